def matmul_kernel(
    a_ptr,
    b_ptr,
    c_ptr,
    M,
    N,
    K,
    stride_am,
    stride_ak,
    stride_bk,
    stride_bn,
    stride_cm,
    stride_cn,
    BLOCK_M: tl.constexpr,
    BLOCK_N: tl.constexpr,
    BLOCK_K: tl.constexpr,
    GROUP_M: tl.constexpr,
):
    pid = tl.program_id(axis=0)
    num_pid_m = tl.cdiv(M, BLOCK_M)
    num_pid_n = tl.cdiv(N, BLOCK_N)
    num_pid_in_group = GROUP_M * num_pid_n
    group_id = pid // num_pid_in_group
    first_pid_m = group_id * GROUP_M
    group_size_m = min(num_pid_m - first_pid_m, GROUP_M)
    pid_m = first_pid_m + ((pid % num_pid_in_group) % group_size_m)
    pid_n = (pid % num_pid_in_group) // group_size_m

    offs_am = (pid_m * BLOCK_M + tl.arange(0, BLOCK_M)) % M
    offs_bn = (pid_n * BLOCK_N + tl.arange(0, BLOCK_N)) % N
    offs_k = tl.arange(0, BLOCK_K)
    a_ptrs = a_ptr + offs_am[:, None] * stride_am + offs_k[None, :] * stride_ak
    b_ptrs = b_ptr + offs_k[:, None] * stride_bk + offs_bn[None, :] * stride_bn

    acc = tl.zeros((BLOCK_M, BLOCK_N), dtype=tl.float32)
    for kk in range(0, tl.cdiv(K, BLOCK_K)):
        a = tl.load(a_ptrs, mask=offs_k[None, :] < K - kk * BLOCK_K, other=0.0)
        b = tl.load(b_ptrs, mask=offs_k[:, None] < K - kk * BLOCK_K, other=0.0)
        acc = tl.dot(a, b, acc)
        a_ptrs += BLOCK_K * stride_ak
        b_ptrs += BLOCK_K * stride_bk

    c = acc.to(c_ptr.dtype.element_ty)
    offs_cm = pid_m * BLOCK_M + tl.arange(0, BLOCK_M)
    offs_cn = pid_n * BLOCK_N + tl.arange(0, BLOCK_N)
    c_ptrs = c_ptr + offs_cm[:, None] * stride_cm + offs_cn[None, :] * stride_cn
    mask = (offs_cm[:, None] < M) & (offs_cn[None, :] < N)
    tl.store(c_ptrs, c, mask=mask)

# config = {"BLOCK_K": 128, "BLOCK_M": 128, "BLOCK_N": 64, "GROUP_M": 8, "arch": "sm_100", "dtype": "fp32", "num_ctas": 1, "num_stages": 3, "num_warps": 1}
# arch = sm_100


// ===== COMPILED SASS (sm_100a) =====

	.target	sm_100a

	.elftype	@"ET_EXEC"


//--------------------- .note.nv.tkinfo           --------------------------
	.section	.note.nv.tkinfo,"",@"SHT_NOTE"
	.sectionflags	@"SHF_NOTE_NV_TKINFO"
	.tkinfo
        /*0018*/ 	.word	0x00000081
        /*0030*/ 	.string	""
        /*0030*/ 	.string	"ptxas-blackwell"
        /*0030*/ 	.string	"Cuda compilation tools, release 12.9, V12.9.86"
        /*0030*/ 	.string	"Build cuda_12.9.r12.9/compiler.36037853_0"
        /*0030*/ 	.string	"-v  -suppress-debug-info  -lineinfo  -arch sm_100a "



//--------------------- .note.nv.cuver            --------------------------
	.section	.note.nv.cuver,"",@"SHT_NOTE"
	.sectionflags	@"SHF_NOTE_NV_CUVER"
        /*0018*/ 	.short	0x0001
        /*001a*/ 	.short	0x0064
        /*001c*/ 	.short	0x0001
        /*001e*/ 	.short	0x0000
        /*0020*/ 	.short	0x0001
        /*0022*/ 	.short	0x0000


//--------------------- .nv.info                  --------------------------
	.section	.nv.info,"",@"SHT_CUDA_INFO"
	.align	4


	//----- nvinfo : EIATTR_REGCOUNT
	.align		4
        /*0000*/ 	.byte	0x04, 0x2f
        /*0002*/ 	.short	(.L_1 - .L_0)
	.align		4
.L_0:
        /*0004*/ 	.word	index@(matmul_kernel)
        /*0008*/ 	.word	0x000000ff


	//----- nvinfo : EIATTR_FRAME_SIZE
	.align		4
.L_1:
        /*000c*/ 	.byte	0x04, 0x11
        /*000e*/ 	.short	(.L_3 - .L_2)
	.align		4
.L_2:
        /*0010*/ 	.word	index@(matmul_kernel)
        /*0014*/ 	.word	0x00002750


	//----- nvinfo : EIATTR_MIN_STACK_SIZE
	.align		4
.L_3:
        /*0018*/ 	.byte	0x04, 0x12
        /*001a*/ 	.short	(.L_5 - .L_4)
	.align		4
.L_4:
        /*001c*/ 	.word	index@(matmul_kernel)
        /*0020*/ 	.word	0x00002750
.L_5:


//--------------------- .nv.info.matmul_kernel    --------------------------
	.section	.nv.info.matmul_kernel,"",@"SHT_CUDA_INFO"
	.sectionflags	@""
	.align	4


	//----- nvinfo : EIATTR_CUDA_API_VERSION
	.align		4
        /*0000*/ 	.byte	0x04, 0x37
        /*0002*/ 	.short	(.L_7 - .L_6)
.L_6:
        /*0004*/ 	.word	0x00000081


	//----- nvinfo : EIATTR_KPARAM_INFO
	.align		4
.L_7:
        /*0008*/ 	.byte	0x04, 0x17
        /*000a*/ 	.short	(.L_9 - .L_8)
.L_8:
        /*000c*/ 	.word	0x00000000
        /*0010*/ 	.short	0x000d
        /*0012*/ 	.short	0x0048
        /*0014*/ 	.byte	0x00, 0xf4, 0x21, 0x00


	//----- nvinfo : EIATTR_KPARAM_INFO
	.align		4
.L_9:
        /*0018*/ 	.byte	0x04, 0x17
        /*001a*/ 	.short	(.L_11 - .L_10)
.L_10:
        /*001c*/ 	.word	0x00000000
        /*0020*/ 	.short	0x000c
        /*0022*/ 	.short	0x0040
        /*0024*/ 	.byte	0x00, 0xf4, 0x21, 0x00


	//----- nvinfo : EIATTR_KPARAM_INFO
	.align		4
.L_11:
        /*0028*/ 	.byte	0x04, 0x17
        /*002a*/ 	.short	(.L_13 - .L_12)
.L_12:
        /*002c*/ 	.word	0x00000000
        /*0030*/ 	.short	0x000b
        /*0032*/ 	.short	0x0038
        /*0034*/ 	.byte	0x00, 0xf0, 0x11, 0x00


	//----- nvinfo : EIATTR_KPARAM_INFO
	.align		4
.L_13:
        /*0038*/ 	.byte	0x04, 0x17
        /*003a*/ 	.short	(.L_15 - .L_14)
.L_14:
        /*003c*/ 	.word	0x00000000
        /*0040*/ 	.short	0x000a
        /*0042*/ 	.short	0x0034
        /*0044*/ 	.byte	0x00, 0xf0, 0x11, 0x00


	//----- nvinfo : EIATTR_KPARAM_INFO
	.align		4
.L_15:
        /*0048*/ 	.byte	0x04, 0x17
        /*004a*/ 	.short	(.L_17 - .L_16)
.L_16:
        /*004c*/ 	.word	0x00000000
        /*0050*/ 	.short	0x0009
        /*0052*/ 	.short	0x0030
        /*0054*/ 	.byte	0x00, 0xf0, 0x11, 0x00


	//----- nvinfo : EIATTR_KPARAM_INFO
	.align		4
.L_17:
        /*0058*/ 	.byte	0x04, 0x17
        /*005a*/ 	.short	(.L_19 - .L_18)
.L_18:
        /*005c*/ 	.word	0x00000000
        /*0060*/ 	.short	0x0008
        /*0062*/ 	.short	0x002c
        /*0064*/ 	.byte	0x00, 0xf0, 0x11, 0x00


	//----- nvinfo : EIATTR_KPARAM_INFO
	.align		4
.L_19:
        /*0068*/ 	.byte	0x04, 0x17
        /*006a*/ 	.short	(.L_21 - .L_20)
.L_20:
        /*006c*/ 	.word	0x00000000
        /*0070*/ 	.short	0x0007
        /*0072*/ 	.short	0x0028
        /*0074*/ 	.byte	0x00, 0xf0, 0x11, 0x00


	//----- nvinfo : EIATTR_KPARAM_INFO
	.align		4
.L_21:
        /*0078*/ 	.byte	0x04, 0x17
        /*007a*/ 	.short	(.L_23 - .L_22)
.L_22:
        /*007c*/ 	.word	0x00000000
        /*0080*/ 	.short	0x0006
        /*0082*/ 	.short	0x0024
        /*0084*/ 	.byte	0x00, 0xf0, 0x11, 0x00


	//----- nvinfo : EIATTR_KPARAM_INFO
	.align		4
.L_23:
        /*0088*/ 	.byte	0x04, 0x17
        /*008a*/ 	.short	(.L_25 - .L_24)
.L_24:
        /*008c*/ 	.word	0x00000000
        /*0090*/ 	.short	0x0005
        /*0092*/ 	.short	0x0020
        /*0094*/ 	.byte	0x00, 0xf0, 0x11, 0x00


	//----- nvinfo : EIATTR_KPARAM_INFO
	.align		4
.L_25:
        /*0098*/ 	.byte	0x04, 0x17
        /*009a*/ 	.short	(.L_27 - .L_26)
.L_26:
        /*009c*/ 	.word	0x00000000
        /*00a0*/ 	.short	0x0004
        /*00a2*/ 	.short	0x001c
        /*00a4*/ 	.byte	0x00, 0xf0, 0x11, 0x00


	//----- nvinfo : EIATTR_KPARAM_INFO
	.align		4
.L_27:
        /*00a8*/ 	.byte	0x04, 0x17
        /*00aa*/ 	.short	(.L_29 - .L_28)
.L_28:
        /*00ac*/ 	.word	0x00000000
        /*00b0*/ 	.short	0x0003
        /*00b2*/ 	.short	0x0018
        /*00b4*/ 	.byte	0x00, 0xf0, 0x11, 0x00


	//----- nvinfo : EIATTR_KPARAM_INFO
	.align		4
.L_29:
        /*00b8*/ 	.byte	0x04, 0x17
        /*00ba*/ 	.short	(.L_31 - .L_30)
.L_30:
        /*00bc*/ 	.word	0x00000000
        /*00c0*/ 	.short	0x0002
        /*00c2*/ 	.short	0x0010
        /*00c4*/ 	.byte	0x00, 0xf4, 0x21, 0x00


	//----- nvinfo : EIATTR_KPARAM_INFO
	.align		4
.L_31:
        /*00c8*/ 	.byte	0x04, 0x17
        /*00ca*/ 	.short	(.L_33 - .L_32)
.L_32:
        /*00cc*/ 	.word	0x00000000
        /*00d0*/ 	.short	0x0001
        /*00d2*/ 	.short	0x0008
        /*00d4*/ 	.byte	0x00, 0xf4, 0x21, 0x00


	//----- nvinfo : EIATTR_KPARAM_INFO
	.align		4
.L_33:
        /*00d8*/ 	.byte	0x04, 0x17
        /*00da*/ 	.short	(.L_35 - .L_34)
.L_34:
        /*00dc*/ 	.word	0x00000000
        /*00e0*/ 	.short	0x0000
        /*00e2*/ 	.short	0x0000
        /*00e4*/ 	.byte	0x00, 0xf4, 0x21, 0x00


	//----- nvinfo : EIATTR_SPARSE_MMA_MASK
	.align		4
.L_35:
        /*00e8*/ 	.byte	0x03, 0x50
        /*00ea*/ 	.short	0x0000


	//----- nvinfo : EIATTR_MAXREG_COUNT
	.align		4
        /*00ec*/ 	.byte	0x03, 0x1b
        /*00ee*/ 	.short	0x00ff


	//----- nvinfo : EIATTR_NUM_BARRIERS
	.align		4
        /*00f0*/ 	.byte	0x02, 0x4c
        /*00f2*/ 	.byte	0x01
	.zero		1


	//----- nvinfo : EIATTR_ANNOTATIONS
	.align		4
        /*00f4*/ 	.byte	0x04, 0x55
        /*00f6*/ 	.short	(.L_37 - .L_36)


	//   ....[0]....
.L_36:
        /*00f8*/ 	.word	0x00000001
        /*00fc*/ 	.byte	0x60, 0x37, 0x00, 0x00, 0x01, 0x00, 0x00, 0x00, 0xa0, 0x38, 0x00, 0x00, 0x01, 0x00, 0x00, 0x00
        /* <DEDUP_REMOVED lines=1228> */
        /*4dcc*/ 	.byte	0xc0, 0xc2, 0x01, 0x00, 0x01, 0x00, 0x00, 0x00, 0xd0, 0xc2, 0x01, 0x00


	//----- nvinfo : EIATTR_COOP_GROUP_MASK_REGIDS
	.align		4
.L_37:
        /*4dd8*/ 	.byte	0x04, 0x29
        /*4dda*/ 	.short	(.L_39 - .L_38)


	//   ....[0]....
.L_38:
        /*4ddc*/ 	.word	0xffffffff


	//   ....[1]....
        /*4de0*/ 	.word	0xffffffff


	//   ....[2]....
        /*4de4*/ 	.word	0xffffffff


	//   ....[3]....
        /*4de8*/ 	.word	0xffffffff


	//   ....[4]....
        /*4dec*/ 	.word	0xffffffff


	//   ....[5]....
        /*4df0*/ 	.word	0xffffffff


	//   ....[6]....
        /*4df4*/ 	.word	0xffffffff


	//   ....[7]....
        /*4df8*/ 	.word	0xffffffff


	//   ....[8]....
        /*4dfc*/ 	.word	0xffffffff


	//   ....[9]....
        /*4e00*/ 	.word	0xffffffff


	//   ....[10]....
        /*4e04*/ 	.word	0xffffffff


	//   ....[11]....
        /*4e08*/ 	.word	0xffffffff


	//   ....[12]....
        /*4e0c*/ 	.word	0xffffffff


	//   ....[13]....
        /*4e10*/ 	.word	0xffffffff


	//   ....[14]....
        /*4e14*/ 	.word	0xffffffff


	//   ....[15]....
        /*4e18*/ 	.word	0xffffffff


	//   ....[16]....
        /*4e1c*/ 	.word	0xffffffff


	//   ....[17]....
        /*4e20*/ 	.word	0xffffffff


	//   ....[18]....
        /*4e24*/ 	.word	0xffffffff


	//   ....[19]....
        /*4e28*/ 	.word	0xffffffff


	//   ....[20]....
        /*4e2c*/ 	.word	0xffffffff


	//   ....[21]....
        /*4e30*/ 	.word	0xffffffff


	//   ....[22]....
        /*4e34*/ 	.word	0xffffffff


	//   ....[23]....
        /*4e38*/ 	.word	0xffffffff


	//   ....[24]....
        /*4e3c*/ 	.word	0xffffffff


	//   ....[25]....
        /*4e40*/ 	.word	0xffffffff


	//   ....[26]....
        /*4e44*/ 	.word	0xffffffff


	//   ....[27]....
        /*4e48*/ 	.word	0xffffffff


	//   ....[28]....
        /*4e4c*/ 	.word	0xffffffff


	//   ....[29]....
        /*4e50*/ 	.word	0xffffffff


	//   ....[30]....
        /*4e54*/ 	.word	0xffffffff


	//   ....[31]....
        /*4e58*/ 	.word	0xffffffff


	//   ....[32]....
        /*4e5c*/ 	.word	0xffffffff


	//   ....[33]....
        /*4e60*/ 	.word	0xffffffff


	//   ....[34]....
        /*4e64*/ 	.word	0xffffffff


	//   ....[35]....
        /*4e68*/ 	.word	0xffffffff


	//   ....[36]....
        /*4e6c*/ 	.word	0xffffffff


	//   ....[37]....
        /*4e70*/ 	.word	0xffffffff


	//   ....[38]....
        /*4e74*/ 	.word	0xffffffff


	//   ....[39]....
        /*4e78*/ 	.word	0xffffffff


	//   ....[40]....
        /*4e7c*/ 	.word	0xffffffff


	//   ....[41]....
        /*4e80*/ 	.word	0xffffffff


	//   ....[42]....
        /*4e84*/ 	.word	0xffffffff


	//   ....[43]....
        /*4e88*/ 	.word	0xffffffff


	//   ....[44]....
        /*4e8c*/ 	.word	0xffffffff


	//   ....[45]....
        /*4e90*/ 	.word	0xffffffff


	//   ....[46]....
        /*4e94*/ 	.word	0xffffffff


	//   ....[47]....
        /*4e98*/ 	.word	0xffffffff


	//   ....[48]....
        /*4e9c*/ 	.word	0xffffffff


	//   ....[49]....
        /*4ea0*/ 	.word	0xffffffff


	//   ....[50]....
        /*4ea4*/ 	.word	0xffffffff


	//   ....[51]....
        /*4ea8*/ 	.word	0xffffffff


	//   ....[52]....
        /*4eac*/ 	.word	0xffffffff


	//   ....[53]....
        /*4eb0*/ 	.word	0xffffffff


	//   ....[54]....
        /*4eb4*/ 	.word	0xffffffff


	//   ....[55]....
        /*4eb8*/ 	.word	0xffffffff


	//   ....[56]....
        /*4ebc*/ 	.word	0xffffffff


	//   ....[57]....
        /*4ec0*/ 	.word	0xffffffff


	//   ....[58]....
        /*4ec4*/ 	.word	0xffffffff


	//   ....[59]....
        /*4ec8*/ 	.word	0xffffffff


	//   ....[60]....
        /*4ecc*/ 	.word	0xffffffff


	//   ....[61]....
        /*4ed0*/ 	.word	0xffffffff


	//   ....[62]....
        /*4ed4*/ 	.word	0xffffffff


	//   ....[63]....
        /*4ed8*/ 	.word	0xffffffff


	//   ....[64]....
        /*4edc*/ 	.word	0xffffffff


	//   ....[65]....
        /*4ee0*/ 	.word	0xffffffff


	//   ....[66]....
        /*4ee4*/ 	.word	0xffffffff


	//   ....[67]....
        /*4ee8*/ 	.word	0xffffffff


	//   ....[68]....
        /*4eec*/ 	.word	0xffffffff


	//   ....[69]....
        /*4ef0*/ 	.word	0xffffffff


	//   ....[70]....
        /*4ef4*/ 	.word	0xffffffff


	//   ....[71]....
        /*4ef8*/ 	.word	0xffffffff


	//   ....[72]....
        /*4efc*/ 	.word	0xffffffff


	//   ....[73]....
        /*4f00*/ 	.word	0xffffffff


	//   ....[74]....
        /*4f04*/ 	.word	0xffffffff


	//   ....[75]....
        /*4f08*/ 	.word	0xffffffff


	//   ....[76]....
        /*4f0c*/ 	.word	0xffffffff


	//   ....[77]....
        /*4f10*/ 	.word	0xffffffff


	//   ....[78]....
        /*4f14*/ 	.word	0xffffffff


	//   ....[79]....
        /*4f18*/ 	.word	0xffffffff


	//   ....[80]....
        /*4f1c*/ 	.word	0xffffffff


	//   ....[81]....
        /*4f20*/ 	.word	0xffffffff


	//   ....[82]....
        /*4f24*/ 	.word	0xffffffff


	//   ....[83]....
        /*4f28*/ 	.word	0xffffffff


	//   ....[84]....
        /*4f2c*/ 	.word	0xffffffff


	//   ....[85]....
        /*4f30*/ 	.word	0xffffffff


	//   ....[86]....
        /*4f34*/ 	.word	0xffffffff


	//   ....[87]....
        /*4f38*/ 	.word	0xffffffff


	//   ....[88]....
        /*4f3c*/ 	.word	0xffffffff


	//   ....[89]....
        /*4f40*/ 	.word	0xffffffff


	//   ....[90]....
        /*4f44*/ 	.word	0xffffffff


	//   ....[91]....
        /*4f48*/ 	.word	0xffffffff


	//   ....[92]....
        /*4f4c*/ 	.word	0xffffffff


	//   ....[93]....
        /*4f50*/ 	.word	0xffffffff


	//   ....[94]....
        /*4f54*/ 	.word	0xffffffff


	//   ....[95]....
        /*4f58*/ 	.word	0xffffffff


	//   ....[96]....
        /*4f5c*/ 	.word	0xffffffff


	//   ....[97]....
        /*4f60*/ 	.word	0xffffffff


	//   ....[98]....
        /*4f64*/ 	.word	0xffffffff


	//   ....[99]....
        /*4f68*/ 	.word	0xffffffff


	//   ....[100]....
        /*4f6c*/ 	.word	0xffffffff


	//   ....[101]....
        /*4f70*/ 	.word	0xffffffff


	//   ....[102]....
        /*4f74*/ 	.word	0xffffffff


	//   ....[103]....
        /*4f78*/ 	.word	0xffffffff


	//   ....[104]....
        /*4f7c*/ 	.word	0xffffffff


	//   ....[105]....
        /*4f80*/ 	.word	0xffffffff


	//   ....[106]....
        /*4f84*/ 	.word	0xffffffff


	//   ....[107]....
        /*4f88*/ 	.word	0xffffffff


	//   ....[108]....
        /*4f8c*/ 	.word	0xffffffff


	//   ....[109]....
        /*4f90*/ 	.word	0xffffffff


	//   ....[110]....
        /*4f94*/ 	.word	0xffffffff


	//   ....[111]....
        /*4f98*/ 	.word	0xffffffff


	//   ....[112]....
        /*4f9c*/ 	.word	0xffffffff


	//   ....[113]....
        /*4fa0*/ 	.word	0xffffffff


	//   ....[114]....
        /*4fa4*/ 	.word	0xffffffff


	//   ....[115]....
        /*4fa8*/ 	.word	0xffffffff


	//   ....[116]....
        /*4fac*/ 	.word	0xffffffff


	//   ....[117]....
        /*4fb0*/ 	.word	0xffffffff


	//   ....[118]....
        /*4fb4*/ 	.word	0xffffffff


	//   ....[119]....
        /*4fb8*/ 	.word	0xffffffff


	//   ....[120]....
        /*4fbc*/ 	.word	0xffffffff


	//   ....[121]....
        /*4fc0*/ 	.word	0xffffffff


	//   ....[122]....
        /*4fc4*/ 	.word	0xffffffff


	//   ....[123]....
        /*4fc8*/ 	.word	0xffffffff


	//   ....[124]....
        /*4fcc*/ 	.word	0xffffffff


	//   ....[125]....
        /*4fd0*/ 	.word	0xffffffff


	//   ....[126]....
        /*4fd4*/ 	.word	0xffffffff


	//----- nvinfo : EIATTR_COOP_GROUP_INSTR_OFFSETS
	.align		4
.L_39:
        /*4fd8*/ 	.byte	0x04, 0x28
        /*4fda*/ 	.short	(.L_41 - .L_40)


	//   ....[0]....
.L_40:
        /*4fdc*/ 	.word	0x00060300


	//   ....[1]....
        /*4fe0*/ 	.word	0x00060360


	//   ....[2]....
        /*4fe4*/ 	.word	0x00060380


	//   ....[3]....
        /*4fe8*/ 	.word	0x00060400


	//   ....[4]....
        /*4fec*/ 	.word	0x00060420


	//   ....[5]....
        /*4ff0*/ 	.word	0x000604a0


	//   ....[6]....
        /*4ff4*/ 	.word	0x000604e0


	//   ....[7]....
        /*4ff8*/ 	.word	0x00060540


	//   ....[8]....
        /*4ffc*/ 	.word	0x000605c0


	//   ....[9]....
        /*5000*/ 	.word	0x00060660


	//   ....[10]....
        /*5004*/ 	.word	0x000606e0


	//   ....[11]....
        /*5008*/ 	.word	0x00060700


	//   ....[12]....
        /*500c*/ 	.word	0x00060720


	//   ....[13]....
        /*5010*/ 	.word	0x00060740


	//   ....[14]....
        /*5014*/ 	.word	0x00060760


	//   ....[15]....
        /*5018*/ 	.word	0x00060780


	//   ....[16]....
        /*501c*/ 	.word	0x000608a0


	//   ....[17]....
        /*5020*/ 	.word	0x000608c0


	//   ....[18]....
        /*5024*/ 	.word	0x000608e0


	//   ....[19]....
        /*5028*/ 	.word	0x00060900


	//   ....[20]....
        /*502c*/ 	.word	0x00060920


	//   ....[21]....
        /*5030*/ 	.word	0x00060940


	//   ....[22]....
        /*5034*/ 	.word	0x00060960


	//   ....[23]....
        /*5038*/ 	.word	0x000609e0


	//   ....[24]....
        /*503c*/ 	.word	0x00060b60


	//   ....[25]....
        /*5040*/ 	.word	0x00060b80


	//   ....[26]....
        /*5044*/ 	.word	0x00060ba0


	//   ....[27]....
        /*5048*/ 	.word	0x00060bc0


	//   ....[28]....
        /*504c*/ 	.word	0x00060be0


	//   ....[29]....
        /*5050*/ 	.word	0x00060c00


	//   ....[30]....
        /*5054*/ 	.word	0x00060c20


	//   ....[31]....
        /*5058*/ 	.word	0x00060c40


	//   ....[32]....
        /*505c*/ 	.word	0x00060c60


	//   ....[33]....
        /*5060*/ 	.word	0x00060c80


	//   ....[34]....
        /*5064*/ 	.word	0x00060ca0


	//   ....[35]....
        /*5068*/ 	.word	0x00060cc0


	//   ....[36]....
        /*506c*/ 	.word	0x00060ce0


	//   ....[37]....
        /*5070*/ 	.word	0x00060d00


	//   ....[38]....
        /*5074*/ 	.word	0x00060d20


	//   ....[39]....
        /*5078*/ 	.word	0x00060d80


	//   ....[40]....
        /*507c*/ 	.word	0x00060e20


	//   ....[41]....
        /*5080*/ 	.word	0x00060e40


	//   ....[42]....
        /*5084*/ 	.word	0x00060e60


	//   ....[43]....
        /*5088*/ 	.word	0x00060e80


	//   ....[44]....
        /*508c*/ 	.word	0x00060ea0


	//   ....[45]....
        /*5090*/ 	.word	0x00060ec0


	//   ....[46]....
        /*5094*/ 	.word	0x00060ee0


	//   ....[47]....
        /*5098*/ 	.word	0x00060f00


	//   ....[48]....
        /*509c*/ 	.word	0x00060f20


	//   ....[49]....
        /*50a0*/ 	.word	0x00060f90


	//   ....[50]....
        /*50a4*/ 	.word	0x00060fb0


	//   ....[51]....
        /*50a8*/ 	.word	0x00060fd0


	//   ....[52]....
        /*50ac*/ 	.word	0x00061020


	//   ....[53]....
        /*50b0*/ 	.word	0x00061040


	//   ....[54]....
        /*50b4*/ 	.word	0x00061090


	//   ....[55]....
        /*50b8*/ 	.word	0x00061140


	//   ....[56]....
        /*50bc*/ 	.word	0x000611a0


	//   ....[57]....
        /*50c0*/ 	.word	0x000611c0


	//   ....[58]....
        /*50c4*/ 	.word	0x000611e0


	//   ....[59]....
        /*50c8*/ 	.word	0x00061200


	//   ....[60]....
        /*50cc*/ 	.word	0x00061220


	//   ....[61]....
        /*50d0*/ 	.word	0x00061240


	//   ....[62]....
        /*50d4*/ 	.word	0x00061260


	//   ....[63]....
        /*50d8*/ 	.word	0x00061280


	//   ....[64]....
        /*50dc*/ 	.word	0x000612a0


	//   ....[65]....
        /*50e0*/ 	.word	0x000612c0


	//   ....[66]....
        /*50e4*/ 	.word	0x000612e0


	//   ....[67]....
        /*50e8*/ 	.word	0x00061300


	//   ....[68]....
        /*50ec*/ 	.word	0x00061360


	//   ....[69]....
        /*50f0*/ 	.word	0x00061380


	//   ....[70]....
        /*50f4*/ 	.word	0x000613b0


	//   ....[71]....
        /*50f8*/ 	.word	0x00061410


	//   ....[72]....
        /*50fc*/ 	.word	0x00061570


	//   ....[73]....
        /*5100*/ 	.word	0x00061590


	//   ....[74]....
        /*5104*/ 	.word	0x000615b0


	//   ....[75]....
        /*5108*/ 	.word	0x000615d0


	//   ....[76]....
        /*510c*/ 	.word	0x000615f0


	//   ....[77]....
        /*5110*/ 	.word	0x00061610


	//   ....[78]....
        /*5114*/ 	.word	0x00061630


	//   ....[79]....
        /*5118*/ 	.word	0x00061650


	//   ....[80]....
        /*511c*/ 	.word	0x00061670


	//   ....[81]....
        /*5120*/ 	.word	0x00061690


	//   ....[82]....
        /*5124*/ 	.word	0x000616b0


	//   ....[83]....
        /*5128*/ 	.word	0x000616d0


	//   ....[84]....
        /*512c*/ 	.word	0x00061730


	//   ....[85]....
        /*5130*/ 	.word	0x00061750


	//   ....[86]....
        /*5134*/ 	.word	0x00061770


	//   ....[87]....
        /*5138*/ 	.word	0x00061800


	//   ....[88]....
        /*513c*/ 	.word	0x000618a0


	//   ....[89]....
        /*5140*/ 	.word	0x000618c0


	//   ....[90]....
        /*5144*/ 	.word	0x000618e0


	//   ....[91]....
        /*5148*/ 	.word	0x00061900


	//   ....[92]....
        /*514c*/ 	.word	0x00061920


	//   ....[93]....
        /*5150*/ 	.word	0x00061940


	//   ....[94]....
        /*5154*/ 	.word	0x00061960


	//   ....[95]....
        /*5158*/ 	.word	0x00061980


	//   ....[96]....
        /*515c*/ 	.word	0x000619a0


	//   ....[97]....
        /*5160*/ 	.word	0x00061a00


	//   ....[98]....
        /*5164*/ 	.word	0x00061a20


	//   ....[99]....
        /*5168*/ 	.word	0x00061a40


	//   ....[100]....
        /*516c*/ 	.word	0x00061aa0


	//   ....[101]....
        /*5170*/ 	.word	0x00061ac0


	//   ....[102]....
        /*5174*/ 	.word	0x00061b20


	//   ....[103]....
        /*5178*/ 	.word	0x00061b40


	//   ....[104]....
        /*517c*/ 	.word	0x00061bc0


	//   ....[105]....
        /*5180*/ 	.word	0x00061be0


	//   ....[106]....
        /*5184*/ 	.word	0x00061c40


	//   ....[107]....
        /*5188*/ 	.word	0x00061ca0


	//   ....[108]....
        /*518c*/ 	.word	0x00061cc0


	//   ....[109]....
        /*5190*/ 	.word	0x00061ce0


	//   ....[110]....
        /*5194*/ 	.word	0x00061d20


	//   ....[111]....
        /*5198*/ 	.word	0x00061d40


	//   ....[112]....
        /*519c*/ 	.word	0x00061d60


	//   ....[113]....
        /*51a0*/ 	.word	0x00061df0


	//   ....[114]....
        /*51a4*/ 	.word	0x00061e80


	//   ....[115]....
        /*51a8*/ 	.word	0x00061ea0


	//   ....[116]....
        /*51ac*/ 	.word	0x00061ec0


	//   ....[117]....
        /*51b0*/ 	.word	0x00061ee0


	//   ....[118]....
        /*51b4*/ 	.word	0x00061f40


	//   ....[119]....
        /*51b8*/ 	.word	0x00061f80


	//   ....[120]....
        /*51bc*/ 	.word	0x00061fc0


	//   ....[121]....
        /*51c0*/ 	.word	0x00061fe0


	//   ....[122]....
        /*51c4*/ 	.word	0x000620b0


	//   ....[123]....
        /*51c8*/ 	.word	0x000620d0


	//   ....[124]....
        /*51cc*/ 	.word	0x00062110


	//   ....[125]....
        /*51d0*/ 	.word	0x00062130


	//   ....[126]....
        /*51d4*/ 	.word	0x00062250


	//----- nvinfo : EIATTR_VRC_CTA_INIT_COUNT
	.align		4
.L_41:
        /*51d8*/ 	.byte	0x02, 0x4a
	.zero		1
	.zero		1


	//----- nvinfo : EIATTR_EXIT_INSTR_OFFSETS
	.align		4
        /*51dc*/ 	.byte	0x04, 0x1c
        /*51de*/ 	.short	(.L_43 - .L_42)


	//   ....[0]....
.L_42:
        /*51e0*/ 	.word	0x00067250


	//   ....[1]....
        /*51e4*/ 	.word	0x00067270


	//----- nvinfo : EIATTR_REQNTID
	.align		4
.L_43:
        /*51e8*/ 	.byte	0x04, 0x10
        /*51ea*/ 	.short	(.L_45 - .L_44)
.L_44:
        /*51ec*/ 	.word	0x00000020
        /*51f0*/ 	.word	0x00000001
        /*51f4*/ 	.word	0x00000001


	//----- nvinfo : EIATTR_CBANK_PARAM_SIZE
	.align		4
.L_45:
        /*51f8*/ 	.byte	0x03, 0x19
        /*51fa*/ 	.short	0x0050


	//----- nvinfo : EIATTR_PARAM_CBANK
	.align		4
        /*51fc*/ 	.byte	0x04, 0x0a
        /*51fe*/ 	.short	(.L_47 - .L_46)
	.align		4
.L_46:
        /*5200*/ 	.word	index@(.nv.constant0.matmul_kernel)
        /*5204*/ 	.short	0x0380
        /*5206*/ 	.short	0x0050


	//----- nvinfo : EIATTR_SW_WAR
	.align		4
.L_47:
        /*5208*/ 	.byte	0x04, 0x36
        /*520a*/ 	.short	(.L_49 - .L_48)
.L_48:
        /*520c*/ 	.word	0x00000008
.L_49:


//--------------------- .nv.compat                --------------------------
	.section	.nv.compat,"",@"SHT_CUDA_COMPAT_INFO"
	.align	4
        /*0000*/ 	.byte	0x02, 0x02, 0x01, 0x00, 0x02, 0x05, 0x05, 0x00, 0x02, 0x03, 0x00, 0x00, 0x02, 0x06, 0x01, 0x00


//--------------------- .nv.callgraph             --------------------------
	.section	.nv.callgraph,"",@"SHT_CUDA_CALLGRAPH"
	.align	4
	.sectionentsize	8
	.align		4
        /*0000*/ 	.word	0x00000000
	.align		4
        /*0004*/ 	.word	0xffffffff
	.align		4
        /*0008*/ 	.word	0x00000000
	.align		4
        /*000c*/ 	.word	0xfffffffe
	.align		4
        /*0010*/ 	.word	0x00000000
	.align		4
        /*0014*/ 	.word	0xfffffffd
	.align		4
        /*0018*/ 	.word	0x00000000
	.align		4
        /*001c*/ 	.word	0xfffffffc


//--------------------- .text.matmul_kernel       --------------------------
	.section	.text.matmul_kernel,"ax",@progbits
	.align	128
        .global         matmul_kernel
        .type           matmul_kernel,@function
        .size           matmul_kernel,(.L_x_3 - matmul_kernel)
        .other          matmul_kernel,@"STO_CUDA_ENTRY STV_DEFAULT"
matmul_kernel:
.text.matmul_kernel:
[----:B------:R-:W1:Y:S08]  /*0000*/  LDC R1, c[0x0][0x37c] ;  /* 0x0000df00ff017b82 */ /* 0x000e700000000800 */
[----:B------:R-:W2:Y:S01]  /*0010*/  LDC.64 R2, c[0x0][0x398] ;  /* 0x0000e600ff027b82 */ /* 0x000ea20000000a00 */
[----:B------:R-:W3:Y:S01]  /*0020*/  S2R R7, SR_CTAID.X ;  /* 0x0000000000077919 */ /* 0x000ee20000002500 */
[----:B------:R-:W4:Y:S01]  /*0030*/  LDCU UR8, c[0x0][0x3a0] ;  /* 0x00007400ff0877ac */ /* 0x000f220008000800 */
[----:B-1----:R-:W-:Y:S01]  /*0040*/  VIADD R1, R1, 0xffffd8b0 ;  /* 0xffffd8b001017836 */ /* 0x002fe20000000000 */
[----:B------:R-:W1:Y:S01]  /*0050*/  S2R R84, SR_TID.X ;  /* 0x0000000000547919 */ /* 0x000e620000002100 */
[----:B------:R-:W1:Y:S03]  /*0060*/  LDCU UR5, c[0x0][0x3a0] ;  /* 0x00007400ff0577ac */ /* 0x000e660008000800 */
[----:B------:R-:W1:Y:S01]  /*0070*/  LDC.64 R220, c[0x0][0x3a8] ;  /* 0x0000ea00ffdc7b82 */ /* 0x000e620000000a00 */
[----:B------:R-:W1:Y:S01]  /*0080*/  LDCU UR6, c[0x0][0x3a0] ;  /* 0x00007400ff0677ac */ /* 0x000e620008000800 */
[----:B------:R-:W1:Y:S06]  /*0090*/  LDCU.128 UR12, c[0x0][0x380] ;  /* 0x00007000ff0c77ac */ /* 0x000e6c0008000c00 */
[----:B------:R-:W3:Y:S01]  /*00a0*/  LDC R100, c[0x0][0x3a0] ;  /* 0x0000e800ff647b82 */ /* 0x000ee20000000800 */
[----:B------:R-:W1:Y:S01]  /*00b0*/  LDCU.64 UR10, c[0x0][0x388] ;  /* 0x00007100ff0a77ac */ /* 0x000e620008000a00 */
[----:B----4-:R-:W-:Y:S01]  /*00c0*/  UIADD3 UR8, UPT, UPT, UR8, 0x7f, URZ ;  /* 0x0000007f08087890 */ /* 0x010fe2000fffe0ff */
[----:B--2---:R-:W-:-:S05]  /*00d0*/  VIADD R0, R3, 0x3f ;  /* 0x0000003f03007836 */ /* 0x004fca0000000000 */
[----:B------:R-:W2:Y:S01]  /*00e0*/  LDC R132, c[0x0][0x3a0] ;  /* 0x0000e800ff847b82 */ /* 0x000ea20000000800 */
[----:B------:R-:W-:Y:S01]  /*00f0*/  UISETP.GT.AND UP0, UPT, UR8, 0x7f, UPT ;  /* 0x0000007f0800788c */ /* 0x000fe2000bf04270 */
[----:B------:R-:W4:Y:S01]  /*0100*/  LDCU UR16, c[0x0][0x3b0] ;  /* 0x00007600ff1077ac */ /* 0x000f220008000800 */
[----:B------:R-:W-:Y:S02]  /*0110*/  SHF.R.S32.HI R5, RZ, 0x1f, R0 ;  /* 0x0000001fff057819 */ /* 0x000fe40000011400 */
[----:B------:R-:W-:Y:S02]  /*0120*/  USEL UR4, URZ, 0x4, !UP0 ;  /* 0x00000004ff047887 */ /* 0x000fe4000c000000 */
[----:B------:R-:W-:Y:S01]  /*0130*/  LEA.HI R5, R5, R0, RZ, 0x6 ;  /* 0x0000000005057211 */ /* 0x000fe200078f30ff */
[C---:B-1----:R-:W-:Y:S01]  /*0140*/  IMAD R114, R220.reuse, 0x70, RZ ;  /* 0x00000070dc727824 */ /* 0x042fe200078e02ff */
[----:B---3--:R-:W-:Y:S01]  /*0150*/  IABS R10, R7 ;  /* 0x00000007000a7213 */ /* 0x008fe20000000000 */
[C---:B------:R-:W-:Y:S01]  /*0160*/  IMAD R146, R220.reuse, 0x74, RZ ;  /* 0x00000074dc927824 */ /* 0x040fe200078e02ff */
[----:B------:R-:W-:Y:S01]  /*0170*/  SHF.R.S32.HI R5, RZ, 0x6, R5 ;  /* 0x00000006ff057819 */ /* 0x000fe20000011405 */
[----:B------:R-:W-:Y:S01]  /*0180*/  IMAD R172, R220, 0x78, RZ ;  /* 0x00000078dcac7824 */ /* 0x000fe200078e02ff */
[----:B------:R-:W-:Y:S01]  /*0190*/  LOP3.LUT R82, R84, 0x1f, RZ, 0xc0, !PT ;  /* 0x0000001f54527812 */ /* 0x000fe200078ec0ff */
[C---:B------:R-:W-:Y:S01]  /*01a0*/  IMAD R196, R220.reuse, 0x7c, RZ ;  /* 0x0000007cdcc47824 */ /* 0x040fe200078e02ff */
[----:B------:R-:W-:Y:S01]  /*01b0*/  SHF.L.U32 R6, R5, 0x3, RZ ;  /* 0x0000000305067819 */ /* 0x000fe200000006ff */
[----:B------:R-:W-:Y:S01]  /*01c0*/  IMAD R90, R220, 0x6d, RZ ;  /* 0x0000006ddc5a7824 */ /* 0x000fe200078e02ff */
[C---:B------:R-:W-:Y:S01]  /*01d0*/  LOP3.LUT R222, R82.reuse, 0x20, RZ, 0xfc, !PT ;  /* 0x0000002052de7812 */ /* 0x040fe200078efcff */
[----:B------:R-:W-:Y:S01]  /*01e0*/  IMAD R221, R82, R221, RZ ;  /* 0x000000dd52dd7224 */ /* 0x000fe200078e02ff */
[-C--:B------:R-:W-:Y:S01]  /*01f0*/  IABS R9, R6.reuse ;  /* 0x0000000600097213 */ /* 0x080fe20000000000 */
[C---:B------:R-:W-:Y:S01]  /*0200*/  IMAD R122, R220.reuse, 0x71, RZ ;  /* 0x00000071dc7a7824 */ /* 0x040fe200078e02ff */
[----:B------:R-:W-:Y:S01]  /*0210*/  IABS R12, R6 ;  /* 0x00000006000c7213 */ /* 0x000fe20000000000 */
[C---:B------:R-:W-:Y:S01]  /*0220*/  IMAD R154, R220.reuse, 0x75, RZ ;  /* 0x00000075dc9a7824 */ /* 0x040fe200078e02ff */
[----:B------:R-:W1:Y:S01]  /*0230*/  I2F.RP R0, R9 ;  /* 0x0000000900007306 */ /* 0x000e620000209400 */
[C---:B------:R-:W-:Y:S01]  /*0240*/  IMAD R180, R220.reuse, 0x79, RZ ;  /* 0x00000079dcb47824 */ /* 0x040fe200078e02ff */
[----:B------:R-:W3:Y:S01]  /*0250*/  LDCU UR17, c[0x0][0x3b0] ;  /* 0x00007600ff1177ac */ /* 0x000ee20008000800 */
[----:B------:R-:W-:-:S02]  /*0260*/  IMAD R204, R220, 0x7d, RZ ;  /* 0x0000007ddccc7824 */ /* 0x000fc400078e02ff */
[C---:B------:R-:W-:Y:S01]  /*0270*/  IMAD R248, R220.reuse, 0x62, RZ ;  /* 0x00000062dcf87824 */ /* 0x040fe200078e02ff */
[----:B------:R-:W2:Y:S01]  /*0280*/  LDCU UR18, c[0x0][0x3b0] ;  /* 0x00007600ff1277ac */ /* 0x000ea20008000800 */
[C---:B------:R-:W-:Y:S02]  /*0290*/  IMAD R98, R220.reuse, 0x6e, RZ ;  /* 0x0000006edc627824 */ /* 0x040fe400078e02ff */
[C---:B------:R-:W-:Y:S01]  /*02a0*/  IMAD R130, R220.reuse, 0x72, RZ ;  /* 0x00000072dc827824 */ /* 0x040fe200078e02ff */
[----:B------:R-:W2:Y:S01]  /*02b0*/  LDCU UR19, c[0x0][0x3b0] ;  /* 0x00007600ff1377ac */ /* 0x000ea20008000800 */
[C---:B------:R-:W-:Y:S02]  /*02c0*/  IMAD R162, R220.reuse, 0x76, RZ ;  /* 0x00000076dca27824 */ /* 0x040fe400078e02ff */
[C---:B------:R-:W-:Y:S01]  /*02d0*/  IMAD R188, R220.reuse, 0x7a, RZ ;  /* 0x0000007adcbc7824 */ /* 0x040fe200078e02ff */
[----:B------:R-:W2:Y:S01]  /*02e0*/  LDCU UR20, c[0x0][0x3b0] ;  /* 0x00007600ff1477ac */ /* 0x000ea20008000800 */
[----:B-1----:R-:W1:Y:S01]  /*02f0*/  MUFU.RCP R0, R0 ;  /* 0x0000000000007308 */ /* 0x002e620000001000 */
[----:B------:R-:W-:Y:S01]  /*0300*/  IMAD R212, R220, 0x7e, RZ ;  /* 0x0000007edcd47824 */ /* 0x000fe200078e02ff */
[----:B------:R-:W2:Y:S01]  /*0310*/  LDCU UR21, c[0x0][0x3b0] ;  /* 0x00007600ff1577ac */ /* 0x000ea20008000800 */
[----:B------:R-:W2:Y:S01]  /*0320*/  LDCU UR22, c[0x0][0x3b0] ;  /* 0x00007600ff1677ac */ /* 0x000ea20008000800 */
[----:B------:R-:W2:Y:S01]  /*0330*/  LDCU UR23, c[0x0][0x3b0] ;  /* 0x00007600ff1777ac */ /* 0x000ea20008000800 */
[----:B------:R-:W2:Y:S01]  /*0340*/  LDCU UR24, c[0x0][0x3b0] ;  /* 0x00007600ff1877ac */ /* 0x000ea20008000800 */
[----:B-1----:R-:W-:-:S02]  /*0350*/  VIADD R4, R0, 0xffffffe ;  /* 0x0ffffffe00047836 */ /* 0x002fc40000000000 */
[----:B------:R-:W-:Y:S01]  /*0360*/  IMAD.MOV R0, RZ, RZ, -R12 ;  /* 0x000000ffff007224 */ /* 0x000fe200078e0a0c */
[----:B------:R-:W1:Y:S01]  /*0370*/  LDCU UR26, c[0x0][0x3b0] ;  /* 0x00007600ff1a77ac */ /* 0x000e620008000800 */
[----:B------:R2:W3:Y:S01]  /*0380*/  F2I.FTZ.U32.TRUNC.NTZ R5, R4 ;  /* 0x0000000400057305 */ /* 0x0004e2000021f000 */
[----:B------:R-:W1:Y:S01]  /*0390*/  LDCU UR27, c[0x0][0x3b0] ;  /* 0x00007600ff1b77ac */ /* 0x000e620008000800 */
[----:B------:R-:W1:Y:S01]  /*03a0*/  LDCU UR28, c[0x0][0x3b0] ;  /* 0x00007600ff1c77ac */ /* 0x000e620008000800 */
[----:B--2---:R-:W-:Y:S01]  /*03b0*/  IMAD.MOV.U32 R4, RZ, RZ, RZ ;  /* 0x000000ffff047224 */ /* 0x004fe200078e00ff */
[----:B------:R-:W2:Y:S01]  /*03c0*/  LDCU UR29, c[0x0][0x3b0] ;  /* 0x00007600ff1d77ac */ /* 0x000ea20008000800 */
[--C-:B---3--:R-:W-:Y:S01]  /*03d0*/  IMAD.MOV R8, RZ, RZ, -R5.reuse ;  /* 0x000000ffff087224 */ /* 0x108fe200078e0a05 */
[----:B------:R-:W3:Y:S03]  /*03e0*/  LDCU UR30, c[0x0][0x3b0] ;  /* 0x00007600ff1e77ac */ /* 0x000ee60008000800 */
[----:B------:R-:W-:Y:S01]  /*03f0*/  IMAD R11, R8, R9, RZ ;  /* 0x00000009080b7224 */ /* 0x000fe200078e02ff */
[----:B------:R-:W-:Y:S01]  /*0400*/  MOV R8, R10 ;  /* 0x0000000a00087202 */ /* 0x000fe20000000f00 */
[----:B------:R-:W1:Y:S02]  /*0410*/  LDCU UR31, c[0x0][0x3b0] ;  /* 0x00007600ff1f77ac */ /* 0x000e640008000800 */
[----:B------:R-:W-:Y:S01]  /*0420*/  IMAD.HI.U32 R5, R5, R11, R4 ;  /* 0x0000000b05057227 */ /* 0x000fe200078e0004 */
[----:B------:R-:W1:Y:S05]  /*0430*/  LDCU UR32, c[0x0][0x3b0] ;  /* 0x00007600ff2077ac */ /* 0x000e6a0008000800 */
[----:B------:R-:W-:Y:S01]  /*0440*/  IMAD.HI.U32 R5, R5, R8, RZ ;  /* 0x0000000805057227 */ /* 0x000fe200078e00ff */
[----:B------:R-:W1:Y:S03]  /*0450*/  LDCU UR33, c[0x0][0x3b0] ;  /* 0x00007600ff2177ac */ /* 0x000e660008000800 */
[----:B------:R-:W-:Y:S01]  /*0460*/  IMAD R0, R5, R0, R8 ;  /* 0x0000000005007224 */ /* 0x000fe200078e0208 */
[----:B------:R-:W1:Y:S04]  /*0470*/  LDCU UR34, c[0x0][0x3b0] ;  /* 0x00007600ff2277ac */ /* 0x000e680008000800 */
[----:B------:R-:W-:Y:S01]  /*0480*/  ISETP.GT.U32.AND P1, PT, R9, R0, PT ;  /* 0x000000000900720c */ /* 0x000fe20003f24070 */
[----:B------:R-:W1:Y:S01]  /*0490*/  LDCU UR35, c[0x0][0x3b0] ;  /* 0x00007600ff2377ac */ /* 0x000e620008000800 */
[----:B------:R-:W1:Y:S01]  /*04a0*/  LDCU UR36, c[0x0][0x3b0] ;  /* 0x00007600ff2477ac */ /* 0x000e620008000800 */
[----:B------:R-:W1:Y:S10]  /*04b0*/  LDCU UR37, c[0x0][0x3b0] ;  /* 0x00007600ff2577ac */ /* 0x000e740008000800 */
[-C--:B------:R-:W-:Y:S01]  /*04c0*/  @!P1 IADD3 R0, PT, PT, R0, -R9.reuse, RZ ;  /* 0x8000000900009210 */ /* 0x080fe20007ffe0ff */
[----:B------:R-:W-:Y:S01]  /*04d0*/  @!P1 VIADD R5, R5, 0x1 ;  /* 0x0000000105059836 */ /* 0x000fe20000000000 */
[----:B------:R-:W-:Y:S01]  /*04e0*/  ISETP.NE.AND P1, PT, R6, RZ, PT ;  /* 0x000000ff0600720c */ /* 0x000fe20003f25270 */
[----:B------:R-:W1:Y:S01]  /*04f0*/  LDCU UR38, c[0x0][0x3b0] ;  /* 0x00007600ff2677ac */ /* 0x000e620008000800 */
[----:B------:R-:W-:-:S02]  /*0500*/  ISETP.GE.U32.AND P0, PT, R0, R9, PT ;  /* 0x000000090000720c */ /* 0x000fc40003f06070 */
[----:B------:R-:W-:Y:S01]  /*0510*/  LOP3.LUT R0, R7, R6, RZ, 0x3c, !PT ;  /* 0x0000000607007212 */ /* 0x000fe200078e3cff */
[----:B------:R-:W1:Y:S03]  /*0520*/  LDCU UR39, c[0x0][0x3b0] ;  /* 0x00007600ff2777ac */ /* 0x000e660008000800 */
[----:B------:R-:W-:Y:S01]  /*0530*/  ISETP.GE.AND P2, PT, R0, RZ, PT ;  /* 0x000000ff0000720c */ /* 0x000fe20003f46270 */
[----:B------:R-:W-:Y:S01]  /*0540*/  VIADD R0, R2, 0x7f ;  /* 0x0000007f02007836 */ /* 0x000fe20000000000 */
[----:B------:R-:W1:Y:S01]  /*0550*/  LDCU UR40, c[0x0][0x3b0] ;  /* 0x00007600ff2877ac */ /* 0x000e620008000800 */
[----:B------:R-:W1:Y:S04]  /*0560*/  LDCU UR41, c[0x0][0x3b0] ;  /* 0x00007600ff2977ac */ /* 0x000e680008000800 */
[----:B------:R-:W-:Y:S01]  /*0570*/  @P0 VIADD R5, R5, 0x1 ;  /* 0x0000000105050836 */ /* 0x000fe20000000000 */
[----:B------:R-:W1:Y:S04]  /*0580*/  LDCU UR42, c[0x0][0x3b0] ;  /* 0x00007600ff2a77ac */ /* 0x000e680008000800 */
[----:B------:R-:W-:-:S02]  /*0590*/  MOV R4, R5 ;  /* 0x0000000500047202 */ /* 0x000fc40000000f00 */
[----:B------:R-:W-:Y:S01]  /*05a0*/  SHF.R.S32.HI R5, RZ, 0x1f, R0 ;  /* 0x0000001fff057819 */ /* 0x000fe20000011400 */
[----:B------:R-:W1:Y:S02]  /*05b0*/  LDCU UR43, c[0x0][0x3b0] ;  /* 0x00007600ff2b77ac */ /* 0x000e640008000800 */
[----:B------:R-:W-:Y:S01]  /*05c0*/  @!P2 IMAD.MOV R4, RZ, RZ, -R4 ;  /* 0x000000ffff04a224 */ /* 0x000fe200078e0a04 */
[----:B------:R-:W-:Y:S01]  /*05d0*/  @!P1 LOP3.LUT R4, RZ, R6, RZ, 0x33, !PT ;  /* 0x00000006ff049212 */ /* 0x000fe200078e33ff */
[----:B------:R-:W1:Y:S01]  /*05e0*/  LDCU UR44, c[0x0][0x3b0] ;  /* 0x00007600ff2c77ac */ /* 0x000e620008000800 */
[----:B------:R-:W-:Y:S02]  /*05f0*/  LEA.HI R5, R5, R0, RZ, 0x7 ;  /* 0x0000000005057211 */ /* 0x000fe400078f38ff */
[----:B------:R-:W-:Y:S01]  /*0600*/  SHF.L.U32 R12, R4, 0x3, RZ ;  /* 0x00000003040c7819 */ /* 0x000fe200000006ff */
[----:B------:R-:W-:Y:S01]  /*0610*/  IMAD.MOV R4, RZ, RZ, -R4 ;  /* 0x000000ffff047224 */ /* 0x000fe200078e0a04 */
[----:B------:R-:W1:Y:S02]  /*0620*/  LDCU UR45, c[0x0][0x3b0] ;  /* 0x00007600ff2d77ac */ /* 0x000e640008000800 */
[----:B------:R-:W-:Y:S01]  /*0630*/  LEA.HI.SX32 R5, R5, -R12, 0x19 ;  /* 0x8000000c05057211 */ /* 0x000fe200078fcaff */
[----:B------:R-:W-:Y:S01]  /*0640*/  IMAD R17, R6, R4, R7 ;  /* 0x0000000406117224 */ /* 0x000fe200078e0207 */
[----:B------:R-:W-:Y:S01]  /*0650*/  IABS R6, R3 ;  /* 0x0000000300067213 */ /* 0x000fe20000000000 */
[----:B------:R-:W-:Y:S01]  /*0660*/  IMAD.MOV.U32 R4, RZ, RZ, RZ ;  /* 0x000000ffff047224 */ /* 0x000fe200078e00ff */
[----:B------:R-:W-:Y:S01]  /*0670*/  VIMNMX R14, PT, PT, R5, 0x8, PT ;  /* 0x00000008050e7848 */ /* 0x000fe20003fe0100 */
[----:B------:R-:W1:Y:S01]  /*0680*/  LDCU UR72, c[0x0][0x3b0] ;  /* 0x00007600ff4877ac */ /* 0x000e620008000800 */
[----:B------:R-:W-:-:S02]  /*0690*/  IABS R8, R17 ;  /* 0x0000001100087213 */ /* 0x000fc40000000000 */
[----:B------:R-:W-:Y:S01]  /*06a0*/  IABS R10, R14 ;  /* 0x0000000e000a7213 */ /* 0x000fe20000000000 */
[----:B------:R-:W1:Y:S03]  /*06b0*/  LDCU UR73, c[0x0][0x3b0] ;  /* 0x00007600ff4977ac */ /* 0x000e660008000800 */
[----:B------:R-:W1:Y:S01]  /*06c0*/  I2F.RP R0, R10 ;  /* 0x0000000a00007306 */ /* 0x000e620000209400 */
[----:B------:R-:W2:Y:S01]  /*06d0*/  LDCU UR75, c[0x0][0x3b0] ;  /* 0x00007600ff4b77ac */ /* 0x000ea20008000800 */
[----:B------:R-:W2:Y:S01]  /*06e0*/  LDCU UR69, c[0x0][0x3b0] ;  /* 0x00007600ff4577ac */ /* 0x000ea20008000800 */
[----:B------:R-:W2:Y:S01]  /*06f0*/  LDCU UR61, c[0x0][0x3b0] ;  /* 0x00007600ff3d77ac */ /* 0x000ea20008000800 */
[----:B------:R-:W2:Y:S04]  /*0700*/  LDCU UR62, c[0x0][0x3b0] ;  /* 0x00007600ff3e77ac */ /* 0x000ea80008000800 */
[----:B-1----:R-:W1:Y:S01]  /*0710*/  MUFU.RCP R0, R0 ;  /* 0x0000000000007308 */ /* 0x002e620000001000 */
[----:B------:R-:W2:Y:S01]  /*0720*/  LDCU UR25, c[0x0][0x3b0] ;  /* 0x00007600ff1977ac */ /* 0x000ea20008000800 */
[----:B------:R-:W2:Y:S01]  /*0730*/  LDCU UR67, c[0x0][0x3b0] ;  /* 0x00007600ff4377ac */ /* 0x000ea20008000800 */
[----:B------:R-:W2:Y:S01]  /*0740*/  LDCU UR68, c[0x0][0x3b0] ;  /* 0x00007600ff4477ac */ /* 0x000ea20008000800 */
[----:B------:R-:W2:Y:S01]  /*0750*/  LDCU UR65, c[0x0][0x3b0] ;  /* 0x00007600ff4177ac */ /* 0x000ea20008000800 */
[----:B-1----:R-:W-:Y:S01]  /*0760*/  VIADD R5, R0, 0xffffffe ;  /* 0x0ffffffe00057836 */ /* 0x002fe20000000000 */
[----:B------:R-:W-:Y:S01]  /*0770*/  IABS R0, R2 ;  /* 0x0000000200007213 */ /* 0x000fe20000000000 */
[----:B------:R-:W1:Y:S04]  /*0780*/  LDCU UR66, c[0x0][0x3b0] ;  /* 0x00007600ff4277ac */ /* 0x000e680008000800 */
[----:B------:R-:W1:Y:S01]  /*0790*/  F2I.FTZ.U32.TRUNC.NTZ R5, R5 ;  /* 0x0000000500057305 */ /* 0x000e62000021f000 */
[----:B------:R-:W2:Y:S01]  /*07a0*/  LDCU UR46, c[0x0][0x3b0] ;  /* 0x00007600ff2e77ac */ /* 0x000ea20008000800 */
[----:B------:R-:W2:Y:S01]  /*07b0*/  LDCU UR47, c[0x0][0x3b0] ;  /* 0x00007600ff2f77ac */ /* 0x000ea20008000800 */
[----:B------:R-:W2:Y:S01]  /*07c0*/  LDCU UR48, c[0x0][0x3b0] ;  /* 0x00007600ff3077ac */ /* 0x000ea20008000800 */
[----:B------:R-:W2:Y:S01]  /*07d0*/  LDCU UR49, c[0x0][0x3b0] ;  /* 0x00007600ff3177ac */ /* 0x000ea20008000800 */
[----:B-1----:R-:W-:Y:S01]  /*07e0*/  IADD3 R9, PT, PT, RZ, -R5, RZ ;  /* 0x80000005ff097210 */ /* 0x002fe20007ffe0ff */
[----:B------:R-:W1:Y:S04]  /*07f0*/  LDCU UR50, c[0x0][0x3b0] ;  /* 0x00007600ff3277ac */ /* 0x000e680008000800 */
[----:B------:R-:W-:Y:S01]  /*0800*/  IMAD R7, R9, R10, RZ ;  /* 0x0000000a09077224 */ /* 0x000fe200078e02ff */
[----:B------:R-:W-:Y:S01]  /*0810*/  IABS R9, R14 ;  /* 0x0000000e00097213 */ /* 0x000fe20000000000 */
[----:B------:R-:W1:Y:S02]  /*0820*/  LDCU UR51, c[0x0][0x3b0] ;  /* 0x00007600ff3377ac */ /* 0x000e640008000800 */
[----:B------:R-:W-:Y:S01]  /*0830*/  IMAD.HI.U32 R4, R5, R7, R4 ;  /* 0x0000000705047227 */ /* 0x000fe200078e0004 */
[----:B------:R-:W-:Y:S01]  /*0840*/  IADD3 R7, PT, PT, RZ, -R9, RZ ;  /* 0x80000009ff077210 */ /* 0x000fe20007ffe0ff */
[----:B------:R-:W1:Y:S02]  /*0850*/  LDCU UR52, c[0x0][0x3b0] ;  /* 0x00007600ff3477ac */ /* 0x000e640008000800 */
[----:B------:R-:W-:-:S02]  /*0860*/  IMAD.MOV.U32 R5, RZ, RZ, R8 ;  /* 0x000000ffff057224 */ /* 0x000fc400078e0008 */
[----:B------:R-:W1:Y:S01]  /*0870*/  I2F.RP R8, R6 ;  /* 0x0000000600087306 */ /* 0x000e620000209400 */
[----:B------:R-:W2:Y:S01]  /*0880*/  LDCU UR54, c[0x0][0x3b0] ;  /* 0x00007600ff3677ac */ /* 0x000ea20008000800 */
[----:B------:R-:W-:Y:S01]  /*0890*/  IMAD.HI.U32 R4, R4, R5, RZ ;  /* 0x0000000504047227 */ /* 0x000fe200078e00ff */
[----:B------:R-:W2:Y:S03]  /*08a0*/  LDCU UR53, c[0x0][0x3b0] ;  /* 0x00007600ff3577ac */ /* 0x000ea60008000800 */
[----:B------:R-:W-:Y:S02]  /*08b0*/  IMAD R5, R4, R7, R5 ;  /* 0x0000000704057224 */ /* 0x000fe400078e0205 */
[----:B------:R-:W2:Y:S01]  /*08c0*/  I2F.RP R7, R0 ;  /* 0x0000000000077306 */ /* 0x000ea20000209400 */
[----:B------:R-:W3:Y:S02]  /*08d0*/  LDCU UR55, c[0x0][0x3b0] ;  /* 0x00007600ff3777ac */ /* 0x000ee40008000800 */
[----:B------:R-:W-:Y:S01]  /*08e0*/  ISETP.GT.U32.AND P1, PT, R10, R5, PT ;  /* 0x000000050a00720c */ /* 0x000fe20003f24070 */
[----:B------:R-:W3:Y:S04]  /*08f0*/  LDCU UR59, c[0x0][0x3b0] ;  /* 0x00007600ff3b77ac */ /* 0x000ee80008000800 */
[----:B-1----:R-:W1:Y:S01]  /*0900*/  MUFU.RCP R8, R8 ;  /* 0x0000000800087308 */ /* 0x002e620000001000 */
[----:B------:R-:W3:Y:S01]  /*0910*/  LDCU UR60, c[0x0][0x3b0] ;  /* 0x00007600ff3c77ac */ /* 0x000ee20008000800 */
[----:B------:R-:W3:Y:S06]  /*0920*/  LDCU UR56, c[0x0][0x3b0] ;  /* 0x00007600ff3877ac */ /* 0x000eec0008000800 */
[----:B------:R-:W-:Y:S01]  /*0930*/  @!P1 IMAD.IADD R5, R5, 0x1, -R10 ;  /* 0x0000000105059824 */ /* 0x000fe200078e0a0a */
[----:B------:R-:W-:Y:S01]  /*0940*/  @!P1 IADD3 R4, PT, PT, R4, 0x1, RZ ;  /* 0x0000000104049810 */ /* 0x000fe20007ffe0ff */
[----:B--2---:R-:W2:Y:S01]  /*0950*/  MUFU.RCP R7, R7 ;  /* 0x0000000700077308 */ /* 0x004ea20000001000 */
[----:B------:R-:W-:Y:S01]  /*0960*/  ISETP.NE.AND P1, PT, R14, RZ, PT ;  /* 0x000000ff0e00720c */ /* 0x000fe20003f25270 */
[----:B------:R-:W3:Y:S01]  /*0970*/  LDCU UR57, c[0x0][0x3b0] ;  /* 0x00007600ff3977ac */ /* 0x000ee20008000800 */
[----:B------:R-:W-:-:S02]  /*0980*/  ISETP.GE.U32.AND P0, PT, R5, R10, PT ;  /* 0x0000000a0500720c */ /* 0x000fc40003f06070 */
[----:B------:R-:W-:Y:S01]  /*0990*/  LOP3.LUT R5, R17, R14, RZ, 0x3c, !PT ;  /* 0x0000000e11057212 */ /* 0x000fe200078e3cff */
[----:B------:R-:W3:Y:S01]  /*09a0*/  LDCU UR58, c[0x0][0x3b0] ;  /* 0x00007600ff3a77ac */ /* 0x000ee20008000800 */
[----:B-1----:R-:W-:Y:S02]  /*09b0*/  VIADD R9, R8, 0xffffffe ;  /* 0x0ffffffe08097836 */ /* 0x002fe40000000000 */
[----:B------:R-:W-:Y:S01]  /*09c0*/  ISETP.GE.AND P2, PT, R5, RZ, PT ;  /* 0x000000ff0500720c */ /* 0x000fe20003f46270 */
[----:B------:R-:W1:Y:S01]  /*09d0*/  LDCU UR63, c[0x0][0x3b0] ;  /* 0x00007600ff3f77ac */ /* 0x000e620008000800 */
[----:B------:R-:W3:Y:S01]  /*09e0*/  F2I.FTZ.U32.TRUNC.NTZ R5, R9 ;  /* 0x0000000900057305 */ /* 0x000ee2000021f000 */
[----:B------:R-:W1:Y:S04]  /*09f0*/  LDCU UR64, c[0x0][0x3b0] ;  /* 0x00007600ff4077ac */ /* 0x000e680008000800 */
[----:B------:R-:W-:Y:S01]  /*0a00*/  @P0 VIADD R4, R4, 0x1 ;  /* 0x0000000104040836 */ /* 0x000fe20000000000 */
[----:B------:R-:W-:Y:S01]  /*0a10*/  ISETP.GE.AND P0, PT, R82, UR5, PT ;  /* 0x0000000552007c0c */ /* 0x000fe2000bf06270 */
[----:B--2---:R-:W-:Y:S01]  /*0a20*/  VIADD R7, R7, 0xffffffe ;  /* 0x0ffffffe07077836 */ /* 0x004fe20000000000 */
[----:B------:R-:W2:Y:S01]  /*0a30*/  LDCU UR5, c[0x0][0x3a0] ;  /* 0x00007400ff0577ac */ /* 0x000ea20008000800 */
[----:B------:R-:W-:-:S02]  /*0a40*/  IMAD.MOV.U32 R13, RZ, RZ, R4 ;  /* 0x000000ffff0d7224 */ /* 0x000fc400078e0004 */
[----:B------:R-:W-:Y:S01]  /*0a50*/  IMAD.MOV.U32 R4, RZ, RZ, RZ ;  /* 0x000000ffff047224 */ /* 0x000fe200078e00ff */
[----:B------:R-:W1:Y:S01]  /*0a60*/  F2I.FTZ.U32.TRUNC.NTZ R11, R7 ;  /* 0x00000007000b7305 */ /* 0x000e62000021f000 */
[----:B------:R-:W1:Y:S01]  /*0a70*/  LDCU UR70, c[0x0][0x3b0] ;  /* 0x00007600ff4677ac */ /* 0x000e620008000800 */
[----:B------:R-:W-:Y:S01]  /*0a80*/  @!P2 IADD3 R13, PT, PT, -R13, RZ, RZ ;  /* 0x000000ff0d0da210 */ /* 0x000fe20007ffe1ff */
[--C-:B---3--:R-:W-:Y:S01]  /*0a90*/  IMAD.MOV R9, RZ, RZ, -R5.reuse ;  /* 0x000000ffff097224 */ /* 0x108fe200078e0a05 */
[----:B------:R-:W-:Y:S01]  /*0aa0*/  @!P1 LOP3.LUT R13, RZ, R14, RZ, 0x33, !PT ;  /* 0x0000000eff0d9212 */ /* 0x000fe200078e33ff */
[----:B------:R-:W3:Y:S02]  /*0ab0*/  LDCU UR71, c[0x0][0x3b0] ;  /* 0x00007600ff4777ac */ /* 0x000ee40008000800 */
[----:B------:R-:W-:Y:S01]  /*0ac0*/  IMAD R9, R9, R6, RZ ;  /* 0x0000000609097224 */ /* 0x000fe200078e02ff */
[C---:B------:R-:W-:Y:S01]  /*0ad0*/  SHF.L.U32 R252, R13.reuse, 0x6, RZ ;  /* 0x000000060dfc7819 */ /* 0x040fe200000006ff */
[----:B------:R-:W2:Y:S01]  /*0ae0*/  LDCU UR74, c[0x0][0x3b0] ;  /* 0x00007600ff4a77ac */ /* 0x000ea20008000800 */
[----:B------:R-:W-:Y:S01]  /*0af0*/  IADD3 R13, PT, PT, -R13, RZ, RZ ;  /* 0x000000ff0d0d7210 */ /* 0x000fe20007ffe1ff */
[----:B------:R-:W-:Y:S01]  /*0b00*/  IMAD.HI.U32 R9, R5, R9, R4 ;  /* 0x0000000905097227 */ /* 0x000fe200078e0004 */
[----:B------:R-:W-:Y:S01]  /*0b10*/  MOV R4, UR4 ;  /* 0x0000000400047c02 */ /* 0x000fe20008000f00 */
[----:B------:R-:W2:Y:S01]  /*0b20*/  LDCU UR4, c[0x0][0x3a0] ;  /* 0x00007400ff0477ac */ /* 0x000ea20008000800 */
[C---:B------:R-:W-:Y:S01]  /*0b30*/  IADD3 R23, PT, PT, R252.reuse, 0x6, RZ ;  /* 0x00000006fc177810 */ /* 0x040fe20007ffe0ff */
[----:B------:R-:W-:Y:S01]  /*0b40*/  VIADD R16, R252, 0x3f ;  /* 0x0000003ffc107836 */ /* 0x000fe20000000000 */
[----:B------:R-:W-:Y:S01]  /*0b50*/  SEL R10, R4, RZ, !P0 ;  /* 0x000000ff040a7207 */ /* 0x000fe20004000000 */
[C---:B------:R-:W-:Y:S01]  /*0b60*/  VIADD R18, R252.reuse, 0x1 ;  /* 0x00000001fc127836 */ /* 0x040fe20000000000 */
[----:B------:R-:W-:Y:S01]  /*0b70*/  IADD3 R25, PT, PT, R252, 0x7, RZ ;  /* 0x00000007fc197810 */ /* 0x000fe20007ffe0ff */
[----:B-1----:R-:W-:Y:S01]  /*0b80*/  IMAD.MOV R7, RZ, RZ, -R11 ;  /* 0x000000ffff077224 */ /* 0x002fe200078e0a0b */
[----:B------:R-:W-:Y:S01]  /*0b90*/  IABS R15, R16 ;  /* 0x00000010000f7213 */ /* 0x000fe20000000000 */
[----:B------:R-:W-:Y:S01]  /*0ba0*/  IMAD R13, R14, R13, R17 ;  /* 0x0000000d0e0d7224 */ /* 0x000fe200078e0211 */
[----:B------:R-:W-:Y:S01]  /*0bb0*/  ISETP.NE.U32.AND P0, PT, R10, RZ, PT ;  /* 0x000000ff0a00720c */ /* 0x000fe20003f05070 */
[----:B------:R-:W-:Y:S01]  /*0bc0*/  IMAD R7, R7, R0, RZ ;  /* 0x0000000007077224 */ /* 0x000fe200078e02ff */
[----:B------:R-:W-:Y:S01]  /*0bd0*/  IABS R8, R18 ;  /* 0x0000001200087213 */ /* 0x000fe20000000000 */
[----:B------:R-:W-:Y:S01]  /*0be0*/  IMAD.HI.U32 R5, R9, R15, RZ ;  /* 0x0000000f09057227 */ /* 0x000fe200078e00ff */
[----:B------:R-:W-:-:S02]  /*0bf0*/  ISETP.GE.AND P5, PT, R18, RZ, PT ;  /* 0x000000ff1200720c */ /* 0x000fc40003fa6270 */
[----:B------:R-:W-:Y:S01]  /*0c00*/  ISETP.GE.AND P1, PT, R16, RZ, PT ;  /* 0x000000ff1000720c */ /* 0x000fe20003f26270 */
[----:B------:R-:W-:Y:S01]  /*0c10*/  IMAD.MOV R10, RZ, RZ, -R5 ;  /* 0x000000ffff0a7224 */ /* 0x000fe200078e0a05 */
[----:B------:R-:W-:Y:S01]  /*0c20*/  IABS R16, R23 ;  /* 0x0000001700107213 */ /* 0x000fe20000000000 */
[----:B------:R-:W-:Y:S01]  /*0c30*/  IMAD.HI.U32 R5, R9, R8, RZ ;  /* 0x0000000809057227 */ /* 0x000fe200078e00ff */
[C---:B------:R-:W-:Y:S02]  /*0c40*/  IADD3 R28, PT, PT, R252.reuse, 0xa, RZ ;  /* 0x0000000afc1c7810 */ /* 0x040fe40007ffe0ff */
[----:B------:R-:W-:Y:S01]  /*0c50*/  IADD3 R29, PT, PT, R252, 0xb, RZ ;  /* 0x0000000bfc1d7810 */ /* 0x000fe20007ffe0ff */
[----:B------:R-:W-:Y:S01]  /*0c60*/  IMAD R15, R6, R10, R15 ;  /* 0x0000000a060f7224 */ /* 0x000fe200078e020f */
[----:B------:R-:W-:Y:S01]  /*0c70*/  MOV R10, RZ ;  /* 0x000000ff000a7202 */ /* 0x000fe20000000f00 */
[----:B------:R-:W-:Y:S01]  /*0c80*/  IMAD.MOV R5, RZ, RZ, -R5 ;  /* 0x000000ffff057224 */ /* 0x000fe200078e0a05 */
[C---:B------:R-:W-:Y:S01]  /*0c90*/  IADD3 R31, PT, PT, R252.reuse, 0xd, RZ ;  /* 0x0000000dfc1f7810 */ /* 0x040fe20007ffe0ff */
[----:B------:R-:W-:Y:S01]  /*0ca0*/  VIADD R14, R252, 0x2 ;  /* 0x00000002fc0e7836 */ /* 0x000fe20000000000 */
[C---:B------:R-:W-:Y:S01]  /*0cb0*/  ISETP.GT.U32.AND P4, PT, R6.reuse, R15, PT ;  /* 0x0000000f0600720c */ /* 0x040fe20003f84070 */
[----:B------:R-:W-:Y:S01]  /*0cc0*/  IMAD R8, R6, R5, R8 ;  /* 0x0000000506087224 */ /* 0x000fe200078e0208 */
[----:B------:R-:W-:Y:S01]  /*0cd0*/  IADD3 R34, PT, PT, R252, 0x13, RZ ;  /* 0x00000013fc227810 */ /* 0x000fe20007ffe0ff */
[----:B------:R-:W-:Y:S01]  /*0ce0*/  IMAD.HI.U32 R7, R11, R7, R10 ;  /* 0x000000070b077227 */ /* 0x000fe200078e000a */
[----:B------:R-:W-:-:S02]  /*0cf0*/  IABS R10, R14 ;  /* 0x0000000e000a7213 */ /* 0x000fc40000000000 */
[----:B------:R-:W-:Y:S01]  /*0d00*/  ISETP.GT.U32.AND P2, PT, R6, R8, PT ;  /* 0x000000080600720c */ /* 0x000fe20003f44070 */
[----:B------:R-:W-:Y:S01]  /*0d10*/  IMAD.IADD R13, R12, 0x1, R13 ;  /* 0x000000010c0d7824 */ /* 0x000fe200078e020d */
[----:B------:R-:W-:Y:S01]  /*0d20*/  MOV R12, R10 ;  /* 0x0000000a000c7202 */ /* 0x000fe20000000f00 */
[----:B------:R-:W-:Y:S01]  /*0d30*/  VIADD R19, R252, 0x3 ;  /* 0x00000003fc137836 */ /* 0x000fe20000000000 */
[----:B------:R-:W-:Y:S01]  /*0d40*/  ISETP.GE.AND P3, PT, R14, RZ, PT ;  /* 0x000000ff0e00720c */ /* 0x000fe20003f66270 */
[C---:B------:R-:W-:Y:S01]  /*0d50*/  VIADD R20, R252.reuse, 0x4 ;  /* 0x00000004fc147836 */ /* 0x040fe20000000000 */
[----:B------:R-:W-:Y:S01]  /*0d60*/  IADD3 R35, PT, PT, R252, 0x14, RZ ;  /* 0x00000014fc237810 */ /* 0x000fe20007ffe0ff */
[----:B------:R-:W-:Y:S01]  /*0d70*/  IMAD.HI.U32 R5, R9, R12, RZ ;  /* 0x0000000c09057227 */ /* 0x000fe200078e00ff */
[----:B------:R-:W-:Y:S02]  /*0d80*/  @!P4 IADD3 R15, PT, PT, R15, -R6, RZ ;  /* 0x800000060f0fc210 */ /* 0x000fe40007ffe0ff */
[----:B------:R-:W-:Y:S01]  /*0d90*/  IABS R11, R19 ;  /* 0x00000013000b7213 */ /* 0x000fe20000000000 */
[----:B------:R-:W-:Y:S01]  /*0da0*/  IMAD.MOV R5, RZ, RZ, -R5 ;  /* 0x000000ffff057224 */ /* 0x000fe200078e0a05 */
[----:B------:R-:W-:Y:S01]  /*0db0*/  ISETP.GT.U32.AND P4, PT, R6, R15, PT ;  /* 0x0000000f0600720c */ /* 0x000fe20003f84070 */
[----:B------:R-:W-:Y:S01]  /*0dc0*/  @!P2 IMAD.IADD R8, R8, 0x1, -R6 ;  /* 0x000000010808a824 */ /* 0x000fe200078e0a06 */
[----:B------:R-:W-:Y:S01]  /*0dd0*/  IABS R14, R20 ;  /* 0x00000014000e7213 */ /* 0x000fe20000000000 */
[C---:B------:R-:W-:Y:S01]  /*0de0*/  IMAD R12, R6.reuse, R5, R12 ;  /* 0x00000005060c7224 */ /* 0x040fe200078e020c */
[----:B------:R-:W-:Y:S01]  /*0df0*/  IABS R32, R35 ;  /* 0x0000002300207213 */ /* 0x000fe20000000000 */
[----:B------:R-:W-:Y:S01]  /*0e00*/  IMAD.HI.U32 R5, R9, R11, RZ ;  /* 0x0000000b09057227 */ /* 0x000fe200078e00ff */
[----:B------:R-:W-:-:S02]  /*0e10*/  ISETP.GT.U32.AND P2, PT, R6, R8, PT ;  /* 0x000000080600720c */ /* 0x000fc40003f44070 */
[C---:B------:R-:W-:Y:S01]  /*0e20*/  IADD3 R37, PT, PT, R252.reuse, 0x17, RZ ;  /* 0x00000017fc257810 */ /* 0x040fe20007ffe0ff */
[----:B------:R-:W-:Y:S01]  /*0e30*/  IMAD.MOV R5, RZ, RZ, -R5 ;  /* 0x000000ffff057224 */ /* 0x000fe200078e0a05 */
[C---:B------:R-:W-:Y:S01]  /*0e40*/  IADD3 R43, PT, PT, R252.reuse, 0x1b, RZ ;  /* 0x0000001bfc2b7810 */ /* 0x040fe20007ffe0ff */
[----:B------:R-:W-:Y:S01]  /*0e50*/  IMAD.HI.U32 R10, R9, R14, RZ ;  /* 0x0000000e090a7227 */ /* 0x000fe200078e00ff */
[C---:B------:R-:W-:Y:S02]  /*0e60*/  IADD3 R51, PT, PT, R252.reuse, 0x20, RZ ;  /* 0x00000020fc337810 */ /* 0x040fe40007ffe0ff */
[----:B------:R-:W-:Y:S01]  /*0e70*/  IADD3 R64, PT, PT, R252, 0x2f, RZ ;  /* 0x0000002ffc407810 */ /* 0x000fe20007ffe0ff */
[----:B------:R-:W-:Y:S01]  /*0e80*/  @!P4 IMAD.IADD R15, R15, 0x1, -R6 ;  /* 0x000000010f0fc824 */ /* 0x000fe200078e0a06 */
[C---:B------:R-:W-:Y:S01]  /*0e90*/  ISETP.GT.U32.AND P4, PT, R6.reuse, R12, PT ;  /* 0x0000000c0600720c */ /* 0x040fe20003f84070 */
[----:B------:R-:W-:Y:S01]  /*0ea0*/  IMAD R11, R6, R5, R11 ;  /* 0x00000005060b7224 */ /* 0x000fe200078e020b */
[----:B------:R-:W-:Y:S01]  /*0eb0*/  IADD3 R17, PT, PT, -R10, RZ, RZ ;  /* 0x000000ff0a117210 */ /* 0x000fe20007ffe1ff */
[----:B------:R-:W-:Y:S01]  /*0ec0*/  VIADD R22, R252, 0x5 ;  /* 0x00000005fc167836 */ /* 0x000fe20000000000 */
[----:B------:R-:W-:Y:S01]  /*0ed0*/  @!P2 IADD3 R8, PT, PT, R8, -R6, RZ ;  /* 0x800000060808a210 */ /* 0x000fe20007ffe0ff */
[----:B------:R-:W-:Y:S01]  /*0ee0*/  IMAD.MOV.U32 R5, RZ, RZ, R15 ;  /* 0x000000ffff057224 */ /* 0x000fe200078e000f */
[C---:B------:R-:W-:Y:S01]  /*0ef0*/  ISETP.GT.U32.AND P6, PT, R6.reuse, R11, PT ;  /* 0x0000000b0600720c */ /* 0x040fe20003fc4070 */
[C---:B------:R-:W-:Y:S01]  /*0f00*/  IMAD R10, R6.reuse, R17, R14 ;  /* 0x00000011060a7224 */ /* 0x040fe200078e020e */
[----:B------:R-:W-:Y:S01]  /*0f10*/  IABS R18, R22 ;  /* 0x0000001600127213 */ /* 0x000fe20000000000 */
[----:B------:R-:W-:Y:S01]  /*0f20*/  @!P5 IMAD.MOV R8, RZ, RZ, -R8 ;  /* 0x000000ffff08d224 */ /* 0x000fe200078e0a08 */
[----:B------:R-:W-:Y:S01]  /*0f30*/  MOV R17, R16 ;  /* 0x0000001000117202 */ /* 0x000fe20000000f00 */
[----:B------:R-:W-:Y:S01]  /*0f40*/  @!P1 IMAD.MOV R5, RZ, RZ, -R5 ;  /* 0x000000ffff059224 */ /* 0x000fe200078e0a05 */
[----:B------:R-:W-:Y:S01]  /*0f50*/  ISETP.GT.U32.AND P2, PT, R6, R10, PT ;  /* 0x0000000a0600720c */ /* 0x000fe20003f44070 */
[----:B------:R-:W-:Y:S01]  /*0f60*/  @!P4 IMAD.IADD R12, R12, 0x1, -R6 ;  /* 0x000000010c0cc824 */ /* 0x000fe200078e0a06 */
[----:B------:R-:W-:Y:S01]  /*0f70*/  ISETP.GE.AND P1, PT, R19, RZ, PT ;  /* 0x000000ff1300720c */ /* 0x000fe20003f26270 */
[----:B------:R-:W-:Y:S01]  /*0f80*/  IMAD.HI.U32 R14, R9, R18, RZ ;  /* 0x00000012090e7227 */ /* 0x000fe200078e00ff */
[----:B------:R-:W-:-:S02]  /*0f90*/  ISETP.GE.AND P4, PT, R20, RZ, PT ;  /* 0x000000ff1400720c */ /* 0x000fc40003f86270 */
[----:B------:R-:W-:Y:S01]  /*0fa0*/  ISETP.GT.U32.AND P5, PT, R6, R12, PT ;  /* 0x0000000c0600720c */ /* 0x000fe20003fa4070 */
[----:B------:R-:W-:Y:S01]  /*0fb0*/  IMAD.MOV R15, RZ, RZ, -R14 ;  /* 0x000000ffff0f7224 */ /* 0x000fe200078e0a0e */
[----:B------:R-:W-:Y:S01]  /*0fc0*/  IABS R65, R64 ;  /* 0x0000004000417213 */ /* 0x000fe20000000000 */
[----:B------:R-:W-:Y:S01]  /*0fd0*/  @!P6 IMAD.IADD R11, R11, 0x1, -R6 ;  /* 0x000000010b0be824 */ /* 0x000fe200078e0a06 */
[----:B------:R-:W-:Y:S01]  /*0fe0*/  IADD3 R72, PT, PT, R252, 0x3a, RZ ;  /* 0x0000003afc487810 */ /* 0x000fe20007ffe0ff */
[C---:B------:R-:W-:Y:S01]  /*0ff0*/  IMAD R15, R6.reuse, R15, R18 ;  /* 0x0000000f060f7224 */ /* 0x040fe200078e0212 */
[----:B------:R-:W-:Y:S01]  /*1000*/  IABS R18, R25 ;  /* 0x0000001900127213 */ /* 0x000fe20000000000 */
[C---:B------:R-:W-:Y:S01]  /*1010*/  IMAD.HI.U32 R16, R9.reuse, R17, RZ ;  /* 0x0000001109107227 */ /* 0x040fe200078e00ff */
[----:B------:R-:W-:Y:S02]  /*1020*/  ISETP.GT.U32.AND P6, PT, R6, R11, PT ;  /* 0x0000000b0600720c */ /* 0x000fe40003fc4070 */
[----:B------:R-:W-:Y:S01]  /*1030*/  @!P2 IADD3 R10, PT, PT, R10, -R6, RZ ;  /* 0x800000060a0aa210 */ /* 0x000fe20007ffe0ff */
[----:B------:R-:W-:Y:S01]  /*1040*/  IMAD.HI.U32 R14, R9, R18, RZ ;  /* 0x00000012090e7227 */ /* 0x000fe200078e00ff */
[----:B------:R-:W-:-:S02]  /*1050*/  IABS R81, R72 ;  /* 0x0000004800517213 */ /* 0x000fc40000000000 */
[----:B------:R-:W-:Y:S01]  /*1060*/  ISETP.GT.U32.AND P2, PT, R6, R10, PT ;  /* 0x0000000a0600720c */ /* 0x000fe20003f44070 */
[----:B------:R-:W-:Y:S01]  /*1070*/  @!P5 IMAD.IADD R12, R12, 0x1, -R6 ;  /* 0x000000010c0cd824 */ /* 0x000fe200078e0a06 */
[----:B------:R-:W-:Y:S01]  /*1080*/  ISETP.GT.U32.AND P5, PT, R6, R15, PT ;  /* 0x0000000f0600720c */ /* 0x000fe20003fa4070 */
[----:B------:R-:W-:Y:S01]  /*1090*/  IMAD.MOV R16, RZ, RZ, -R16 ;  /* 0x000000ffff107224 */ /* 0x000fe200078e0a10 */
[----:B------:R-:W-:Y:S01]  /*10a0*/  IADD3 R19, PT, PT, -R14, RZ, RZ ;  /* 0x000000ff0e137210 */ /* 0x000fe20007ffe1ff */
[C---:B------:R-:W-:Y:S01]  /*10b0*/  VIADD R26, R252.reuse, 0x8 ;  /* 0x00000008fc1a7836 */ /* 0x040fe20000000000 */
[----:B------:R-:W-:Y:S01]  /*10c0*/  IADD3 R76, PT, PT, R252, 0x3c, RZ ;  /* 0x0000003cfc4c7810 */ /* 0x000fe20007ffe0ff */
[----:B------:R-:W-:Y:S01]  /*10d0*/  IMAD R16, R6, R16, R17 ;  /* 0x0000001006107224 */ /* 0x000fe200078e0211 */
[----:B------:R-:W-:Y:S01]  /*10e0*/  IADD3 R78, PT, PT, R252, 0x3d, RZ ;  /* 0x0000003dfc4e7810 */ /* 0x000fe20007ffe0ff */
[----:B------:R-:W-:Y:S01]  /*10f0*/  @!P6 IMAD.IADD R11, R11, 0x1, -R6 ;  /* 0x000000010b0be824 */ /* 0x000fe200078e0a06 */
[----:B------:R-:W-:Y:S01]  /*1100*/  IABS R20, R26 ;  /* 0x0000001a00147213 */ /* 0x000fe20000000000 */
[C---:B------:R-:W-:Y:S01]  /*1110*/  IMAD R14, R6.reuse, R19, R18 ;  /* 0x00000013060e7224 */ /* 0x040fe200078e0212 */
[----:B------:R-:W-:Y:S01]  /*1120*/  ISETP.GT.U32.AND P6, PT, R6, R16, PT ;  /* 0x000000100600720c */ /* 0x000fe20003fc4070 */
[----:B------:R-:W-:Y:S01]  /*1130*/  VIADD R27, R252, 0x9 ;  /* 0x00000009fc1b7836 */ /* 0x000fe20000000000 */
[----:B------:R-:W-:Y:S01]  /*1140*/  IABS R19, R28 ;  /* 0x0000001c00137213 */ /* 0x000fe20000000000 */
[----:B------:R-:W-:Y:S01]  /*1150*/  IMAD.HI.U32 R17, R9, R20, RZ ;  /* 0x0000001409117227 */ /* 0x000fe200078e00ff */
[----:B------:R-:W-:-:S02]  /*1160*/  @!P5 IADD3 R15, PT, PT, R15, -R6, RZ ;  /* 0x800000060f0fd210 */ /* 0x000fc40007ffe0ff */
[C---:B------:R-:W-:Y:S01]  /*1170*/  ISETP.GT.U32.AND P5, PT, R6.reuse, R14, PT ;  /* 0x0000000e0600720c */ /* 0x040fe20003fa4070 */
[----:B------:R-:W-:Y:S01]  /*1180*/  IMAD.MOV R17, RZ, RZ, -R17 ;  /* 0x000000ffff117224 */ /* 0x000fe200078e0a11 */
[----:B------:R-:W-:Y:S01]  /*1190*/  IABS R21, R27 ;  /* 0x0000001b00157213 */ /* 0x000fe20000000000 */
[----:B------:R-:W-:Y:S01]  /*11a0*/  @!P3 IMAD.MOV R12, RZ, RZ, -R12 ;  /* 0x000000ffff0cb224 */ /* 0x000fe200078e0a0c */
[C---:B------:R-:W-:Y:S01]  /*11b0*/  ISETP.GT.U32.AND P3, PT, R6.reuse, R15, PT ;  /* 0x0000000f0600720c */ /* 0x040fe20003f64070 */
[----:B------:R-:W-:Y:S01]  /*11c0*/  IMAD R17, R6, R17, R20 ;  /* 0x0000001106117224 */ /* 0x000fe200078e0214 */
[----:B------:R-:W-:Y:S01]  /*11d0*/  IABS R85, R76 ;  /* 0x0000004c00557213 */ /* 0x000fe20000000000 */
[----:B------:R-:W-:Y:S01]  /*11e0*/  IMAD.HI.U32 R18, R9, R21, RZ ;  /* 0x0000001509127227 */ /* 0x000fe200078e00ff */
[----:B------:R-:W-:-:S03]  /*11f0*/  IABS R87, R78 ;  /* 0x0000004e00577213 */ /* 0x000fc60000000000 */
[--C-:B------:R-:W-:Y:S01]  /*1200*/  @!P6 IMAD.IADD R16, R16, 0x1, -R6.reuse ;  /* 0x000000011010e824 */ /* 0x100fe200078e0a06 */
[----:B------:R-:W-:Y:S01]  /*1210*/  ISETP.GE.AND P6, PT, R23, RZ, PT ;  /* 0x000000ff1700720c */ /* 0x000fe20003fc6270 */
[----:B------:R-:W-:Y:S01]  /*1220*/  IMAD.MOV.U32 R20, RZ, RZ, R19 ;  /* 0x000000ffff147224 */ /* 0x000fe200078e0013 */
[----:B------:R-:W-:Y:S01]  /*1230*/  @!P5 IADD3 R14, PT, PT, R14, -R6, RZ ;  /* 0x800000060e0ed210 */ /* 0x000fe20007ffe0ff */
[----:B------:R-:W-:Y:S01]  /*1240*/  @!P2 IMAD.IADD R10, R10, 0x1, -R6 ;  /* 0x000000010a0aa824 */ /* 0x000fe200078e0a06 */
[----:B------:R-:W-:Y:S01]  /*1250*/  ISETP.GT.U32.AND P5, PT, R6, R16, PT ;  /* 0x000000100600720c */ /* 0x000fe20003fa4070 */
[----:B------:R-:W-:Y:S01]  /*1260*/  IMAD.MOV R18, RZ, RZ, -R18 ;  /* 0x000000ffff127224 */ /* 0x000fe200078e0a12 */
[----:B------:R-:W-:Y:S01]  /*1270*/  ISETP.GE.AND P2, PT, R22, RZ, PT ;  /* 0x000000ff1600720c */ /* 0x000fe20003f46270 */
[----:B------:R-:W-:Y:S01]  /*1280*/  IMAD.HI.U32 R19, R9, R20, RZ ;  /* 0x0000001409137227 */ /* 0x000fe200078e00ff */
[----:B------:R-:W-:-:S03]  /*1290*/  IABS R22, R29 ;  /* 0x0000001d00167213 */ /* 0x000fc60000000000 */
[C---:B------:R-:W-:Y:S01]  /*12a0*/  IMAD R18, R6.reuse, R18, R21 ;  /* 0x0000001206127224 */ /* 0x040fe200078e0215 */
[----:B------:R-:W-:Y:S01]  /*12b0*/  IADD3 R19, PT, PT, -R19, RZ, RZ ;  /* 0x000000ff13137210 */ /* 0x000fe20007ffe1ff */
[----:B------:R-:W-:Y:S01]  /*12c0*/  @!P1 IMAD.MOV R11, RZ, RZ, -R11 ;  /* 0x000000ffff0b9224 */ /* 0x000fe200078e0a0b */
[C---:B------:R-:W-:Y:S01]  /*12d0*/  ISETP.GT.U32.AND P1, PT, R6.reuse, R14, PT ;  /* 0x0000000e0600720c */ /* 0x040fe20003f24070 */
[----:B------:R-:W-:Y:S01]  /*12e0*/  @!P4 IMAD.MOV R10, RZ, RZ, -R10 ;  /* 0x000000ffff0ac224 */ /* 0x000fe200078e0a0a */
[C---:B------:R-:W-:Y:S01]  /*12f0*/  ISETP.GT.U32.AND P4, PT, R6.reuse, R17, PT ;  /* 0x000000110600720c */ /* 0x040fe20003f84070 */
[----:B------:R-:W-:Y:S01]  /*1300*/  @!P3 IMAD.IADD R15, R15, 0x1, -R6 ;  /* 0x000000010f0fb824 */ /* 0x000fe200078e0a06 */
[C---:B------:R-:W-:Y:S01]  /*1310*/  ISETP.GT.U32.AND P3, PT, R6.reuse, R18, PT ;  /* 0x000000120600720c */ /* 0x040fe20003f64070 */
[----:B------:R-:W-:Y:S01]  /*1320*/  IMAD R19, R6, R19, R20 ;  /* 0x0000001306137224 */ /* 0x000fe200078e0214 */
[----:B------:R-:W-:Y:S01]  /*1330*/  @!P5 IADD3 R16, PT, PT, R16, -R6, RZ ;  /* 0x800000061010d210 */ /* 0x000fe20007ffe0ff */
[----:B------:R-:W-:-:S02]  /*1340*/  VIADD R30, R252, 0xc ;  /* 0x0000000cfc1e7836 */ /* 0x000fc40000000000 */
[----:B------:R-:W-:Y:S01]  /*1350*/  IMAD.HI.U32 R20, R9, R22, RZ ;  /* 0x0000001609147227 */ /* 0x000fe200078e00ff */
[----:B------:R-:W-:Y:S02]  /*1360*/  ISETP.GT.U32.AND P5, PT, R6, R19, PT ;  /* 0x000000130600720c */ /* 0x000fe40003fa4070 */
[----:B------:R-:W-:Y:S01]  /*1370*/  IABS R24, R30 ;  /* 0x0000001e00187213 */ /* 0x000fe20000000000 */
[--C-:B------:R-:W-:Y:S01]  /*1380*/  @!P1 IMAD.IADD R14, R14, 0x1, -R6.reuse ;  /* 0x000000010e0e9824 */ /* 0x100fe200078e0a06 */
[----:B------:R-:W-:Y:S01]  /*1390*/  ISETP.GE.AND P1, PT, R25, RZ, PT ;  /* 0x000000ff1900720c */ /* 0x000fe20003f26270 */
[----:B------:R-:W-:Y:S01]  /*13a0*/  @!P4 IMAD.IADD R17, R17, 0x1, -R6 ;  /* 0x000000011111c824 */ /* 0x000fe200078e0a06 */
[----:B------:R-:W-:Y:S01]  /*13b0*/  ISETP.GE.AND P4, PT, R26, RZ, PT ;  /* 0x000000ff1a00720c */ /* 0x000fe20003f86270 */
[----:B------:R-:W-:Y:S01]  /*13c0*/  IMAD.MOV R23, RZ, RZ, -R20 ;  /* 0x000000ffff177224 */ /* 0x000fe200078e0a14 */
[----:B------:R-:W-:Y:S01]  /*13d0*/  @!P3 IADD3 R18, PT, PT, R18, -R6, RZ ;  /* 0x800000061212b210 */ /* 0x000fe20007ffe0ff */
[----:B------:R-:W-:Y:S01]  /*13e0*/  IMAD.HI.U32 R21, R9, R24, RZ ;  /* 0x0000001809157227 */ /* 0x000fe200078e00ff */
[----:B------:R-:W-:-:S02]  /*13f0*/  ISETP.GT.U32.AND P3, PT, R6, R17, PT ;  /* 0x000000110600720c */ /* 0x000fc40003f64070 */
[----:B------:R-:W-:Y:S01]  /*1400*/  @!P6 IADD3 R16, PT, PT, -R16, RZ, RZ ;  /* 0x000000ff1010e210 */ /* 0x000fe20007ffe1ff */
[C---:B------:R-:W-:Y:S01]  /*1410*/  IMAD R20, R6.reuse, R23, R22 ;  /* 0x0000001706147224 */ /* 0x040fe200078e0216 */
[----:B------:R-:W-:Y:S01]  /*1420*/  IABS R23, R31 ;  /* 0x0000001f00177213 */ /* 0x000fe20000000000 */
[----:B------:R-:W-:Y:S01]  /*1430*/  @!P5 IMAD.IADD R19, R19, 0x1, -R6 ;  /* 0x000000011313d824 */ /* 0x000fe200078e0a06 */
[C---:B------:R-:W-:Y:S01]  /*1440*/  ISETP.GT.U32.AND P5, PT, R6.reuse, R18, PT ;  /* 0x000000120600720c */ /* 0x040fe20003fa4070 */
[----:B------:R-:W-:Y:S01]  /*1450*/  @!P2 IMAD.MOV R15, RZ, RZ, -R15 ;  /* 0x000000ffff0fa224 */ /* 0x000fe200078e0a0f */
[----:B------:R-:W-:Y:S01]  /*1460*/  ISETP.GE.AND P6, PT, R27, RZ, PT ;  /* 0x000000ff1b00720c */ /* 0x000fe20003fc6270 */
[----:B------:R-:W-:Y:S01]  /*1470*/  @!P1 IMAD.MOV R14, RZ, RZ, -R14 ;  /* 0x000000ffff0e9224 */ /* 0x000fe200078e0a0e */
[C---:B------:R-:W-:Y:S01]  /*1480*/  ISETP.GT.U32.AND P2, PT, R6.reuse, R19, PT ;  /* 0x000000130600720c */ /* 0x040fe20003f44070 */
[----:B------:R-:W-:Y:S01]  /*1490*/  IMAD.MOV R21, RZ, RZ, -R21 ;  /* 0x000000ffff157224 */ /* 0x000fe200078e0a15 */
[----:B------:R-:W-:Y:S01]  /*14a0*/  ISETP.GT.U32.AND P1, PT, R6, R20, PT ;  /* 0x000000140600720c */ /* 0x000fe20003f24070 */
[----:B------:R-:W-:Y:S01]  /*14b0*/  @!P3 IMAD.IADD R17, R17, 0x1, -R6 ;  /* 0x000000011111b824 */ /* 0x000fe200078e0a06 */
[----:B------:R-:W-:Y:S01]  /*14c0*/  ISETP.GE.AND P3, PT, R28, RZ, PT ;  /* 0x000000ff1c00720c */ /* 0x000fe20003f66270 */
[----:B------:R-:W-:Y:S01]  /*14d0*/  IMAD.HI.U32 R22, R9, R23, RZ ;  /* 0x0000001709167227 */ /* 0x000fe200078e00ff */
[----:B------:R-:W-:-:S03]  /*14e0*/  IADD3 R27, PT, PT, R252, 0xe, RZ ;  /* 0x0000000efc1b7810 */ /* 0x000fc60007ffe0ff */
[----:B------:R-:W-:Y:S01]  /*14f0*/  IMAD R21, R6, R21, R24 ;  /* 0x0000001506157224 */ /* 0x000fe200078e0218 */
[----:B------:R-:W-:Y:S01]  /*1500*/  IADD3 R22, PT, PT, -R22, RZ, RZ ;  /* 0x000000ff16167210 */ /* 0x000fe20007ffe1ff */
[--C-:B------:R-:W-:Y:S01]  /*1510*/  @!P5 IMAD.IADD R18, R18, 0x1, -R6.reuse ;  /* 0x000000011212d824 */ /* 0x100fe200078e0a06 */
[----:B------:R-:W-:Y:S01]  /*1520*/  IABS R24, R27 ;  /* 0x0000001b00187213 */ /* 0x000fe20000000000 */
[--C-:B------:R-:W-:Y:S01]  /*1530*/  @!P2 IMAD.IADD R19, R19, 0x1, -R6.reuse ;  /* 0x000000011313a824 */ /* 0x100fe200078e0a06 */
[----:B------:R-:W-:Y:S01]  /*1540*/  ISETP.GT.U32.AND P5, PT, R6, R21, PT ;  /* 0x000000150600720c */ /* 0x000fe20003fa4070 */
[----:B------:R-:W-:Y:S01]  /*1550*/  @!P1 IMAD.IADD R20, R20, 0x1, -R6 ;  /* 0x0000000114149824 */ /* 0x000fe200078e0a06 */
[----:B------:R-:W-:Y:S01]  /*1560*/  ISETP.GE.AND P2, PT, R29, RZ, PT ;  /* 0x000000ff1d00720c */ /* 0x000fe20003f46270 */
[----:B------:R-:W-:Y:S01]  /*1570*/  IMAD R23, R6, R22, R23 ;  /* 0x0000001606177224 */ /* 0x000fe200078e0217 */
[----:B------:R-:W-:Y:S01]  /*1580*/  @!P6 IADD3 R18, PT, PT, -R18, RZ, RZ ;  /* 0x000000ff1212e210 */ /* 0x000fe20007ffe1ff */
[----:B------:R-:W-:Y:S01]  /*1590*/  @!P4 IMAD.MOV R17, RZ, RZ, -R17 ;  /* 0x000000ffff11c224 */ /* 0x000fe200078e0a11 */
[C---:B------:R-:W-:Y:S01]  /*15a0*/  ISETP.GT.U32.AND P4, PT, R6.reuse, R20, PT ;  /* 0x000000140600720c */ /* 0x040fe20003f84070 */
[----:B------:R-:W-:Y:S01]  /*15b0*/  @!P3 IMAD.MOV R19, RZ, RZ, -R19 ;  /* 0x000000ffff13b224 */ /* 0x000fe200078e0a13 */
[----:B------:R-:W-:Y:S01]  /*15c0*/  ISETP.GT.U32.AND P3, PT, R6, R23, PT ;  /* 0x000000170600720c */ /* 0x000fe20003f64070 */
[----:B------:R-:W-:Y:S01]  /*15d0*/  VIADD R29, R252, 0xf ;  /* 0x0000000ffc1d7836 */ /* 0x000fe20000000000 */
[----:B------:R-:W-:Y:S01]  /*15e0*/  ISETP.GE.AND P1, PT, R30, RZ, PT ;  /* 0x000000ff1e00720c */ /* 0x000fe20003f26270 */
[----:B------:R-:W-:Y:S01]  /*15f0*/  IMAD.HI.U32 R22, R9, R24, RZ ;  /* 0x0000001809167227 */ /* 0x000fe200078e00ff */
[----:B------:R-:W-:-:S02]  /*1600*/  ISETP.GE.AND P6, PT, R31, RZ, PT ;  /* 0x000000ff1f00720c */ /* 0x000fc40003fc6270 */
[----:B------:R-:W-:Y:S01]  /*1610*/  @!P5 IADD3 R21, PT, PT, R21, -R6, RZ ;  /* 0x800000061515d210 */ /* 0x000fe20007ffe0ff */
[----:B------:R-:W-:Y:S01]  /*1620*/  IMAD.MOV R25, RZ, RZ, -R22 ;  /* 0x000000ffff197224 */ /* 0x000fe200078e0a16 */
[----:B------:R-:W-:Y:S01]  /*1630*/  IABS R26, R29 ;  /* 0x0000001d001a7213 */ /* 0x000fe20000000000 */
[----:B------:R-:W-:Y:S01]  /*1640*/  VIADD R30, R252, 0x10 ;  /* 0x00000010fc1e7836 */ /* 0x000fe20000000000 */
[C---:B------:R-:W-:Y:S01]  /*1650*/  ISETP.GT.U32.AND P5, PT, R6.reuse, R21, PT ;  /* 0x000000150600720c */ /* 0x040fe20003fa4070 */
[----:B------:R-:W-:Y:S01]  /*1660*/  IMAD R22, R6, R25, R24 ;  /* 0x0000001906167224 */ /* 0x000fe200078e0218 */
[----:B------:R-:W-:Y:S01]  /*1670*/  IADD3 R31, PT, PT, R252, 0x11, RZ ;  /* 0x00000011fc1f7810 */ /* 0x000fe20007ffe0ff */
[----:B------:R-:W-:-:S03]  /*1680*/  IMAD.HI.U32 R24, R9, R26, RZ ;  /* 0x0000001a09187227 */ /* 0x000fc600078e00ff */
[----:B------:R-:W-:Y:S01]  /*1690*/  IABS R28, R31 ;  /* 0x0000001f001c7213 */ /* 0x000fe20000000000 */
[--C-:B------:R-:W-:Y:S01]  /*16a0*/  @!P4 IMAD.IADD R20, R20, 0x1, -R6.reuse ;  /* 0x000000011414c824 */ /* 0x100fe200078e0a06 */
[----:B------:R-:W-:Y:S01]  /*16b0*/  IADD3 R25, PT, PT, -R24, RZ, RZ ;  /* 0x000000ff18197210 */ /* 0x000fe20007ffe1ff */
[----:B------:R-:W-:Y:S01]  /*16c0*/  @!P3 IMAD.IADD R23, R23, 0x1, -R6 ;  /* 0x000000011717b824 */ /* 0x000fe200078e0a06 */
[C---:B------:R-:W-:Y:S01]  /*16d0*/  ISETP.GT.U32.AND P4, PT, R6.reuse, R22, PT ;  /* 0x000000160600720c */ /* 0x040fe20003f84070 */
[----:B------:R-:W-:Y:S01]  /*16e0*/  @!P2 IMAD.MOV R20, RZ, RZ, -R20 ;  /* 0x000000ffff14a224 */ /* 0x000fe200078e0a14 */
[----:B------:R-:W-:Y:S01]  /*16f0*/  ISETP.GE.AND P3, PT, R29, RZ, PT ;  /* 0x000000ff1d00720c */ /* 0x000fe20003f66270 */
[----:B------:R-:W-:Y:S01]  /*1700*/  @!P5 IMAD.IADD R21, R21, 0x1, -R6 ;  /* 0x000000011515d824 */ /* 0x000fe200078e0a06 */
[C---:B------:R-:W-:Y:S01]  /*1710*/  ISETP.GT.U32.AND P2, PT, R6.reuse, R23, PT ;  /* 0x000000170600720c */ /* 0x040fe20003f44070 */
[----:B------:R-:W-:Y:S01]  /*1720*/  IMAD R24, R6, R25, R26 ;  /* 0x0000001906187224 */ /* 0x000fe200078e021a */
[----:B------:R-:W-:Y:S01]  /*1730*/  ISETP.GE.AND P5, PT, R27, RZ, PT ;  /* 0x000000ff1b00720c */ /* 0x000fe20003fa6270 */
[----:B------:R-:W-:Y:S01]  /*1740*/  IMAD.HI.U32 R26, R9, R28, RZ ;  /* 0x0000001c091a7227 */ /* 0x000fe200078e00ff */
[----:B------:R-:W-:-:S03]  /*1750*/  IABS R27, R30 ;  /* 0x0000001e001b7213 */ /* 0x000fc60000000000 */
[----:B------:R-:W-:Y:S01]  /*1760*/  @!P1 IMAD.MOV R21, RZ, RZ, -R21 ;  /* 0x000000ffff159224 */ /* 0x000fe200078e0a15 */
[----:B------:R-:W-:Y:S01]  /*1770*/  ISETP.GT.U32.AND P1, PT, R6, R24, PT ;  /* 0x000000180600720c */ /* 0x000fe20003f24070 */
[----:B------:R-:W-:Y:S01]  /*1780*/  IMAD.MOV R29, RZ, RZ, -R26 ;  /* 0x000000ffff1d7224 */ /* 0x000fe200078e0a1a */
[----:B------:R-:W-:Y:S01]  /*1790*/  @!P4 IADD3 R22, PT, PT, R22, -R6, RZ ;  /* 0x800000061616c210 */ /* 0x000fe20007ffe0ff */
[----:B------:R-:W-:Y:S02]  /*17a0*/  VIADD R33, R252, 0x12 ;  /* 0x00000012fc217836 */ /* 0x000fe40000000000 */
[----:B------:R-:W-:Y:S01]  /*17b0*/  @!P2 IMAD.IADD R23, R23, 0x1, -R6 ;  /* 0x000000011717a824 */ /* 0x000fe200078e0a06 */
[----:B------:R-:W-:Y:S01]  /*17c0*/  ISETP.GE.AND P2, PT, R30, RZ, PT ;  /* 0x000000ff1e00720c */ /* 0x000fe20003f46270 */
[C---:B------:R-:W-:Y:S01]  /*17d0*/  IMAD R26, R6.reuse, R29, R28 ;  /* 0x0000001d061a7224 */ /* 0x040fe200078e021c */
[----:B------:R-:W-:Y:S01]  /*17e0*/  IABS R30, R33 ;  /* 0x00000021001e7213 */ /* 0x000fe20000000000 */
[----:B------:R-:W-:Y:S01]  /*17f0*/  IMAD.HI.U32 R25, R9, R27, RZ ;  /* 0x0000001b09197227 */ /* 0x000fe200078e00ff */
[----:B------:R-:W-:-:S03]  /*1800*/  ISETP.GT.U32.AND P4, PT, R6, R22, PT ;  /* 0x000000160600720c */ /* 0x000fc60003f84070 */
[----:B------:R-:W-:Y:S01]  /*1810*/  @!P6 IMAD.MOV R23, RZ, RZ, -R23 ;  /* 0x000000ffff17e224 */ /* 0x000fe200078e0a17 */
[----:B------:R-:W-:Y:S01]  /*1820*/  ISETP.GT.U32.AND P6, PT, R6, R26, PT ;  /* 0x0000001a0600720c */ /* 0x000fe20003fc4070 */
[----:B------:R-:W-:Y:S01]  /*1830*/  IMAD.MOV.U32 R28, RZ, RZ, R30 ;  /* 0x000000ffff1c7224 */ /* 0x000fe200078e001e */
[----:B------:R-:W-:Y:S01]  /*1840*/  IADD3 R25, PT, PT, -R25, RZ, RZ ;  /* 0x000000ff19197210 */ /* 0x000fe20007ffe1ff */
[----:B------:R-:W-:Y:S01]  /*1850*/  @!P1 IMAD.IADD R24, R24, 0x1, -R6 ;  /* 0x0000000118189824 */ /* 0x000fe200078e0a06 */
[----:B------:R-:W-:Y:S01]  /*1860*/  IABS R30, R34 ;  /* 0x00000022001e7213 */ /* 0x000fe20000000000 */
[----:B------:R-:W-:-:S03]  /*1870*/  IMAD.HI.U32 R29, R9, R32, RZ ;  /* 0x00000020091d7227 */ /* 0x000fc600078e00ff */
[C---:B------:R-:W-:Y:S01]  /*1880*/  ISETP.GT.U32.AND P1, PT, R6.reuse, R24, PT ;  /* 0x000000180600720c */ /* 0x040fe20003f24070 */
[----:B------:R-:W-:Y:S02]  /*1890*/  IMAD R25, R6, R25, R27 ;  /* 0x0000001906197224 */ /* 0x000fe400078e021b */
[----:B------:R-:W-:-:S04]  /*18a0*/  IMAD.HI.U32 R27, R9, R28, RZ ;  /* 0x0000001c091b7227 */ /* 0x000fc800078e00ff */
[--C-:B------:R-:W-:Y:S01]  /*18b0*/  @!P6 IMAD.IADD R26, R26, 0x1, -R6.reuse ;  /* 0x000000011a1ae824 */ /* 0x100fe200078e0a06 */
[----:B------:R-:W-:Y:S01]  /*18c0*/  IADD3 R27, PT, PT, -R27, RZ, RZ ;  /* 0x000000ff1b1b7210 */ /* 0x000fe20007ffe1ff */
[----:B------:R-:W-:Y:S01]  /*18d0*/  @!P4 IMAD.IADD R22, R22, 0x1, -R6 ;  /* 0x000000011616c824 */ /* 0x000fe200078e0a06 */
[C---:B------:R-:W-:Y:S01]  /*18e0*/  ISETP.GT.U32.AND P4, PT, R6.reuse, R25, PT ;  /* 0x000000190600720c */ /* 0x040fe20003f84070 */
[----:B------:R-:W-:Y:S01]  /*18f0*/  IMAD.MOV R29, RZ, RZ, -R29 ;  /* 0x000000ffff1d7224 */ /* 0x000fe200078e0a1d */
[C---:B------:R-:W-:Y:S01]  /*1900*/  ISETP.GT.U32.AND P6, PT, R6.reuse, R26, PT ;  /* 0x0000001a0600720c */ /* 0x040fe20003fc4070 */
[----:B------:R-:W-:Y:S01]  /*1910*/  IMAD R27, R6, R27, R28 ;  /* 0x0000001b061b7224 */ /* 0x000fe200078e021c */
[----:B------:R-:W-:Y:S01]  /*1920*/  @!P1 IADD3 R24, PT, PT, R24, -R6, RZ ;  /* 0x8000000618189210 */ /* 0x000fe20007ffe0ff */
[----:B------:R-:W-:-:S03]  /*1930*/  IMAD.HI.U32 R28, R9, R30, RZ ;  /* 0x0000001e091c7227 */ /* 0x000fc600078e00ff */
[----:B------:R-:W-:Y:S01]  /*1940*/  ISETP.GT.U32.AND P1, PT, R6, R27, PT ;  /* 0x0000001b0600720c */ /* 0x000fe20003f24070 */
[----:B------:R-:W-:Y:S01]  /*1950*/  @!P5 IMAD.MOV R22, RZ, RZ, -R22 ;  /* 0x000000ffff16d224 */ /* 0x000fe200078e0a16 */
[----:B------:R-:W-:Y:S01]  /*1960*/  ISETP.GE.AND P5, PT, R31, RZ, PT ;  /* 0x000000ff1f00720c */ /* 0x000fe20003fa6270 */
[----:B------:R-:W-:Y:S01]  /*1970*/  IMAD.MOV R31, RZ, RZ, -R28 ;  /* 0x000000ffff1f7224 */ /* 0x000fe200078e0a1c */
[----:B------:R-:W-:Y:S01]  /*1980*/  @!P3 IADD3 R24, PT, PT, -R24, RZ, RZ ;  /* 0x000000ff1818b210 */ /* 0x000fe20007ffe1ff */
[----:B------:R-:W-:Y:S01]  /*1990*/  @!P4 IMAD.IADD R25, R25, 0x1, -R6 ;  /* 0x000000011919c824 */ /* 0x000fe200078e0a06 */
[----:B------:R-:W-:Y:S01]  /*19a0*/  ISETP.GE.AND P3, PT, R33, RZ, PT ;  /* 0x000000ff2100720c */ /* 0x000fe20003f66270 */
[----:B------:R-:W-:Y:S01]  /*19b0*/  IMAD R28, R6, R31, R30 ;  /* 0x0000001f061c7224 */ /* 0x000fe200078e021e */
[----:B------:R-:W-:Y:S01]  /*19c0*/  @!P6 IADD3 R26, PT, PT, R26, -R6, RZ ;  /* 0x800000061a1ae210 */ /* 0x000fe20007ffe0ff */
[C---:B------:R-:W-:Y:S01]  /*19d0*/  IMAD R29, R6.reuse, R29, R32 ;  /* 0x0000001d061d7224 */ /* 0x040fe200078e0220 */
[----:B------:R-:W-:Y:S01]  /*19e0*/  ISETP.GT.U32.AND P4, PT, R6, R25, PT ;  /* 0x000000190600720c */ /* 0x000fe20003f84070 */
[----:B------:R-:W-:Y:S01]  /*19f0*/  VIADD R36, R252, 0x16 ;  /* 0x00000016fc247836 */ /* 0x000fe20000000000 */
[----:B------:R-:W-:Y:S01]  /*1a00*/  ISETP.GT.U32.AND P6, PT, R6, R28, PT ;  /* 0x0000001c0600720c */ /* 0x000fe20003fc4070 */
[----:B------:R-:W-:Y:S01]  /*1a10*/  @!P1 IMAD.IADD R27, R27, 0x1, -R6 ;  /* 0x000000011b1b9824 */ /* 0x000fe200078e0a06 */
[----:B------:R-:W-:Y:S01]  /*1a20*/  IADD3 R31, PT, PT, R252, 0x15, RZ ;  /* 0x00000015fc1f7810 */ /* 0x000fe20007ffe0ff */
[----:B------:R-:W-:Y:S01]  /*1a30*/  @!P5 IMAD.MOV R26, RZ, RZ, -R26 ;  /* 0x000000ffff1ad224 */ /* 0x000fe200078e0a1a */
[----:B------:R-:W-:Y:S01]  /*1a40*/  ISETP.GT.U32.AND P5, PT, R6, R29, PT ;  /* 0x0000001d0600720c */ /* 0x000fe20003fa4070 */
[----:B------:R-:W-:Y:S01]  /*1a50*/  VIADD R40, R252, 0x18 ;  /* 0x00000018fc287836 */ /* 0x000fe20000000000 */
[----:B------:R-:W-:Y:S01]  /*1a60*/  ISETP.GT.U32.AND P1, PT, R6, R27, PT ;  /* 0x0000001b0600720c */ /* 0x000fe20003f24070 */
[C---:B------:R-:W-:Y:S01]  /*1a70*/  VIADD R41, R252.reuse, 0x19 ;  /* 0x00000019fc297836 */ /* 0x040fe20000000000 */
[----:B------:R-:W-:Y:S01]  /*1a80*/  IABS R32, R31 ;  /* 0x0000001f00207213 */ /* 0x000fe20000000000 */
[----:B------:R-:W-:-:S02]  /*1a90*/  VIADD R42, R252, 0x1a ;  /* 0x0000001afc2a7836 */ /* 0x000fc40000000000 */
[--C-:B------:R-:W-:Y:S01]  /*1aa0*/  @!P4 IMAD.IADD R25, R25, 0x1, -R6.reuse ;  /* 0x000000011919c824 */ /* 0x100fe200078e0a06 */
[----:B------:R-:W-:Y:S01]  /*1ab0*/  ISETP.GE.AND P4, PT, R34, RZ, PT ;  /* 0x000000ff2200720c */ /* 0x000fe20003f86270 */
[----:B------:R-:W-:Y:S01]  /*1ac0*/  @!P6 IMAD.IADD R28, R28, 0x1, -R6 ;  /* 0x000000011c1ce824 */ /* 0x000fe200078e0a06 */
[----:B------:R-:W-:Y:S01]  /*1ad0*/  IABS R34, R36 ;  /* 0x0000002400227213 */ /* 0x000fe20000000000 */
[----:B------:R-:W-:Y:S01]  /*1ae0*/  IMAD.HI.U32 R30, R9, R32, RZ ;  /* 0x00000020091e7227 */ /* 0x000fe200078e00ff */
[----:B------:R-:W-:Y:S02]  /*1af0*/  IABS R38, R42 ;  /* 0x0000002a00267213 */ /* 0x000fe40000000000 */
[----:B------:R-:W-:Y:S01]  /*1b00*/  ISETP.GT.U32.AND P6, PT, R6, R28, PT ;  /* 0x0000001c0600720c */ /* 0x000fe20003fc4070 */
[----:B------:R-:W-:Y:S01]  /*1b10*/  IMAD.MOV R33, RZ, RZ, -R30 ;  /* 0x000000ffff217224 */ /* 0x000fe200078e0a1e */
[----:B------:R-:W-:Y:S01]  /*1b20*/  @!P1 IADD3 R27, PT, PT, R27, -R6, RZ ;  /* 0x800000061b1b9210 */ /* 0x000fe20007ffe0ff */
[----:B------:R-:W-:Y:S01]  /*1b30*/  @!P2 IMAD.MOV R25, RZ, RZ, -R25 ;  /* 0x000000ffff19a224 */ /* 0x000fe200078e0a19 */
[----:B------:R-:W-:Y:S01]  /*1b40*/  ISETP.GE.AND P1, PT, R31, RZ, PT ;  /* 0x000000ff1f00720c */ /* 0x000fe20003f26270 */
[----:B------:R-:W-:Y:S01]  /*1b50*/  IMAD.HI.U32 R31, R9, R34, RZ ;  /* 0x00000022091f7227 */ /* 0x000fe200078e00ff */
[----:B------:R-:W-:-:S02]  /*1b60*/  @!P5 IADD3 R29, PT, PT, R29, -R6, RZ ;  /* 0x800000061d1dd210 */ /* 0x000fc40007ffe0ff */
[----:B------:R-:W-:Y:S01]  /*1b70*/  ISETP.GE.AND P2, PT, R35, RZ, PT ;  /* 0x000000ff2300720c */ /* 0x000fe20003f46270 */
[C---:B------:R-:W-:Y:S01]  /*1b80*/  IMAD R30, R6.reuse, R33, R32 ;  /* 0x00000021061e7224 */ /* 0x040fe200078e0220 */
[----:B------:R-:W-:Y:S01]  /*1b90*/  IABS R33, R37 ;  /* 0x0000002500217213 */ /* 0x000fe20000000000 */
[----:B------:R-:W-:Y:S01]  /*1ba0*/  IMAD.MOV R31, RZ, RZ, -R31 ;  /* 0x000000ffff1f7224 */ /* 0x000fe200078e0a1f */
[----:B------:R-:W-:Y:S01]  /*1bb0*/  ISETP.GT.U32.AND P5, PT, R6, R29, PT ;  /* 0x0000001d0600720c */ /* 0x000fe20003fa4070 */
[----:B------:R-:W-:Y:S01]  /*1bc0*/  @!P3 IMAD.MOV R27, RZ, RZ, -R27 ;  /* 0x000000ffff1bb224 */ /* 0x000fe200078e0a1b */
[----:B------:R-:W-:Y:S01]  /*1bd0*/  @!P6 IADD3 R28, PT, PT, R28, -R6, RZ ;  /* 0x800000061c1ce210 */ /* 0x000fe20007ffe0ff */
[C---:B------:R-:W-:Y:S01]  /*1be0*/  IMAD R32, R6.reuse, R31, R34 ;  /* 0x0000001f06207224 */ /* 0x040fe200078e0222 */
[----:B------:R-:W-:Y:S01]  /*1bf0*/  ISETP.GT.U32.AND P6, PT, R6, R30, PT ;  /* 0x0000001e0600720c */ /* 0x000fe20003fc4070 */
[----:B------:R-:W-:Y:S01]  /*1c00*/  IMAD.HI.U32 R31, R9, R33, RZ ;  /* 0x00000021091f7227 */ /* 0x000fe200078e00ff */
[----:B------:R-:W-:-:S02]  /*1c10*/  IABS R35, R40 ;  /* 0x0000002800237213 */ /* 0x000fc40000000000 */
[----:B------:R-:W-:Y:S01]  /*1c20*/  ISETP.GE.AND P3, PT, R36, RZ, PT ;  /* 0x000000ff2400720c */ /* 0x000fe20003f66270 */
[----:B------:R-:W-:Y:S01]  /*1c30*/  IMAD.MOV R31, RZ, RZ, -R31 ;  /* 0x000000ffff1f7224 */ /* 0x000fe200078e0a1f */
[----:B------:R-:W-:Y:S01]  /*1c40*/  IABS R36, R41 ;  /* 0x0000002900247213 */ /* 0x000fe20000000000 */
[----:B------:R-:W-:Y:S01]  /*1c50*/  @!P4 IMAD.MOV R28, RZ, RZ, -R28 ;  /* 0x000000ffff1cc224 */ /* 0x000fe200078e0a1c */
[C---:B------:R-:W-:Y:S01]  /*1c60*/  ISETP.GT.U32.AND P4, PT, R6.reuse, R32, PT ;  /* 0x000000200600720c */ /* 0x040fe20003f84070 */
[----:B------:R-:W-:Y:S01]  /*1c70*/  IMAD R31, R6, R31, R33 ;  /* 0x0000001f061f7224 */ /* 0x000fe200078e0221 */
[----:B------:R-:W-:Y:S01]  /*1c80*/  @!P5 IADD3 R29, PT, PT, R29, -R6, RZ ;  /* 0x800000061d1dd210 */ /* 0x000fe20007ffe0ff */
[----:B------:R-:W-:Y:S01]  /*1c90*/  IMAD.HI.U32 R33, R9, R35, RZ ;  /* 0x0000002309217227 */ /* 0x000fe200078e00ff */
[----:B------:R-:W-:-:S03]  /*1ca0*/  ISETP.GE.AND P5, PT, R37, RZ, PT ;  /* 0x000000ff2500720c */ /* 0x000fc60003fa6270 */
[----:B------:R-:W-:Y:S01]  /*1cb0*/  @!P6 IMAD.IADD R30, R30, 0x1, -R6 ;  /* 0x000000011e1ee824 */ /* 0x000fe200078e0a06 */
[----:B------:R-:W-:Y:S01]  /*1cc0*/  ISETP.GT.U32.AND P6, PT, R6, R31, PT ;  /* 0x0000001f0600720c */ /* 0x000fe20003fc4070 */
[----:B------:R-:W-:Y:S01]  /*1cd0*/  IMAD.HI.U32 R34, R9, R36, RZ ;  /* 0x0000002409227227 */ /* 0x000fe200078e00ff */
[----:B------:R-:W-:-:S03]  /*1ce0*/  IADD3 R33, PT, PT, -R33, RZ, RZ ;  /* 0x000000ff21217210 */ /* 0x000fc60007ffe1ff */
[----:B------:R-:W-:Y:S01]  /*1cf0*/  @!P4 IMAD.IADD R32, R32, 0x1, -R6 ;  /* 0x000000012020c824 */ /* 0x000fe200078e0a06 */
[C---:B------:R-:W-:Y:S01]  /*1d00*/  ISETP.GT.U32.AND P4, PT, R6.reuse, R30, PT ;  /* 0x0000001e0600720c */ /* 0x040fe20003f84070 */
[----:B------:R-:W-:Y:S02]  /*1d10*/  IMAD.MOV R37, RZ, RZ, -R34 ;  /* 0x000000ffff257224 */ /* 0x000fe400078e0a22 */
[----:B------:R-:W-:Y:S02]  /*1d20*/  IMAD R34, R6, R33, R35 ;  /* 0x0000002106227224 */ /* 0x000fe400078e0223 */
[----:B------:R-:W-:-:S04]  /*1d30*/  IMAD.HI.U32 R35, R9, R38, RZ ;  /* 0x0000002609237227 */ /* 0x000fc800078e00ff */
[----:B------:R-:W-:Y:S01]  /*1d40*/  @!P6 IMAD.IADD R31, R31, 0x1, -R6 ;  /* 0x000000011f1fe824 */ /* 0x000fe200078e0a06 */
[C---:B------:R-:W-:Y:S01]  /*1d50*/  ISETP.GT.U32.AND P6, PT, R6.reuse, R32, PT ;  /* 0x000000200600720c */ /* 0x040fe20003fc4070 */
[----:B------:R-:W-:Y:S01]  /*1d60*/  IMAD R33, R6, R37, R36 ;  /* 0x0000002506217224 */ /* 0x000fe200078e0224 */
[----:B------:R-:W-:Y:S01]  /*1d70*/  IADD3 R35, PT, PT, -R35, RZ, RZ ;  /* 0x000000ff23237210 */ /* 0x000fe20007ffe1ff */
[----:B------:R-:W-:Y:S01]  /*1d80*/  @!P4 IMAD.IADD R30, R30, 0x1, -R6 ;  /* 0x000000011e1ec824 */ /* 0x000fe200078e0a06 */
[----:B------:R-:W-:Y:S01]  /*1d90*/  IABS R37, R43 ;  /* 0x0000002b00257213 */ /* 0x000fe20000000000 */
[----:B------:R-:W-:Y:S01]  /*1da0*/  VIADD R44, R252, 0x1c ;  /* 0x0000001cfc2c7836 */ /* 0x000fe20000000000 */
[C---:B------:R-:W-:Y:S01]  /*1db0*/  ISETP.GT.U32.AND P4, PT, R6.reuse, R34, PT ;  /* 0x000000220600720c */ /* 0x040fe20003f84070 */
[----:B------:R-:W-:Y:S01]  /*1dc0*/  IMAD R35, R6, R35, R38 ;  /* 0x0000002306237224 */ /* 0x000fe200078e0226 */
[----:B------:R-:W-:Y:S01]  /*1dd0*/  @!P1 IADD3 R30, PT, PT, -R30, RZ, RZ ;  /* 0x000000ff1e1e9210 */ /* 0x000fe20007ffe1ff */
[----:B------:R-:W-:Y:S01]  /*1de0*/  IMAD.HI.U32 R36, R9, R37, RZ ;  /* 0x0000002509247227 */ /* 0x000fe200078e00ff */
[----:B------:R-:W-:-:S02]  /*1df0*/  ISETP.GT.U32.AND P1, PT, R6, R33, PT ;  /* 0x000000210600720c */ /* 0x000fc40003f24070 */
[----:B------:R-:W-:Y:S01]  /*1e00*/  IABS R39, R44 ;  /* 0x0000002c00277213 */ /* 0x000fe20000000000 */
[--C-:B------:R-:W-:Y:S01]  /*1e10*/  @!P6 IMAD.IADD R32, R32, 0x1, -R6.reuse ;  /* 0x000000012020e824 */ /* 0x100fe200078e0a06 */
[----:B------:R-:W-:Y:S01]  /*1e20*/  ISETP.GT.U32.AND P6, PT, R6, R35, PT ;  /* 0x000000230600720c */ /* 0x000fe20003fc4070 */
[----:B------:R-:W-:Y:S01]  /*1e30*/  @!P2 IMAD.MOV R29, RZ, RZ, -R29 ;  /* 0x000000ffff1da224 */ /* 0x000fe200078e0a1d */
[----:B------:R-:W-:Y:S01]  /*1e40*/  IADD3 R36, PT, PT, -R36, RZ, RZ ;  /* 0x000000ff24247210 */ /* 0x000fe20007ffe1ff */
[----:B------:R-:W-:Y:S01]  /*1e50*/  VIADD R48, R252, 0x1d ;  /* 0x0000001dfc307836 */ /* 0x000fe20000000000 */
[----:B------:R-:W-:Y:S01]  /*1e60*/  ISETP.GT.U32.AND P2, PT, R6, R31, PT ;  /* 0x0000001f0600720c */ /* 0x000fe20003f44070 */
[----:B------:R-:W-:Y:S01]  /*1e70*/  @!P4 IMAD.IADD R34, R34, 0x1, -R6 ;  /* 0x000000012222c824 */ /* 0x000fe200078e0a06 */
[----:B------:R-:W-:Y:S01]  /*1e80*/  ISETP.GE.AND P4, PT, R41, RZ, PT ;  /* 0x000000ff2900720c */ /* 0x000fe20003f86270 */
[C---:B------:R-:W-:Y:S02]  /*1e90*/  IMAD R36, R6.reuse, R36, R37 ;  /* 0x0000002406247224 */ /* 0x040fe400078e0225 */
[----:B------:R-:W-:Y:S01]  /*1ea0*/  @!P1 IADD3 R33, PT, PT, R33, -R6, RZ ;  /* 0x8000000621219210 */ /* 0x000fe20007ffe0ff */
[----:B------:R-:W-:Y:S01]  /*1eb0*/  IMAD.HI.U32 R37, R9, R39, RZ ;  /* 0x0000002709257227 */ /* 0x000fe200078e00ff */
[----:B------:R-:W-:-:S03]  /*1ec0*/  ISETP.GT.U32.AND P1, PT, R6, R34, PT ;  /* 0x000000220600720c */ /* 0x000fc60003f24070 */
[--C-:B------:R-:W-:Y:S01]  /*1ed0*/  @!P6 IMAD.IADD R35, R35, 0x1, -R6.reuse ;  /* 0x000000012323e824 */ /* 0x100fe200078e0a06 */
[----:B------:R-:W-:Y:S01]  /*1ee0*/  ISETP.GT.U32.AND P6, PT, R6, R33, PT ;  /* 0x000000210600720c */ /* 0x000fe20003fc4070 */
[----:B------:R-:W-:Y:S01]  /*1ef0*/  VIADD R49, R252, 0x1e ;  /* 0x0000001efc317836 */ /* 0x000fe20000000000 */
[----:B------:R-:W-:Y:S01]  /*1f00*/  IADD3 R38, PT, PT, -R37, RZ, RZ ;  /* 0x000000ff25267210 */ /* 0x000fe20007ffe1ff */
[----:B------:R-:W-:Y:S01]  /*1f10*/  @!P2 IMAD.IADD R31, R31, 0x1, -R6 ;  /* 0x000000011f1fa824 */ /* 0x000fe200078e0a06 */
[----:B------:R-:W-:Y:S01]  /*1f20*/  ISETP.GE.AND P2, PT, R40, RZ, PT ;  /* 0x000000ff2800720c */ /* 0x000fe20003f46270 */
[----:B------:R-:W-:Y:S01]  /*1f30*/  @!P3 IMAD.MOV R32, RZ, RZ, -R32 ;  /* 0x000000ffff20b224 */ /* 0x000fe200078e0a20 */
[----:B------:R-:W-:Y:S01]  /*1f40*/  IABS R40, R48 ;  /* 0x0000003000287213 */ /* 0x000fe20000000000 */
[C---:B------:R-:W-:Y:S01]  /*1f50*/  IMAD R39, R6.reuse, R38, R39 ;  /* 0x0000002606277224 */ /* 0x040fe200078e0227 */
[----:B------:R-:W-:Y:S01]  /*1f60*/  IABS R41, R49 ;  /* 0x0000003100297213 */ /* 0x000fe20000000000 */
[----:B------:R-:W-:Y:S01]  /*1f70*/  @!P5 IMAD.MOV R31, RZ, RZ, -R31 ;  /* 0x000000ffff1fd224 */ /* 0x000fe200078e0a1f */
[C---:B------:R-:W-:Y:S01]  /*1f80*/  ISETP.GT.U32.AND P5, PT, R6.reuse, R36, PT ;  /* 0x000000240600720c */ /* 0x040fe20003fa4070 */
[----:B------:R-:W-:Y:S01]  /*1f90*/  IMAD.HI.U32 R37, R9, R40, RZ ;  /* 0x0000002809257227 */ /* 0x000fe200078e00ff */
[----:B------:R-:W-:-:S02]  /*1fa0*/  ISETP.GT.U32.AND P3, PT, R6, R35, PT ;  /* 0x000000230600720c */ /* 0x000fc40003f64070 */
[----:B------:R-:W-:Y:S01]  /*1fb0*/  @!P1 IADD3 R34, PT, PT, R34, -R6, RZ ;  /* 0x8000000622229210 */ /* 0x000fe20007ffe0ff */
[----:B------:R-:W-:Y:S01]  /*1fc0*/  @!P6 IMAD.IADD R33, R33, 0x1, -R6 ;  /* 0x000000012121e824 */ /* 0x000fe200078e0a06 */
[----:B------:R-:W-:Y:S01]  /*1fd0*/  ISETP.GT.U32.AND P6, PT, R6, R39, PT ;  /* 0x000000270600720c */ /* 0x000fe20003fc4070 */
[----:B------:R-:W-:Y:S01]  /*1fe0*/  IMAD.MOV R37, RZ, RZ, -R37 ;  /* 0x000000ffff257224 */ /* 0x000fe200078e0a25 */
[----:B------:R-:W-:Y:S01]  /*1ff0*/  ISETP.GE.AND P1, PT, R42, RZ, PT ;  /* 0x000000ff2a00720c */ /* 0x000fe20003f26270 */
[----:B------:R-:W-:Y:S01]  /*2000*/  VIADD R50, R252, 0x1f ;  /* 0x0000001ffc327836 */ /* 0x000fe20000000000 */
[----:B------:R-:W-:Y:S01]  /*2010*/  @!P2 IADD3 R34, PT, PT, -R34, RZ, RZ ;  /* 0x000000ff2222a210 */ /* 0x000fe20007ffe1ff */
[----:B------:R-:W-:Y:S02]  /*2020*/  IMAD R38, R6, R37, R40 ;  /* 0x0000002506267224 */ /* 0x000fe400078e0228 */
[----:B------:R-:W-:Y:S01]  /*2030*/  IMAD.HI.U32 R37, R9, R41, RZ ;  /* 0x0000002909257227 */ /* 0x000fe200078e00ff */
[----:B------:R-:W-:-:S02]  /*2040*/  IABS R42, R50 ;  /* 0x00000032002a7213 */ /* 0x000fc40000000000 */
[----:B------:R-:W-:Y:S01]  /*2050*/  @!P3 IADD3 R35, PT, PT, R35, -R6, RZ ;  /* 0x800000062323b210 */ /* 0x000fe20007ffe0ff */
[--C-:B------:R-:W-:Y:S01]  /*2060*/  @!P5 IMAD.IADD R36, R36, 0x1, -R6.reuse ;  /* 0x000000012424d824 */ /* 0x100fe200078e0a06 */
[----:B------:R-:W-:Y:S01]  /*2070*/  ISETP.GE.AND P5, PT, R44, RZ, PT ;  /* 0x000000ff2c00720c */ /* 0x000fe20003fa6270 */
[----:B------:R-:W-:Y:S01]  /*2080*/  @!P6 IMAD.IADD R39, R39, 0x1, -R6 ;  /* 0x000000012727e824 */ /* 0x000fe200078e0a06 */
[----:B------:R-:W-:Y:S01]  /*2090*/  ISETP.GT.U32.AND P6, PT, R6, R38, PT ;  /* 0x000000260600720c */ /* 0x000fe20003fc4070 */
[----:B------:R-:W-:Y:S01]  /*20a0*/  IMAD.HI.U32 R40, R9, R42, RZ ;  /* 0x0000002a09287227 */ /* 0x000fe200078e00ff */
[----:B------:R-:W-:Y:S02]  /*20b0*/  IADD3 R37, PT, PT, -R37, RZ, RZ ;  /* 0x000000ff25257210 */ /* 0x000fe40007ffe1ff */
[----:B------:R-:W-:Y:S01]  /*20c0*/  IABS R44, R51 ;  /* 0x00000033002c7213 */ /* 0x000fe20000000000 */
[----:B------:R-:W-:Y:S01]  /*20d0*/  VIADD R52, R252, 0x21 ;  /* 0x00000021fc347836 */ /* 0x000fe20000000000 */
[C---:B------:R-:W-:Y:S01]  /*20e0*/  ISETP.GT.U32.AND P2, PT, R6.reuse, R36, PT ;  /* 0x000000240600720c */ /* 0x040fe20003f44070 */
[----:B------:R-:W-:Y:S01]  /*20f0*/  IMAD R37, R6, R37, R41 ;  /* 0x0000002506257224 */ /* 0x000fe200078e0229 */
[----:B------:R-:W-:Y:S01]  /*2100*/  ISETP.GE.AND P3, PT, R43, RZ, PT ;  /* 0x000000ff2b00720c */ /* 0x000fe20003f66270 */
[----:B------:R-:W-:Y:S01]  /*2110*/  IMAD.HI.U32 R41, R9, R44, RZ ;  /* 0x0000002c09297227 */ /* 0x000fe200078e00ff */
[----:B------:R-:W-:-:S03]  /*2120*/  IABS R45, R52 ;  /* 0x00000034002d7213 */ /* 0x000fc60000000000 */
[----:B------:R-:W-:Y:S01]  /*2130*/  @!P6 IMAD.IADD R38, R38, 0x1, -R6 ;  /* 0x000000012626e824 */ /* 0x000fe200078e0a06 */
[C---:B------:R-:W-:Y:S01]  /*2140*/  ISETP.GT.U32.AND P6, PT, R6.reuse, R39, PT ;  /* 0x000000270600720c */ /* 0x040fe20003fc4070 */
[----:B------:R-:W-:Y:S01]  /*2150*/  IMAD.MOV R43, RZ, RZ, -R40 ;  /* 0x000000ffff2b7224 */ /* 0x000fe200078e0a28 */
[----:B------:R-:W-:Y:S01]  /*2160*/  IADD3 R41, PT, PT, -R41, RZ, RZ ;  /* 0x000000ff29297210 */ /* 0x000fe20007ffe1ff */
[----:B------:R-:W-:Y:S01]  /*2170*/  @!P4 IMAD.MOV R33, RZ, RZ, -R33 ;  /* 0x000000ffff21c224 */ /* 0x000fe200078e0a21 */
[C---:B------:R-:W-:Y:S01]  /*2180*/  ISETP.GT.U32.AND P4, PT, R6.reuse, R38, PT ;  /* 0x000000260600720c */ /* 0x040fe20003f84070 */
[----:B------:R-:W-:Y:S01]  /*2190*/  @!P1 IMAD.MOV R35, RZ, RZ, -R35 ;  /* 0x000000ffff239224 */ /* 0x000fe200078e0a23 */
[C---:B------:R-:W-:Y:S01]  /*21a0*/  ISETP.GT.U32.AND P1, PT, R6.reuse, R37, PT ;  /* 0x000000250600720c */ /* 0x040fe20003f24070 */
[----:B------:R-:W-:Y:S02]  /*21b0*/  IMAD R40, R6, R43, R42 ;  /* 0x0000002b06287224 */ /* 0x000fe400078e022a */
[----:B------:R-:W-:-:S02]  /*21c0*/  VIADD R53, R252, 0x22 ;  /* 0x00000022fc357836 */ /* 0x000fc40000000000 */
[----:B------:R-:W-:Y:S01]  /*21d0*/  @!P2 IMAD.IADD R36, R36, 0x1, -R6 ;  /* 0x000000012424a824 */ /* 0x000fe200078e0a06 */
[C---:B------:R-:W-:Y:S01]  /*21e0*/  ISETP.GT.U32.AND P2, PT, R6.reuse, R40, PT ;  /* 0x000000280600720c */ /* 0x040fe20003f44070 */
[C---:B------:R-:W-:Y:S01]  /*21f0*/  IMAD R41, R6.reuse, R41, R44 ;  /* 0x0000002906297224 */ /* 0x040fe200078e022c */
[----:B------:R-:W-:Y:S01]  /*2200*/  IABS R46, R53 ;  /* 0x00000035002e7213 */ /* 0x000fe20000000000 */
[----:B------:R-:W-:Y:S01]  /*2210*/  IMAD.HI.U32 R42, R9, R45, RZ ;  /* 0x0000002d092a7227 */ /* 0x000fe200078e00ff */
[----:B------:R-:W-:Y:S02]  /*2220*/  @!P6 IADD3 R39, PT, PT, R39, -R6, RZ ;  /* 0x800000062727e210 */ /* 0x000fe40007ffe0ff */
[----:B------:R-:W-:Y:S01]  /*2230*/  ISETP.GT.U32.AND P6, PT, R6, R41, PT ;  /* 0x000000290600720c */ /* 0x000fe20003fc4070 */
[----:B------:R-:W-:Y:S01]  /*2240*/  IMAD.HI.U32 R43, R9, R46, RZ ;  /* 0x0000002e092b7227 */ /* 0x000fe200078e00ff */
[-C--:B------:R-:W-:Y:S02]  /*2250*/  @!P4 IADD3 R38, PT, PT, R38, -R6.reuse, RZ ;  /* 0x800000062626c210 */ /* 0x080fe40007ffe0ff */
[----:B------:R-:W-:Y:S01]  /*2260*/  ISETP.GE.AND P4, PT, R48, RZ, PT ;  /* 0x000000ff3000720c */ /* 0x000fe20003f86270 */
[----:B------:R-:W-:Y:S01]  /*2270*/  IMAD.MOV R42, RZ, RZ, -R42 ;  /* 0x000000ffff2a7224 */ /* 0x000fe200078e0a2a */
[----:B------:R-:W-:Y:S01]  /*2280*/  @!P5 IADD3 R39, PT, PT, -R39, RZ, RZ ;  /* 0x000000ff2727d210 */ /* 0x000fe20007ffe1ff */
[----:B------:R-:W-:Y:S01]  /*2290*/  @!P1 IMAD.IADD R37, R37, 0x1, -R6 ;  /* 0x0000000125259824 */ /* 0x000fe200078e0a06 */
[----:B------:R-:W-:Y:S01]  /*22a0*/  @!P2 IADD3 R40, PT, PT, R40, -R6, RZ ;  /* 0x800000062828a210 */ /* 0x000fe20007ffe0ff */
[----:B------:R-:W-:Y:S01]  /*22b0*/  IMAD.MOV R47, RZ, RZ, -R43 ;  /* 0x000000ffff2f7224 */ /* 0x000fe200078e0a2b */
[----:B------:R-:W-:Y:S01]  /*22c0*/  ISETP.GE.AND P1, PT, R49, RZ, PT ;  /* 0x000000ff3100720c */ /* 0x000fe20003f26270 */
[C---:B------:R-:W-:Y:S01]  /*22d0*/  IMAD R43, R6.reuse, R42, R45 ;  /* 0x0000002a062b7224 */ /* 0x040fe200078e022d */
[C---:B------:R-:W-:Y:S01]  /*22e0*/  ISETP.GT.U32.AND P2, PT, R6.reuse, R37, PT ;  /* 0x000000250600720c */ /* 0x040fe20003f44070 */
[----:B------:R-:W-:-:S02]  /*22f0*/  IMAD R42, R6, R47, R46 ;  /* 0x0000002f062a7224 */ /* 0x000fc400078e022e */
[----:B------:R-:W-:Y:S01]  /*2300*/  VIADD R47, R252, 0x23 ;  /* 0x00000023fc2f7836 */ /* 0x000fe20000000000 */
[C---:B------:R-:W-:Y:S01]  /*2310*/  ISETP.GT.U32.AND P5, PT, R6.reuse, R43, PT ;  /* 0x0000002b0600720c */ /* 0x040fe20003fa4070 */
[----:B------:R-:W-:Y:S01]  /*2320*/  @!P6 IMAD.IADD R41, R41, 0x1, -R6 ;  /* 0x000000012929e824 */ /* 0x000fe200078e0a06 */
[----:B------:R-:W-:Y:S01]  /*2330*/  ISETP.GT.U32.AND P6, PT, R6, R40, PT ;  /* 0x000000280600720c */ /* 0x000fe20003fc4070 */
[----:B------:R-:W-:Y:S01]  /*2340*/  @!P4 IMAD.MOV R38, RZ, RZ, -R38 ;  /* 0x000000ffff26c224 */ /* 0x000fe200078e0a26 */
[----:B------:R-:W-:Y:S01]  /*2350*/  IABS R45, R47 ;  /* 0x0000002f002d7213 */ /* 0x000fe20000000000 */
[----:B------:R-:W-:Y:S01]  /*2360*/  @!P3 IMAD.MOV R36, RZ, RZ, -R36 ;  /* 0x000000ffff24b224 */ /* 0x000fe200078e0a24 */
[----:B------:R-:W-:Y:S01]  /*2370*/  ISETP.GE.AND P4, PT, R50, RZ, PT ;  /* 0x000000ff3200720c */ /* 0x000fe20003f86270 */
[----:B------:R-:W-:Y:S01]  /*2380*/  VIADD R48, R252, 0x24 ;  /* 0x00000024fc307836 */ /* 0x000fe20000000000 */
[----:B------:R-:W-:Y:S01]  /*2390*/  ISETP.GT.U32.AND P3, PT, R6, R41, PT ;  /* 0x000000290600720c */ /* 0x000fe20003f64070 */
[----:B------:R-:W-:-:S03]  /*23a0*/  IMAD.HI.U32 R44, R9, R45, RZ ;  /* 0x0000002d092c7227 */ /* 0x000fc600078e00ff */
[----:B------:R-:W-:Y:S01]  /*23b0*/  IABS R46, R48 ;  /* 0x00000030002e7213 */ /* 0x000fe20000000000 */
[----:B------:R-:W-:Y:S01]  /*23c0*/  @!P2 IMAD.IADD R37, R37, 0x1, -R6 ;  /* 0x000000012525a824 */ /* 0x000fe200078e0a06 */
[----:B------:R-:W-:Y:S01]  /*23d0*/  ISETP.GT.U32.AND P2, PT, R6, R42, PT ;  /* 0x0000002a0600720c */ /* 0x000fe20003f44070 */
[----:B------:R-:W-:Y:S01]  /*23e0*/  IMAD.MOV R44, RZ, RZ, -R44 ;  /* 0x000000ffff2c7224 */ /* 0x000fe200078e0a2c */
[----:B------:R-:W-:Y:S01]  /*23f0*/  @!P6 IADD3 R40, PT, PT, R40, -R6, RZ ;  /* 0x800000062828e210 */ /* 0x000fe20007ffe0ff */
[----:B------:R-:W-:Y:S01]  /*2400*/  @!P1 IMAD.MOV R37, RZ, RZ, -R37 ;  /* 0x000000ffff259224 */ /* 0x000fe200078e0a25 */
[----:B------:R-:W-:Y:S01]  /*2410*/  ISETP.GE.AND P6, PT, R51, RZ, PT ;  /* 0x000000ff3300720c */ /* 0x000fe20003fc6270 */
[C---:B------:R-:W-:Y:S01]  /*2420*/  IMAD R44, R6.reuse, R44, R45 ;  /* 0x0000002c062c7224 */ /* 0x040fe200078e022d */
[----:B------:R-:W-:Y:S01]  /*2430*/  @!P5 IADD3 R43, PT, PT, R43, -R6, RZ ;  /* 0x800000062b2bd210 */ /* 0x000fe20007ffe0ff */
[----:B------:R-:W-:Y:S01]  /*2440*/  @!P4 IMAD.MOV R40, RZ, RZ, -R40 ;  /* 0x000000ffff28c224 */ /* 0x000fe200078e0a28 */
[----:B------:R-:W-:Y:S01]  /*2450*/  ISETP.GE.AND P5, PT, R53, RZ, PT ;  /* 0x000000ff3500720c */ /* 0x000fe20003fa6270 */
[----:B------:R-:W-:Y:S01]  /*2460*/  @!P3 IMAD.IADD R41, R41, 0x1, -R6 ;  /* 0x000000012929b824 */ /* 0x000fe200078e0a06 */
[C---:B------:R-:W-:Y:S01]  /*2470*/  ISETP.GT.U32.AND P4, PT, R6.reuse, R44, PT ;  /* 0x0000002c0600720c */ /* 0x040fe20003f84070 */
[----:B------:R-:W-:Y:S01]  /*2480*/  IMAD.HI.U32 R45, R9, R46, RZ ;  /* 0x0000002e092d7227 */ /* 0x000fe200078e00ff */
[----:B------:R-:W-:-:S02]  /*2490*/  ISETP.GT.U32.AND P1, PT, R6, R43, PT ;  /* 0x0000002b0600720c */ /* 0x000fc40003f24070 */
[----:B------:R-:W-:Y:S01]  /*24a0*/  @!P2 IADD3 R42, PT, PT, R42, -R6, RZ ;  /* 0x800000062a2aa210 */ /* 0x000fe20007ffe0ff */
[----:B------:R-:W-:Y:S01]  /*24b0*/  VIADD R49, R252, 0x26 ;  /* 0x00000026fc317836 */ /* 0x000fe20000000000 */
[----:B------:R-:W-:Y:S01]  /*24c0*/  ISETP.GE.AND P3, PT, R52, RZ, PT ;  /* 0x000000ff3400720c */ /* 0x000fe20003f66270 */
[----:B------:R-:W-:Y:S01]  /*24d0*/  @!P6 IMAD.MOV R41, RZ, RZ, -R41 ;  /* 0x000000ffff29e224 */ /* 0x000fe200078e0a29 */
[----:B------:R-:W-:Y:S01]  /*24e0*/  ISETP.GT.U32.AND P2, PT, R6, R42, PT ;  /* 0x0000002a0600720c */ /* 0x000fe20003f44070 */
[C---:B------:R-:W-:Y:S01]  /*24f0*/  VIADD R54, R252.reuse, 0x29 ;  /* 0x00000029fc367836 */ /* 0x040fe20000000000 */
[----:B------:R-:W-:Y:S01]  /*2500*/  ISETP.GE.AND P6, PT, R47, RZ, PT ;  /* 0x000000ff2f00720c */ /* 0x000fe20003fc6270 */
[----:B------:R-:W-:Y:S01]  /*2510*/  VIADD R47, R252, 0x25 ;  /* 0x00000025fc2f7836 */ /* 0x000fe20000000000 */
[----:B------:R-:W-:Y:S01]  /*2520*/  IADD3 R45, PT, PT, -R45, RZ, RZ ;  /* 0x000000ff2d2d7210 */ /* 0x000fe20007ffe1ff */
[----:B------:R-:W-:Y:S01]  /*2530*/  @!P4 IMAD.IADD R44, R44, 0x1, -R6 ;  /* 0x000000012c2cc824 */ /* 0x000fe200078e0a06 */
[----:B------:R-:W-:Y:S01]  /*2540*/  IABS R50, R49 ;  /* 0x0000003100327213 */ /* 0x000fe20000000000 */
[----:B------:R-:W-:Y:S01]  /*2550*/  VIADD R56, R252, 0x2a ;  /* 0x0000002afc387836 */ /* 0x000fe20000000000 */
[----:B------:R-:W-:Y:S01]  /*2560*/  @!P1 IADD3 R43, PT, PT, R43, -R6, RZ ;  /* 0x800000062b2b9210 */ /* 0x000fe20007ffe0ff */
[----:B------:R-:W-:Y:S01]  /*2570*/  IMAD R45, R6, R45, R46 ;  /* 0x0000002d062d7224 */ /* 0x000fe200078e022e */
[----:B------:R-:W-:Y:S01]  /*2580*/  ISETP.GE.AND P1, PT, R48, RZ, PT ;  /* 0x000000ff3000720c */ /* 0x000fe20003f26270 */
[----:B------:R-:W-:Y:S01]  /*2590*/  VIADD R58, R252, 0x2b ;  /* 0x0000002bfc3a7836 */ /* 0x000fe20000000000 */
[----:B------:R-:W-:Y:S01]  /*25a0*/  IABS R48, R47 ;  /* 0x0000002f00307213 */ /* 0x000fe20000000000 */
[----:B------:R-:W-:Y:S01]  /*25b0*/  @!P2 IMAD.IADD R42, R42, 0x1, -R6 ;  /* 0x000000012a2aa824 */ /* 0x000fe200078e0a06 */
[C---:B------:R-:W-:Y:S01]  /*25c0*/  ISETP.GT.U32.AND P4, PT, R6.reuse, R44, PT ;  /* 0x0000002c0600720c */ /* 0x040fe20003f84070 */
[----:B------:R-:W-:Y:S01]  /*25d0*/  @!P3 IMAD.MOV R43, RZ, RZ, -R43 ;  /* 0x000000ffff2bb224 */ /* 0x000fe200078e0a2b */
[----:B------:R-:W-:Y:S01]  /*25e0*/  ISETP.GT.U32.AND P3, PT, R6, R45, PT ;  /* 0x0000002d0600720c */ /* 0x000fe20003f64070 */
[----:B------:R-:W-:Y:S01]  /*25f0*/  IMAD.HI.U32 R46, R9, R48, RZ ;  /* 0x00000030092e7227 */ /* 0x000fe200078e00ff */
[----:B------:R-:W-:-:S02]  /*2600*/  IADD3 R52, PT, PT, R252, 0x27, RZ ;  /* 0x00000027fc347810 */ /* 0x000fc40007ffe0ff */
[----:B------:R-:W-:Y:S01]  /*2610*/  ISETP.GE.AND P2, PT, R47, RZ, PT ;  /* 0x000000ff2f00720c */ /* 0x000fe20003f46270 */
[----:B------:R-:W-:Y:S01]  /*2620*/  @!P5 IMAD.MOV R42, RZ, RZ, -R42 ;  /* 0x000000ffff2ad224 */ /* 0x000fe200078e0a2a */
[----:B------:R-:W-:Y:S01]  /*2630*/  ISETP.GE.AND P5, PT, R49, RZ, PT ;  /* 0x000000ff3100720c */ /* 0x000fe20003fa6270 */
[----:B------:R-:W-:Y:S01]  /*2640*/  IMAD.HI.U32 R47, R9, R50, RZ ;  /* 0x00000032092f7227 */ /* 0x000fe200078e00ff */
[----:B------:R-:W-:Y:S02]  /*2650*/  IADD3 R49, PT, PT, -R46, RZ, RZ ;  /* 0x000000ff2e317210 */ /* 0x000fe40007ffe1ff */
[----:B------:R-:W-:Y:S01]  /*2660*/  IABS R51, R52 ;  /* 0x0000003400337213 */ /* 0x000fe20000000000 */
[----:B------:R-:W-:Y:S01]  /*2670*/  @!P4 IMAD.IADD R44, R44, 0x1, -R6 ;  /* 0x000000012c2cc824 */ /* 0x000fe200078e0a06 */
[----:B------:R-:W-:Y:S01]  /*2680*/  ISETP.GE.AND P4, PT, R52, RZ, PT ;  /* 0x000000ff3400720c */ /* 0x000fe20003f86270 */
[----:B------:R-:W-:Y:S01]  /*2690*/  IMAD R46, R6, R49, R48 ;  /* 0x00000031062e7224 */ /* 0x000fe200078e0230 */
[----:B------:R-:W-:Y:S01]  /*26a0*/  IADD3 R52, PT, PT, R252, 0x28, RZ ;  /* 0x00000028fc347810 */ /* 0x000fe20007ffe0ff */
[----:B------:R-:W-:Y:S01]  /*26b0*/  @!P6 IMAD.MOV R44, RZ, RZ, -R44 ;  /* 0x000000ffff2ce224 */ /* 0x000fe200078e0a2c */
[----:B------:R-:W-:Y:S01]  /*26c0*/  IABS R53, R54 ;  /* 0x0000003600357213 */ /* 0x000fe20000000000 */
[----:B------:R-:W-:Y:S01]  /*26d0*/  @!P3 IMAD.IADD R45, R45, 0x1, -R6 ;  /* 0x000000012d2db824 */ /* 0x000fe200078e0a06 */
[----:B------:R-:W-:Y:S01]  /*26e0*/  ISETP.GT.U32.AND P6, PT, R6, R46, PT ;  /* 0x0000002e0600720c */ /* 0x000fe20003fc4070 */
[----:B------:R-:W-:Y:S01]  /*26f0*/  IMAD.HI.U32 R48, R9, R51, RZ ;  /* 0x0000003309307227 */ /* 0x000fe200078e00ff */
[----:B------:R-:W-:-:S02]  /*2700*/  IABS R55, R56 ;  /* 0x0000003800377213 */ /* 0x000fc40000000000 */
[----:B------:R-:W-:Y:S01]  /*2710*/  ISETP.GT.U32.AND P3, PT, R6, R45, PT ;  /* 0x0000002d0600720c */ /* 0x000fe20003f64070 */
[----:B------:R-:W-:Y:S01]  /*2720*/  IMAD.MOV R47, RZ, RZ, -R47 ;  /* 0x000000ffff2f7224 */ /* 0x000fe200078e0a2f */
[----:B------:R-:W-:Y:S01]  /*2730*/  IADD3 R48, PT, PT, -R48, RZ, RZ ;  /* 0x000000ff30307210 */ /* 0x000fe20007ffe1ff */
[----:B------:R-:W-:Y:S01]  /*2740*/  VIADD R60, R252, 0x2c ;  /* 0x0000002cfc3c7836 */ /* 0x000fe20000000000 */
[----:B------:R-:W-:Y:S01]  /*2750*/  IABS R57, R58 ;  /* 0x0000003a00397213 */ /* 0x000fe20000000000 */
[C---:B------:R-:W-:Y:S01]  /*2760*/  IMAD R47, R6.reuse, R47, R50 ;  /* 0x0000002f062f7224 */ /* 0x040fe200078e0232 */
[----:B------:R-:W-:Y:S01]  /*2770*/  IABS R50, R52 ;  /* 0x0000003400327213 */ /* 0x000fe20000000000 */
[----:B------:R-:W-:Y:S01]  /*2780*/  IMAD R49, R6, R48, R51 ;  /* 0x0000003006317224 */ /* 0x000fe200078e0233 */
[----:B------:R-:W-:Y:S01]  /*2790*/  IABS R59, R60 ;  /* 0x0000003c003b7213 */ /* 0x000fe20000000000 */
[----:B------:R-:W-:Y:S01]  /*27a0*/  @!P6 IMAD.IADD R46, R46, 0x1, -R6 ;  /* 0x000000012e2ee824 */ /* 0x000fe200078e0a06 */
[----:B------:R-:W-:Y:S01]  /*27b0*/  MOV R51, R50 ;  /* 0x0000003200337202 */ /* 0x000fe20000000f00 */
[----:B------:R-:W-:-:S02]  /*27c0*/  IMAD.HI.U32 R50, R9, R53, RZ ;  /* 0x0000003509327227 */ /* 0x000fc400078e00ff */
[----:B------:R-:W-:Y:S02]  /*27d0*/  @!P3 IADD3 R45, PT, PT, R45, -R6, RZ ;  /* 0x800000062d2db210 */ /* 0x000fe40007ffe0ff */
[C---:B------:R-:W-:Y:S01]  /*27e0*/  ISETP.GT.U32.AND P6, PT, R6.reuse, R46, PT ;  /* 0x0000002e0600720c */ /* 0x040fe20003fc4070 */
[----:B------:R-:W-:Y:S01]  /*27f0*/  IMAD.HI.U32 R48, R9, R51, RZ ;  /* 0x0000003309307227 */ /* 0x000fe200078e00ff */
[----:B------:R-:W-:Y:S02]  /*2800*/  ISETP.GT.U32.AND P3, PT, R6, R47, PT ;  /* 0x0000002f0600720c */ /* 0x000fe40003f64070 */
[----:B------:R-:W-:Y:S01]  /*2810*/  IADD3 R50, PT, PT, -R50, RZ, RZ ;  /* 0x000000ff32327210 */ /* 0x000fe20007ffe1ff */
[----:B------:R-:W-:Y:S02]  /*2820*/  IMAD.MOV R48, RZ, RZ, -R48 ;  /* 0x000000ffff307224 */ /* 0x000fe400078e0a30 */
[----:B------:R-:W-:Y:S02]  /*2830*/  @!P1 IMAD.MOV R45, RZ, RZ, -R45 ;  /* 0x000000ffff2d9224 */ /* 0x000fe400078e0a2d */
[----:B------:R-:W-:-:S02]  /*2840*/  IMAD R51, R6, R48, R51 ;  /* 0x0000003006337224 */ /* 0x000fc400078e0233 */
[----:B------:R-:W-:Y:S02]  /*2850*/  IMAD.HI.U32 R48, R9, R55, RZ ;  /* 0x0000003709307227 */ /* 0x000fe400078e00ff */
[----:B------:R-:W-:Y:S02]  /*2860*/  @!P6 IADD3 R46, PT, PT, R46, -R6, RZ ;  /* 0x800000062e2ee210 */ /* 0x000fe40007ffe0ff */
[----:B------:R-:W-:Y:S01]  /*2870*/  @!P3 IMAD.IADD R47, R47, 0x1, -R6 ;  /* 0x000000012f2fb824 */ /* 0x000fe200078e0a06 */
[C---:B------:R-:W-:Y:S01]  /*2880*/  ISETP.GT.U32.AND P6, PT, R6.reuse, R49, PT ;  /* 0x000000310600720c */ /* 0x040fe20003fc4070 */
[C---:B------:R-:W-:Y:S01]  /*2890*/  IMAD R53, R6.reuse, R50, R53 ;  /* 0x0000003206357224 */ /* 0x040fe200078e0235 */
[C---:B------:R-:W-:Y:S01]  /*28a0*/  ISETP.GT.U32.AND P1, PT, R6.reuse, R51, PT ;  /* 0x000000330600720c */ /* 0x040fe20003f24070 */
[----:B------:R-:W-:Y:S01]  /*28b0*/  IMAD.MOV R50, RZ, RZ, -R48 ;  /* 0x000000ffff327224 */ /* 0x000fe200078e0a30 */
[----:B------:R-:W-:Y:S01]  /*28c0*/  ISETP.GT.U32.AND P3, PT, R6, R47, PT ;  /* 0x0000002f0600720c */ /* 0x000fe20003f64070 */
[----:B------:R-:W-:-:S04]  /*28d0*/  IMAD.HI.U32 R48, R9, R57, RZ ;  /* 0x0000003909307227 */ /* 0x000fc800078e00ff */
[C---:B------:R-:W-:Y:S02]  /*28e0*/  IMAD R55, R6.reuse, R50, R55 ;  /* 0x0000003206377224 */ /* 0x040fe400078e0237 */
[----:B------:R-:W-:Y:S01]  /*28f0*/  @!P2 IMAD.MOV R46, RZ, RZ, -R46 ;  /* 0x000000ffff2ea224 */ /* 0x000fe200078e0a2e */
[C---:B------:R-:W-:Y:S01]  /*2900*/  ISETP.GT.U32.AND P2, PT, R6.reuse, R53, PT ;  /* 0x000000350600720c */ /* 0x040fe20003f44070 */
[----:B------:R-:W-:Y:S01]  /*2910*/  IMAD.MOV R48, RZ, RZ, -R48 ;  /* 0x000000ffff307224 */ /* 0x000fe200078e0a30 */
[----:B------:R-:W-:Y:S01]  /*2920*/  @!P6 IADD3 R49, PT, PT, R49, -R6, RZ ;  /* 0x800000063131e210 */ /* 0x000fe20007ffe0ff */
[--C-:B------:R-:W-:Y:S01]  /*2930*/  @!P1 IMAD.IADD R51, R51, 0x1, -R6.reuse ;  /* 0x0000000133339824 */ /* 0x100fe200078e0a06 */
[----:B------:R-:W-:Y:S01]  /*2940*/  ISETP.GT.U32.AND P6, PT, R6, R55, PT ;  /* 0x000000370600720c */ /* 0x000fe20003fc4070 */
[----:B------:R-:W-:Y:S01]  /*2950*/  @!P3 IMAD.IADD R47, R47, 0x1, -R6 ;  /* 0x000000012f2fb824 */ /* 0x000fe200078e0a06 */
[----:B------:R-:W-:Y:S01]  /*2960*/  ISETP.GE.AND P3, PT, R52, RZ, PT ;  /* 0x000000ff3400720c */ /* 0x000fe20003f66270 */
[----:B------:R-:W-:Y:S01]  /*2970*/  VIADD R52, R252, 0x2d ;  /* 0x0000002dfc347836 */ /* 0x000fe20000000000 */
[C---:B------:R-:W-:Y:S01]  /*2980*/  ISETP.GT.U32.AND P1, PT, R6.reuse, R49, PT ;  /* 0x000000310600720c */ /* 0x040fe20003f24070 */
[----:B------:R-:W-:-:S02]  /*2990*/  IMAD R57, R6, R48, R57 ;  /* 0x0000003006397224 */ /* 0x000fc400078e0239 */
[----:B------:R-:W-:Y:S01]  /*29a0*/  @!P5 IMAD.MOV R47, RZ, RZ, -R47 ;  /* 0x000000ffff2fd224 */ /* 0x000fe200078e0a2f */
[----:B------:R-:W-:Y:S01]  /*29b0*/  IABS R61, R52 ;  /* 0x00000034003d7213 */ /* 0x000fe20000000000 */
[----:B------:R-:W-:-:S04]  /*29c0*/  IMAD.HI.U32 R50, R9, R59, RZ ;  /* 0x0000003b09327227 */ /* 0x000fc800078e00ff */
[----:B------:R-:W-:Y:S01]  /*29d0*/  @!P6 IADD3 R55, PT, PT, R55, -R6, RZ ;  /* 0x800000063737e210 */ /* 0x000fe20007ffe0ff */
[----:B------:R-:W-:Y:S01]  /*29e0*/  IMAD.HI.U32 R48, R9, R61, RZ ;  /* 0x0000003d09307227 */ /* 0x000fe200078e00ff */
[----:B------:R-:W-:Y:S02]  /*29f0*/  IADD3 R50, PT, PT, -R50, RZ, RZ ;  /* 0x000000ff32327210 */ /* 0x000fe40007ffe1ff */
[----:B------:R-:W-:Y:S01]  /*2a00*/  ISETP.GT.U32.AND P5, PT, R6, R55, PT ;  /* 0x000000370600720c */ /* 0x000fe20003fa4070 */
[--C-:B------:R-:W-:Y:S01]  /*2a10*/  @!P2 IMAD.IADD R53, R53, 0x1, -R6.reuse ;  /* 0x000000013535a824 */ /* 0x100fe200078e0a06 */
[----:B------:R-:W-:Y:S01]  /*2a20*/  IADD3 R48, PT, PT, -R48, RZ, RZ ;  /* 0x000000ff30307210 */ /* 0x000fe20007ffe1ff */
[----:B------:R-:W-:Y:S01]  /*2a30*/  @!P1 IMAD.IADD R49, R49, 0x1, -R6 ;  /* 0x0000000131319824 */ /* 0x000fe200078e0a06 */
[----:B------:R-:W-:Y:S01]  /*2a40*/  ISETP.GT.U32.AND P2, PT, R6, R51, PT ;  /* 0x000000330600720c */ /* 0x000fe20003f44070 */
[----:B------:R-:W-:Y:S01]  /*2a50*/  VIADD R62, R252, 0x2e ;  /* 0x0000002efc3e7836 */ /* 0x000fe20000000000 */
[C---:B------:R-:W-:Y:S01]  /*2a60*/  ISETP.GT.U32.AND P6, PT, R6.reuse, R53, PT ;  /* 0x000000350600720c */ /* 0x040fe20003fc4070 */
[C---:B------:R-:W-:Y:S01]  /*2a70*/  IMAD R61, R6.reuse, R48, R61 ;  /* 0x00000030063d7224 */ /* 0x040fe200078e023d */
[C---:B------:R-:W-:Y:S01]  /*2a80*/  ISETP.GT.U32.AND P1, PT, R6.reuse, R57, PT ;  /* 0x000000390600720c */ /* 0x040fe20003f24070 */
[----:B------:R-:W-:Y:S01]  /*2a90*/  IMAD R59, R6, R50, R59 ;  /* 0x00000032063b7224 */ /* 0x000fe200078e023b */
[----:B------:R-:W-:Y:S01]  /*2aa0*/  IABS R63, R62 ;  /* 0x0000003e003f7213 */ /* 0x000fe20000000000 */
[----:B------:R-:W-:-:S02]  /*2ab0*/  IMAD.HI.U32 R50, R9, R65, RZ ;  /* 0x0000004109327227 */ /* 0x000fc400078e00ff */
[----:B------:R-:W-:Y:S02]  /*2ac0*/  @!P5 IADD3 R55, PT, PT, R55, -R6, RZ ;  /* 0x800000063737d210 */ /* 0x000fe40007ffe0ff */
[----:B------:R-:W-:Y:S01]  /*2ad0*/  ISETP.GT.U32.AND P5, PT, R6, R61, PT ;  /* 0x0000003d0600720c */ /* 0x000fe20003fa4070 */
[----:B------:R-:W-:Y:S01]  /*2ae0*/  IMAD.HI.U32 R48, R9, R63, RZ ;  /* 0x0000003f09307227 */ /* 0x000fe200078e00ff */
[----:B------:R-:W-:-:S03]  /*2af0*/  IADD3 R50, PT, PT, -R50, RZ, RZ ;  /* 0x000000ff32327210 */ /* 0x000fc60007ffe1ff */
[--C-:B------:R-:W-:Y:S01]  /*2b00*/  @!P2 IMAD.IADD R51, R51, 0x1, -R6.reuse ;  /* 0x000000013333a824 */ /* 0x100fe200078e0a06 */
[----:B------:R-:W-:Y:S01]  /*2b10*/  ISETP.GT.U32.AND P2, PT, R6, R59, PT ;  /* 0x0000003b0600720c */ /* 0x000fe20003f44070 */
[--C-:B------:R-:W-:Y:S01]  /*2b20*/  @!P6 IMAD.IADD R53, R53, 0x1, -R6.reuse ;  /* 0x000000013535e824 */ /* 0x100fe200078e0a06 */
[----:B------:R-:W-:Y:S01]  /*2b30*/  ISETP.GE.AND P6, PT, R54, RZ, PT ;  /* 0x000000ff3600720c */ /* 0x000fe20003fc6270 */
[----:B------:R-:W-:Y:S01]  /*2b40*/  @!P1 IMAD.IADD R57, R57, 0x1, -R6 ;  /* 0x0000000139399824 */ /* 0x000fe200078e0a06 */
[----:B------:R-:W-:Y:S01]  /*2b50*/  ISETP.GE.AND P1, PT, R56, RZ, PT ;  /* 0x000000ff3800720c */ /* 0x000fe20003f26270 */
[----:B------:R-:W-:Y:S02]  /*2b60*/  IMAD.MOV R48, RZ, RZ, -R48 ;  /* 0x000000ffff307224 */ /* 0x000fe400078e0a30 */
[----:B------:R-:W-:Y:S01]  /*2b70*/  @!P5 IMAD.IADD R61, R61, 0x1, -R6 ;  /* 0x000000013d3dd824 */ /* 0x000fe200078e0a06 */
[C---:B------:R-:W-:Y:S01]  /*2b80*/  ISETP.GT.U32.AND P5, PT, R6.reuse, R57, PT ;  /* 0x000000390600720c */ /* 0x040fe20003fa4070 */
[----:B------:R-:W-:Y:S01]  /*2b90*/  IMAD R63, R6, R48, R63 ;  /* 0x00000030063f7224 */ /* 0x000fe200078e023f */
[----:B------:R-:W-:Y:S01]  /*2ba0*/  MOV R48, R49 ;  /* 0x0000003100307202 */ /* 0x000fe20000000f00 */
[----:B------:R-:W-:-:S02]  /*2bb0*/  VIADD R54, R252, 0x30 ;  /* 0x00000030fc367836 */ /* 0x000fc40000000000 */
[----:B------:R-:W-:Y:S01]  /*2bc0*/  @!P2 IMAD.IADD R59, R59, 0x1, -R6 ;  /* 0x000000013b3ba824 */ /* 0x000fe200078e0a06 */
[----:B------:R-:W-:Y:S01]  /*2bd0*/  @!P4 IADD3 R48, PT, PT, -R48, RZ, RZ ;  /* 0x000000ff3030c210 */ /* 0x000fe20007ffe1ff */
[C---:B------:R-:W-:Y:S01]  /*2be0*/  IMAD R65, R6.reuse, R50, R65 ;  /* 0x0000003206417224 */ /* 0x040fe200078e0241 */
[----:B------:R-:W-:Y:S01]  /*2bf0*/  @!P6 IADD3 R53, PT, PT, -R53, RZ, RZ ;  /* 0x000000ff3535e210 */ /* 0x000fe20007ffe1ff */
[----:B------:R-:W-:Y:S01]  /*2c00*/  IMAD.MOV.U32 R50, RZ, RZ, R51 ;  /* 0x000000ffff327224 */ /* 0x000fe200078e0033 */
[C---:B------:R-:W-:Y:S01]  /*2c10*/  ISETP.GT.U32.AND P4, PT, R6.reuse, R59, PT ;  /* 0x0000003b0600720c */ /* 0x040fe20003f84070 */
[----:B------:R-:W-:Y:S01]  /*2c20*/  @!P1 IMAD.MOV R55, RZ, RZ, -R55 ;  /* 0x000000ffff379224 */ /* 0x000fe200078e0a37 */
[----:B------:R-:W-:Y:S01]  /*2c30*/  ISETP.GT.U32.AND P6, PT, R6, R63, PT ;  /* 0x0000003f0600720c */ /* 0x000fe20003fc4070 */
[C---:B------:R-:W-:Y:S01]  /*2c40*/  VIADD R56, R252.reuse, 0x31 ;  /* 0x00000031fc387836 */ /* 0x040fe20000000000 */
[----:B------:R-:W-:Y:S01]  /*2c50*/  IABS R49, R54 ;  /* 0x0000003600317213 */ /* 0x000fe20000000000 */
[----:B------:R-:W-:Y:S01]  /*2c60*/  @!P3 IMAD.MOV R50, RZ, RZ, -R50 ;  /* 0x000000ffff32b224 */ /* 0x000fe200078e0a32 */
[----:B------:R-:W-:Y:S01]  /*2c70*/  @!P5 IADD3 R57, PT, PT, R57, -R6, RZ ;  /* 0x800000063939d210 */ /* 0x000fe20007ffe0ff */
[----:B------:R-:W-:Y:S01]  /*2c80*/  VIADD R66, R252, 0x36 ;  /* 0x00000036fc427836 */ /* 0x000fe20000000000 */
[----:B------:R-:W-:Y:S01]  /*2c90*/  ISETP.GT.U32.AND P5, PT, R6, R65, PT ;  /* 0x000000410600720c */ /* 0x000fe20003fa4070 */
[----:B------:R-:W-:Y:S01]  /*2ca0*/  IMAD.MOV.U32 R51, RZ, RZ, R49 ;  /* 0x000000ffff337224 */ /* 0x000fe200078e0031 */
[----:B------:R-:W-:Y:S01]  /*2cb0*/  ISETP.GE.AND P1, PT, R60, RZ, PT ;  /* 0x000000ff3c00720c */ /* 0x000fe20003f26270 */
[----:B------:R-:W-:Y:S01]  /*2cc0*/  VIADD R60, R252, 0x33 ;  /* 0x00000033fc3c7836 */ /* 0x000fe20000000000 */
[----:B------:R-:W-:Y:S01]  /*2cd0*/  ISETP.GE.AND P2, PT, R58, RZ, PT ;  /* 0x000000ff3a00720c */ /* 0x000fe20003f46270 */
[----:B------:R-:W-:Y:S01]  /*2ce0*/  IMAD.HI.U32 R49, R9, R51, RZ ;  /* 0x0000003309317227 */ /* 0x000fe200078e00ff */
[----:B------:R-:W-:-:S02]  /*2cf0*/  ISETP.GT.U32.AND P3, PT, R6, R61, PT ;  /* 0x0000003d0600720c */ /* 0x000fc40003f64070 */
[----:B------:R-:W-:Y:S01]  /*2d00*/  IABS R69, R60 ;  /* 0x0000003c00457213 */ /* 0x000fe20000000000 */
[--C-:B------:R-:W-:Y:S01]  /*2d10*/  @!P4 IMAD.IADD R59, R59, 0x1, -R6.reuse ;  /* 0x000000013b3bc824 */ /* 0x100fe200078e0a06 */
[----:B------:R-:W-:Y:S01]  /*2d20*/  ISETP.GE.AND P4, PT, R52, RZ, PT ;  /* 0x000000ff3400720c */ /* 0x000fe20003f86270 */
[----:B------:R-:W-:Y:S01]  /*2d30*/  @!P6 IMAD.IADD R63, R63, 0x1, -R6 ;  /* 0x000000013f3fe824 */ /* 0x000fe200078e0a06 */
[----:B------:R-:W-:Y:S01]  /*2d40*/  IABS R52, R56 ;  /* 0x0000003800347213 */ /* 0x000fe20000000000 */
[----:B------:R-:W-:Y:S01]  /*2d50*/  IMAD.MOV R49, RZ, RZ, -R49 ;  /* 0x000000ffff317224 */ /* 0x000fe200078e0a31 */
[----:B------:R-:W-:Y:S01]  /*2d60*/  @!P5 IADD3 R65, PT, PT, R65, -R6, RZ ;  /* 0x800000064141d210 */ /* 0x000fe20007ffe0ff */
[----:B------:R-:W-:Y:S01]  /*2d70*/  VIADD R58, R252, 0x32 ;  /* 0x00000032fc3a7836 */ /* 0x000fe20000000000 */
[C---:B------:R-:W-:Y:S01]  /*2d80*/  ISETP.GT.U32.AND P5, PT, R6.reuse, R63, PT ;  /* 0x0000003f0600720c */ /* 0x040fe20003fa4070 */
[C---:B------:R-:W-:Y:S01]  /*2d90*/  IMAD R49, R6.reuse, R49, R51 ;  /* 0x0000003106317224 */ /* 0x040fe200078e0233 */
[----:B------:R-:W-:Y:S01]  /*2da0*/  @!P1 IADD3 R59, PT, PT, -R59, RZ, RZ ;  /* 0x000000ff3b3b9210 */ /* 0x000fe20007ffe1ff */
[----:B------:R-:W-:Y:S01]  /*2db0*/  IMAD.HI.U32 R51, R9, R52, RZ ;  /* 0x0000003409337227 */ /* 0x000fe200078e00ff */
[----:B------:R-:W-:-:S02]  /*2dc0*/  ISETP.GT.U32.AND P1, PT, R6, R65, PT ;  /* 0x000000410600720c */ /* 0x000fc40003f24070 */
[----:B------:R-:W-:Y:S01]  /*2dd0*/  IABS R67, R58 ;  /* 0x0000003a00437213 */ /* 0x000fe20000000000 */
[----:B------:R-:W-:Y:S01]  /*2de0*/  IMAD.MOV R51, RZ, RZ, -R51 ;  /* 0x000000ffff337224 */ /* 0x000fe200078e0a33 */
[----:B------:R-:W-:Y:S01]  /*2df0*/  ISETP.GE.AND P6, PT, R64, RZ, PT ;  /* 0x000000ff4000720c */ /* 0x000fe20003fc6270 */
[----:B------:R-:W-:Y:S01]  /*2e00*/  @!P2 IMAD.MOV R57, RZ, RZ, -R57 ;  /* 0x000000ffff39a224 */ /* 0x000fe200078e0a39 */
[C---:B------:R-:W-:Y:S01]  /*2e10*/  ISETP.GT.U32.AND P2, PT, R6.reuse, R49, PT ;  /* 0x000000310600720c */ /* 0x040fe20003f44070 */
[C---:B------:R-:W-:Y:S01]  /*2e20*/  IMAD R51, R6.reuse, R51, R52 ;  /* 0x0000003306337224 */ /* 0x040fe200078e0234 */
[-C--:B------:R-:W-:Y:S01]  /*2e30*/  @!P3 IADD3 R61, PT, PT, R61, -R6.reuse, RZ ;  /* 0x800000063d3db210 */ /* 0x080fe20007ffe0ff */
[----:B------:R-:W-:Y:S01]  /*2e40*/  IMAD.HI.U32 R52, R9, R67, RZ ;  /* 0x0000004309347227 */ /* 0x000fe200078e00ff */
[----:B------:R-:W-:Y:S02]  /*2e50*/  @!P5 IADD3 R63, PT, PT, R63, -R6, RZ ;  /* 0x800000063f3fd210 */ /* 0x000fe40007ffe0ff */
[----:B------:R-:W-:Y:S01]  /*2e60*/  ISETP.GT.U32.AND P5, PT, R6, R51, PT ;  /* 0x000000330600720c */ /* 0x000fe20003fa4070 */
[----:B------:R-:W-:Y:S01]  /*2e70*/  IMAD.MOV R52, RZ, RZ, -R52 ;  /* 0x000000ffff347224 */ /* 0x000fe200078e0a34 */
[----:B------:R-:W-:Y:S01]  /*2e80*/  ISETP.GE.AND P3, PT, R62, RZ, PT ;  /* 0x000000ff3e00720c */ /* 0x000fe20003f66270 */
[----:B------:R-:W-:Y:S01]  /*2e90*/  @!P1 IMAD.IADD R65, R65, 0x1, -R6 ;  /* 0x0000000141419824 */ /* 0x000fe200078e0a06 */
[----:B------:R-:W-:Y:S01]  /*2ea0*/  ISETP.GE.AND P1, PT, R56, RZ, PT ;  /* 0x000000ff3800720c */ /* 0x000fe20003f26270 */
[----:B------:R-:W-:-:S02]  /*2eb0*/  IMAD R67, R6, R52, R67 ;  /* 0x0000003406437224 */ /* 0x000fc400078e0243 */
[-C--:B------:R-:W-:Y:S01]  /*2ec0*/  @!P2 IADD3 R49, PT, PT, R49, -R6.reuse, RZ ;  /* 0x800000063131a210 */ /* 0x080fe20007ffe0ff */
[----:B------:R-:W-:Y:S01]  /*2ed0*/  IMAD.HI.U32 R52, R9, R69, RZ ;  /* 0x0000004509347227 */ /* 0x000fe200078e00ff */
[----:B------:R-:W-:Y:S02]  /*2ee0*/  @!P6 IADD3 R65, PT, PT, -R65, RZ, RZ ;  /* 0x000000ff4141e210 */ /* 0x000fe40007ffe1ff */
[----:B------:R-:W-:Y:S01]  /*2ef0*/  ISETP.GT.U32.AND P6, PT, R6, R67, PT ;  /* 0x000000430600720c */ /* 0x000fe20003fc4070 */
[----:B------:R-:W-:Y:S01]  /*2f00*/  VIADD R62, R252, 0x34 ;  /* 0x00000034fc3e7836 */ /* 0x000fe20000000000 */
[----:B------:R-:W-:Y:S01]  /*2f10*/  @!P5 IADD3 R51, PT, PT, R51, -R6, RZ ;  /* 0x800000063333d210 */ /* 0x000fe20007ffe0ff */
[----:B------:R-:W-:Y:S01]  /*2f20*/  IMAD.MOV R52, RZ, RZ, -R52 ;  /* 0x000000ffff347224 */ /* 0x000fe200078e0a34 */
[C---:B------:R-:W-:Y:S01]  /*2f30*/  ISETP.GT.U32.AND P5, PT, R6.reuse, R49, PT ;  /* 0x000000310600720c */ /* 0x040fe20003fa4070 */
[----:B------:R-:W-:Y:S01]  /*2f40*/  @!P3 IMAD.MOV R63, RZ, RZ, -R63 ;  /* 0x000000ffff3fb224 */ /* 0x000fe200078e0a3f */
[----:B------:R-:W-:Y:S01]  /*2f50*/  ISETP.GT.U32.AND P3, PT, R6, R51, PT ;  /* 0x000000330600720c */ /* 0x000fe20003f64070 */
[----:B------:R-:W-:Y:S01]  /*2f60*/  VIADD R64, R252, 0x35 ;  /* 0x00000035fc407836 */ /* 0x000fe20000000000 */
[----:B------:R-:W-:Y:S01]  /*2f70*/  IABS R56, R62 ;  /* 0x0000003e00387213 */ /* 0x000fe20000000000 */
[----:B------:R-:W-:Y:S01]  /*2f80*/  IMAD R69, R6, R52, R69 ;  /* 0x0000003406457224 */ /* 0x000fe200078e0245 */
[----:B------:R-:W-:Y:S01]  /*2f90*/  ISETP.GE.AND P2, PT, R58, RZ, PT ;  /* 0x000000ff3a00720c */ /* 0x000fe20003f46270 */
[----:B------:R-:W-:Y:S01]  /*2fa0*/  @!P4 IMAD.MOV R61, RZ, RZ, -R61 ;  /* 0x000000ffff3dc224 */ /* 0x000fe200078e0a3d */
[----:B------:R-:W-:Y:S01]  /*2fb0*/  IABS R58, R64 ;  /* 0x00000040003a7213 */ /* 0x000fe20000000000 */
[C---:B------:R-:W-:Y:S01]  /*2fc0*/  VIADD R70, R252.reuse, 0x39 ;  /* 0x00000039fc467836 */ /* 0x040fe20000000000 */
[----:B------:R-:W-:Y:S01]  /*2fd0*/  @!P6 IADD3 R67, PT, PT, R67, -R6, RZ ;  /* 0x800000064343e210 */ /* 0x000fe20007ffe0ff */
[----:B------:R-:W-:Y:S01]  /*2fe0*/  VIADD R68, R252, 0x38 ;  /* 0x00000038fc447836 */ /* 0x000fe20000000000 */
[----:B------:R-:W-:Y:S01]  /*2ff0*/  ISETP.GE.AND P4, PT, R54, RZ, PT ;  /* 0x000000ff3600720c */ /* 0x000fe20003f86270 */
[----:B------:R-:W-:Y:S01]  /*3000*/  @!P5 IMAD.IADD R49, R49, 0x1, -R6 ;  /* 0x000000013131d824 */ /* 0x000fe200078e0a06 */
[C---:B------:R-:W-:Y:S01]  /*3010*/  ISETP.GT.U32.AND P5, PT, R6.reuse, R69, PT ;  /* 0x000000450600720c */ /* 0x040fe20003fa4070 */
[----:B------:R-:W-:Y:S01]  /*3020*/  IMAD.HI.U32 R54, R9, R56, RZ ;  /* 0x0000003809367227 */ /* 0x000fe200078e00ff */
[----:B------:R-:W-:-:S02]  /*3030*/  ISETP.GT.U32.AND P6, PT, R6, R67, PT ;  /* 0x000000430600720c */ /* 0x000fc40003fc4070 */
[----:B------:R-:W-:Y:S01]  /*3040*/  @!P3 IADD3 R51, PT, PT, R51, -R6, RZ ;  /* 0x800000063333b210 */ /* 0x000fe20007ffe0ff */
[----:B------:R-:W-:Y:S01]  /*3050*/  IMAD.MOV.U32 R52, RZ, RZ, R49 ;  /* 0x000000ffff347224 */ /* 0x000fe200078e0031 */
[----:B------:R-:W-:Y:S01]  /*3060*/  ISETP.GE.AND P3, PT, R60, RZ, PT ;  /* 0x000000ff3c00720c */ /* 0x000fe20003f66270 */
[----:B------:R-:W-:Y:S01]  /*3070*/  IMAD.HI.U32 R49, R9, R58, RZ ;  /* 0x0000003a09317227 */ /* 0x000fe200078e00ff */
[----:B------:R-:W-:Y:S02]  /*3080*/  IABS R60, R66 ;  /* 0x00000042003c7213 */ /* 0x000fe40000000000 */
[----:B------:R-:W-:Y:S01]  /*3090*/  IABS R79, R70 ;  /* 0x00000046004f7213 */ /* 0x000fe20000000000 */
[----:B------:R-:W-:Y:S01]  /*30a0*/  IMAD.MOV R71, RZ, RZ, -R54 ;  /* 0x000000ffff477224 */ /* 0x000fe200078e0a36 */
[----:B------:R-:W-:Y:S01]  /*30b0*/  IABS R77, R68 ;  /* 0x00000044004d7213 */ /* 0x000fe20000000000 */
[----:B------:R-:W-:Y:S01]  /*30c0*/  IMAD.MOV R73, RZ, RZ, -R49 ;  /* 0x000000ffff497224 */ /* 0x000fe200078e0a31 */
[----:B------:R-:W-:Y:S01]  /*30d0*/  @!P5 IADD3 R69, PT, PT, R69, -R6, RZ ;  /* 0x800000064545d210 */ /* 0x000fe20007ffe0ff */
[----:B------:R-:W-:-:S02]  /*30e0*/  IMAD R49, R6, R71, R56 ;  /* 0x0000004706317224 */ /* 0x000fc400078e0238 */
[----:B------:R-:W-:Y:S01]  /*30f0*/  IMAD.HI.U32 R54, R9, R60, RZ ;  /* 0x0000003c09367227 */ /* 0x000fe200078e00ff */
[----:B------:R-:W-:-:S03]  /*3100*/  ISETP.GT.U32.AND P5, PT, R6, R69, PT ;  /* 0x000000450600720c */ /* 0x000fc60003fa4070 */
[----:B------:R-:W-:Y:S01]  /*3110*/  @!P6 IMAD.IADD R67, R67, 0x1, -R6 ;  /* 0x000000014343e824 */ /* 0x000fe200078e0a06 */
[----:B------:R-:W-:Y:S01]  /*3120*/  ISETP.GT.U32.AND P6, PT, R6, R49, PT ;  /* 0x000000310600720c */ /* 0x000fe20003fc4070 */
[----:B------:R-:W-:Y:S01]  /*3130*/  @!P4 IMAD.MOV R52, RZ, RZ, -R52 ;  /* 0x000000ffff34c224 */ /* 0x000fe200078e0a34 */
[----:B------:R-:W-:Y:S01]  /*3140*/  ISETP.GE.AND P4, PT, R62, RZ, PT ;  /* 0x000000ff3e00720c */ /* 0x000fe20003f86270 */
[----:B------:R-:W-:Y:S02]  /*3150*/  VIADD R62, R252, 0x37 ;  /* 0x00000037fc3e7836 */ /* 0x000fe40000000000 */
[----:B------:R-:W-:Y:S01]  /*3160*/  IMAD R71, R6, R73, R58 ;  /* 0x0000004906477224 */ /* 0x000fe200078e023a */
[----:B------:R-:W-:Y:S01]  /*3170*/  IADD3 R73, PT, PT, -R54, RZ, RZ ;  /* 0x000000ff36497210 */ /* 0x000fe20007ffe1ff */
[----:B------:R-:W-:Y:S01]  /*3180*/  VIADD R74, R252, 0x3b ;  /* 0x0000003bfc4a7836 */ /* 0x000fe20000000000 */
[----:B------:R-:W-:Y:S01]  /*3190*/  IABS R75, R62 ;  /* 0x0000003e004b7213 */ /* 0x000fe20000000000 */
[----:B------:R-:W-:Y:S01]  /*31a0*/  @!P5 IMAD.IADD R69, R69, 0x1, -R6 ;  /* 0x000000014545d824 */ /* 0x000fe200078e0a06 */
[C---:B------:R-:W-:Y:S01]  /*31b0*/  ISETP.GT.U32.AND P5, PT, R6.reuse, R71, PT ;  /* 0x000000470600720c */ /* 0x040fe20003fa4070 */
[----:B------:R-:W-:Y:S01]  /*31c0*/  IMAD R73, R6, R73, R60 ;  /* 0x0000004906497224 */ /* 0x000fe200078e023c */
[----:B------:R-:W-:Y:S01]  /*31d0*/  IABS R83, R74 ;  /* 0x0000004a00537213 */ /* 0x000fe20000000000 */
[----:B------:R-:W-:Y:S01]  /*31e0*/  IMAD.HI.U32 R54, R9, R75, RZ ;  /* 0x0000004b09367227 */ /* 0x000fe200078e00ff */
[----:B------:R-:W-:-:S02]  /*31f0*/  @!P6 IADD3 R49, PT, PT, R49, -R6, RZ ;  /* 0x800000063131e210 */ /* 0x000fc40007ffe0ff */
[----:B------:R-:W-:Y:S01]  /*3200*/  ISETP.GT.U32.AND P6, PT, R6, R73, PT ;  /* 0x000000490600720c */ /* 0x000fe20003fc4070 */
[----:B------:R-:W-:Y:S01]  /*3210*/  IMAD.MOV R54, RZ, RZ, -R54 ;  /* 0x000000ffff367224 */ /* 0x000fe200078e0a36 */
[----:B------:R-:W-:Y:S01]  /*3220*/  IABS R60, R252 ;  /* 0x000000fc003c7213 */ /* 0x000fe20000000000 */
[----:B------:R-:W-:Y:S01]  /*3230*/  IMAD.HI.U32 R56, R9, R77, RZ ;  /* 0x0000004d09387227 */ /* 0x000fe200078e00ff */
[----:B------:R-:W-:-:S03]  /*3240*/  @!P3 IADD3 R69, PT, PT, -R69, RZ, RZ ;  /* 0x000000ff4545b210 */ /* 0x000fc60007ffe1ff */
[----:B------:R-:W-:Y:S02]  /*3250*/  IMAD R75, R6, R54, R75 ;  /* 0x00000036064b7224 */ /* 0x000fe400078e024b */
[----:B------:R-:W-:Y:S02]  /*3260*/  IMAD.MOV.U32 R54, RZ, RZ, R51 ;  /* 0x000000ffff367224 */ /* 0x000fe400078e0033 */
[--C-:B------:R-:W-:Y:S02]  /*3270*/  @!P5 IMAD.IADD R71, R71, 0x1, -R6.reuse ;  /* 0x000000014747d824 */ /* 0x100fe400078e0a06 */
[----:B------:R-:W-:Y:S01]  /*3280*/  @!P6 IMAD.IADD R73, R73, 0x1, -R6 ;  /* 0x000000014949e824 */ /* 0x000fe200078e0a06 */
[----:B------:R-:W-:Y:S01]  /*3290*/  @!P1 IADD3 R54, PT, PT, -R54, RZ, RZ ;  /* 0x000000ff36369210 */ /* 0x000fe20007ffe1ff */
[----:B------:R-:W-:Y:S01]  /*32a0*/  IMAD.HI.U32 R51, R9, R79, RZ ;  /* 0x0000004f09337227 */ /* 0x000fe200078e00ff */
[C---:B------:R-:W-:Y:S02]  /*32b0*/  ISETP.GT.U32.AND P1, PT, R6.reuse, R49, PT ;  /* 0x000000310600720c */ /* 0x040fe40003f24070 */
[C---:B------:R-:W-:Y:S01]  /*32c0*/  ISETP.GT.U32.AND P6, PT, R6.reuse, R73, PT ;  /* 0x000000490600720c */ /* 0x040fe20003fc4070 */
[----:B------:R-:W-:Y:S01]  /*32d0*/  IMAD.MOV R51, RZ, RZ, -R51 ;  /* 0x000000ffff337224 */ /* 0x000fe200078e0a33 */
[----:B------:R-:W-:Y:S01]  /*32e0*/  ISETP.GT.U32.AND P5, PT, R6, R71, PT ;  /* 0x000000470600720c */ /* 0x000fe20003fa4070 */
[----:B------:R-:W-:-:S02]  /*32f0*/  IMAD.MOV R56, RZ, RZ, -R56 ;  /* 0x000000ffff387224 */ /* 0x000fc400078e0a38 */
[----:B------:R-:W-:Y:S02]  /*3300*/  IMAD R79, R6, R51, R79 ;  /* 0x00000033064f7224 */ /* 0x000fe400078e024f */
[----:B------:R-:W-:-:S04]  /*3310*/  IMAD.HI.U32 R58, R9, R81, RZ ;  /* 0x00000051093a7227 */ /* 0x000fc800078e00ff */
[----:B------:R-:W-:Y:S01]  /*3320*/  @!P1 IMAD.IADD R49, R49, 0x1, -R6 ;  /* 0x0000000131319824 */ /* 0x000fe200078e0a06 */
[C---:B------:R-:W-:Y:S01]  /*3330*/  ISETP.GT.U32.AND P1, PT, R6.reuse, R75, PT ;  /* 0x0000004b0600720c */ /* 0x040fe20003f24070 */
[----:B------:R-:W-:Y:S01]  /*3340*/  IMAD R77, R6, R56, R77 ;  /* 0x00000038064d7224 */ /* 0x000fe200078e024d */
[----:B------:R-:W-:Y:S01]  /*3350*/  IADD3 R58, PT, PT, -R58, RZ, RZ ;  /* 0x000000ff3a3a7210 */ /* 0x000fe20007ffe1ff */
[----:B------:R-:W-:-:S04]  /*3360*/  IMAD.HI.U32 R51, R9, R83, RZ ;  /* 0x0000005309337227 */ /* 0x000fc800078e00ff */
[--C-:B------:R-:W-:Y:S01]  /*3370*/  @!P6 IMAD.IADD R73, R73, 0x1, -R6.reuse ;  /* 0x000000014949e824 */ /* 0x100fe200078e0a06 */
[C---:B------:R-:W-:Y:S01]  /*3380*/  ISETP.GT.U32.AND P6, PT, R6.reuse, R79, PT ;  /* 0x0000004f0600720c */ /* 0x040fe20003fc4070 */
[--C-:B------:R-:W-:Y:S01]  /*3390*/  @!P5 IMAD.IADD R71, R71, 0x1, -R6.reuse ;  /* 0x000000014747d824 */ /* 0x100fe200078e0a06 */
[C---:B------:R-:W-:Y:S01]  /*33a0*/  ISETP.GT.U32.AND P5, PT, R6.reuse, R77, PT ;  /* 0x0000004d0600720c */ /* 0x040fe20003fa4070 */
[C---:B------:R-:W-:Y:S01]  /*33b0*/  IMAD R81, R6.reuse, R58, R81 ;  /* 0x0000003a06517224 */ /* 0x040fe200078e0251 */
[----:B------:R-:W-:Y:S01]  /*33c0*/  IADD3 R51, PT, PT, -R51, RZ, RZ ;  /* 0x000000ff33337210 */ /* 0x000fe20007ffe1ff */
[----:B------:R-:W-:Y:S02]  /*33d0*/  @!P1 IMAD.IADD R75, R75, 0x1, -R6 ;  /* 0x000000014b4b9824 */ /* 0x000fe400078e0a06 */
[----:B------:R-:W-:Y:S01]  /*33e0*/  @!P2 IMAD.MOV R67, RZ, RZ, -R67 ;  /* 0x000000ffff43a224 */ /* 0x000fe200078e0a43 */
[C---:B------:R-:W-:Y:S01]  /*33f0*/  ISETP.GT.U32.AND P1, PT, R6.reuse, R81, PT ;  /* 0x000000510600720c */ /* 0x040fe20003f24070 */
[C---:B------:R-:W-:Y:S01]  /*3400*/  IMAD R83, R6.reuse, R51, R83 ;  /* 0x0000003306537224 */ /* 0x040fe200078e0253 */
[----:B------:R-:W-:Y:S01]  /*3410*/  ISETP.GT.U32.AND P2, PT, R6, R75, PT ;  /* 0x0000004b0600720c */ /* 0x000fe20003f44070 */
[----:B------:R-:W-:-:S02]  /*3420*/  IMAD.HI.U32 R51, R9, R85, RZ ;  /* 0x0000005509337227 */ /* 0x000fc400078e00ff */
[----:B------:R-:W-:Y:S02]  /*3430*/  @!P6 IADD3 R79, PT, PT, R79, -R6, RZ ;  /* 0x800000064f4fe210 */ /* 0x000fe40007ffe0ff */
[----:B------:R-:W-:Y:S01]  /*3440*/  IMAD.HI.U32 R56, R9, R87, RZ ;  /* 0x0000005709387227 */ /* 0x000fe200078e00ff */
[----:B------:R-:W-:-:S03]  /*3450*/  ISETP.GT.U32.AND P6, PT, R6, R83, PT ;  /* 0x000000530600720c */ /* 0x000fc60003fc4070 */
[----:B------:R-:W-:Y:S02]  /*3460*/  VIADD R80, R252, 0x3e ;  /* 0x0000003efc507836 */ /* 0x000fe40000000000 */
[----:B------:R-:W-:Y:S01]  /*3470*/  @!P5 IMAD.IADD R77, R77, 0x1, -R6 ;  /* 0x000000014d4dd824 */ /* 0x000fe200078e0a06 */
[----:B------:R-:W-:Y:S01]  /*3480*/  ISETP.GE.AND P5, PT, R64, RZ, PT ;  /* 0x000000ff4000720c */ /* 0x000fe20003fa6270 */
[----:B------:R-:W-:Y:S01]  /*3490*/  IMAD.MOV R58, RZ, RZ, -R51 ;  /* 0x000000ffff3a7224 */ /* 0x000fe200078e0a33 */
[----:B------:R-:W-:Y:S01]  /*34a0*/  IABS R89, R80 ;  /* 0x0000005000597213 */ /* 0x000fe20000000000 */
[----:B------:R-:W-:Y:S01]  /*34b0*/  IMAD.MOV R56, RZ, RZ, -R56 ;  /* 0x000000ffff387224 */ /* 0x000fe200078e0a38 */
[----:B------:R-:W-:Y:S01]  /*34c0*/  @!P1 IADD3 R81, PT, PT, R81, -R6, RZ ;  /* 0x8000000651519210 */ /* 0x000fe20007ffe0ff */
[----:B------:R-:W-:Y:S01]  /*34d0*/  IMAD R85, R6, R58, R85 ;  /* 0x0000003a06557224 */ /* 0x000fe200078e0255 */
[----:B------:R-:W-:Y:S01]  /*34e0*/  ISETP.GE.AND P1, PT, R66, RZ, PT ;  /* 0x000000ff4200720c */ /* 0x000fe20003f26270 */
[C---:B------:R-:W-:Y:S01]  /*34f0*/  IMAD R87, R6.reuse, R56, R87 ;  /* 0x0000003806577224 */ /* 0x040fe200078e0257 */
[----:B------:R-:W-:Y:S01]  /*3500*/  @!P6 IADD3 R83, PT, PT, R83, -R6, RZ ;  /* 0x800000065353e210 */ /* 0x000fe20007ffe0ff */
[----:B------:R-:W-:Y:S01]  /*3510*/  IMAD.MOV.U32 R58, RZ, RZ, R60 ;  /* 0x000000ffff3a7224 */ /* 0x000fe200078e003c */
[C---:B------:R-:W-:Y:S01]  /*3520*/  ISETP.GT.U32.AND P3, PT, R6.reuse, R77, PT ;  /* 0x0000004d0600720c */ /* 0x040fe20003f64070 */
[----:B------:R-:W-:Y:S01]  /*3530*/  IMAD.MOV.U32 R56, RZ, RZ, R49 ;  /* 0x000000ffff387224 */ /* 0x000fe200078e0031 */
[----:B------:R-:W-:Y:S01]  /*3540*/  ISETP.GT.U32.AND P6, PT, R6, R83, PT ;  /* 0x000000530600720c */ /* 0x000fe20003fc4070 */
[----:B------:R-:W-:-:S04]  /*3550*/  IMAD.HI.U32 R51, R9, R89, RZ ;  /* 0x0000005909337227 */ /* 0x000fc800078e00ff */
[----:B------:R-:W-:Y:S01]  /*3560*/  @!P4 IMAD.MOV R56, RZ, RZ, -R56 ;  /* 0x000000ffff38c224 */ /* 0x000fe200078e0a38 */
[C---:B------:R-:W-:Y:S01]  /*3570*/  ISETP.GT.U32.AND P4, PT, R6.reuse, R79, PT ;  /* 0x0000004f0600720c */ /* 0x040fe20003f84070 */
[----:B------:R-:W-:Y:S01]  /*3580*/  IMAD.HI.U32 R9, R9, R58, RZ ;  /* 0x0000003a09097227 */ /* 0x000fe200078e00ff */
[----:B------:R-:W-:Y:S02]  /*3590*/  @!P1 IADD3 R73, PT, PT, -R73, RZ, RZ ;  /* 0x000000ff49499210 */ /* 0x000fe40007ffe1ff */
[C---:B------:R-:W-:Y:S01]  /*35a0*/  ISETP.GT.U32.AND P1, PT, R6.reuse, R85, PT ;  /* 0x000000550600720c */ /* 0x040fe20003f24070 */
[--C-:B------:R-:W-:Y:S01]  /*35b0*/  @!P2 IMAD.IADD R75, R75, 0x1, -R6.reuse ;  /* 0x000000014b4ba824 */ /* 0x100fe200078e0a06 */
[C---:B------:R-:W-:Y:S01]  /*35c0*/  ISETP.GT.U32.AND P2, PT, R6.reuse, R87, PT ;  /* 0x000000570600720c */ /* 0x040fe20003f44070 */
[----:B------:R-:W-:Y:S01]  /*35d0*/  @!P5 IMAD.MOV R71, RZ, RZ, -R71 ;  /* 0x000000ffff47d224 */ /* 0x000fe200078e0a47 */
[----:B------:R-:W-:Y:S01]  /*35e0*/  ISETP.GT.U32.AND P5, PT, R6, R81, PT ;  /* 0x000000510600720c */ /* 0x000fe20003fa4070 */
[----:B------:R-:W-:Y:S01]  /*35f0*/  IMAD.MOV R51, RZ, RZ, -R51 ;  /* 0x000000ffff337224 */ /* 0x000fe200078e0a33 */
[----:B------:R-:W-:Y:S01]  /*3600*/  IADD3 R9, PT, PT, -R9, RZ, RZ ;  /* 0x000000ff09097210 */ /* 0x000fe20007ffe1ff */
[----:B------:R-:W-:Y:S01]  /*3610*/  @!P3 IMAD.IADD R77, R77, 0x1, -R6 ;  /* 0x000000014d4db824 */ /* 0x000fe200078e0a06 */
[----:B------:R-:W-:Y:S01]  /*3620*/  ISETP.GE.AND P3, PT, R62, RZ, PT ;  /* 0x000000ff3e00720c */ /* 0x000fe20003f66270 */
[C---:B------:R-:W-:Y:S01]  /*3630*/  IMAD R89, R6.reuse, R51, R89 ;  /* 0x0000003306597224 */ /* 0x040fe200078e0259 */
[-C--:B------:R-:W-:Y:S01]  /*3640*/  @!P6 IADD3 R83, PT, PT, R83, -R6.reuse, RZ ;  /* 0x800000065353e210 */ /* 0x080fe20007ffe0ff */
[----:B------:R-:W-:Y:S01]  /*3650*/  IMAD R51, R6, R9, R58 ;  /* 0x0000000906337224 */ /* 0x000fe200078e023a */
[----:B------:R-:W-:Y:S01]  /*3660*/  ISETP.GE.AND P6, PT, R70, RZ, PT ;  /* 0x000000ff4600720c */ /* 0x000fe20003fc6270 */
[--C-:B------:R-:W-:Y:S01]  /*3670*/  @!P4 IMAD.IADD R79, R79, 0x1, -R6.reuse ;  /* 0x000000014f4fc824 */ /* 0x100fe200078e0a06 */
[C---:B------:R-:W-:Y:S01]  /*3680*/  ISETP.GT.U32.AND P4, PT, R6.reuse, R89, PT ;  /* 0x000000590600720c */ /* 0x040fe20003f84070 */
[----:B------:R-:W-:Y:S01]  /*3690*/  IMAD.SHL.U32 R13, R13, 0x80, RZ ;  /* 0x000000800d0d7824 */ /* 0x000fe200078e00ff */
[----:B------:R-:W-:Y:S01]  /*36a0*/  @!P2 IADD3 R87, PT, PT, R87, -R6, RZ ;  /* 0x800000065757a210 */ /* 0x000fe20007ffe0ff */
[--C-:B------:R-:W-:Y:S01]  /*36b0*/  @!P5 IMAD.IADD R81, R81, 0x1, -R6.reuse ;  /* 0x000000015151d824 */ /* 0x100fe200078e0a06 */
[----:B------:R-:W-:Y:S01]  /*36c0*/  ISETP.GT.U32.AND P2, PT, R6, R51, PT ;  /* 0x000000330600720c */ /* 0x000fe20003f44070 */
[----:B------:R-:W-:Y:S01]  /*36d0*/  @!P1 IMAD.IADD R85, R85, 0x1, -R6 ;  /* 0x0000000155559824 */ /* 0x000fe200078e0a06 */
[----:B------:R-:W-:Y:S01]  /*36e0*/  ISETP.GE.AND P5, PT, R68, RZ, PT ;  /* 0x000000ff4400720c */ /* 0x000fe20003fa6270 */
[----:B------:R-:W-:Y:S01]  /*36f0*/  @!P3 IMAD.MOV R75, RZ, RZ, -R75 ;  /* 0x000000ffff4bb224 */ /* 0x000fe200078e0a4b */
[----:B------:R-:W-:-:S02]  /*3700*/  LOP3.LUT R84, R13, 0x1f, R84, 0xf8, !PT ;  /* 0x0000001f0d547812 */ /* 0x000fc400078ef854 */
[----:B------:R-:W-:Y:S01]  /*3710*/  ISETP.GT.U32.AND P3, PT, R6, R85, PT ;  /* 0x000000550600720c */ /* 0x000fe20003f64070 */
[----:B------:R-:W-:Y:S01]  /*3720*/  @!P6 IMAD.MOV R79, RZ, RZ, -R79 ;  /* 0x000000ffff4fe224 */ /* 0x000fe200078e0a4f */
[----:B------:R-:W-:Y:S01]  /*3730*/  ISETP.GE.AND P1, PT, R72, RZ, PT ;  /* 0x000000ff4800720c */ /* 0x000fe20003f26270 */
[--C-:B------:R-:W-:Y:S01]  /*3740*/  @!P4 IMAD.IADD R89, R89, 0x1, -R6.reuse ;  /* 0x000000015959c824 */ /* 0x100fe200078e0a06 */
[C---:B------:R-:W-:Y:S01]  /*3750*/  ISETP.GT.U32.AND P4, PT, R6.reuse, R87, PT ;  /* 0x000000570600720c */ /* 0x040fe20003f84070 */
[----:B------:R-:W-:Y:S01]  /*3760*/  STL [R1+0x720], R84 ;  /* 0x0007205401007387 */ /* 0x000fe20000100800 */
[----:B------:R-:W-:Y:S01]  /*3770*/  IABS R49, R84 ;  /* 0x0000005400317213 */ /* 0x000fe20000000000 */
[----:B------:R-:W-:Y:S01]  /*3780*/  @!P2 IMAD.IADD R51, R51, 0x1, -R6 ;  /* 0x000000013333a824 */ /* 0x000fe200078e0a06 */
[----:B------:R-:W-:Y:S02]  /*3790*/  LOP3.LUT R64, R13, 0x40, R82, 0xfe, !PT ;  /* 0x000000400d407812 */ /* 0x000fe400078efe52 */
[----:B------:R-:W-:Y:S01]  /*37a0*/  @!P5 IADD3 R77, PT, PT, -R77, RZ, RZ ;  /* 0x000000ff4d4dd210 */ /* 0x000fe20007ffe1ff */
[----:B------:R-:W-:Y:S01]  /*37b0*/  IMAD.HI.U32 R9, R7, R49, RZ ;  /* 0x0000003107097227 */ /* 0x000fe200078e00ff */
[----:B------:R-:W-:-:S02]  /*37c0*/  ISETP.GT.U32.AND P5, PT, R6, R89, PT ;  /* 0x000000590600720c */ /* 0x000fc40003fa4070 */
[----:B------:R-:W-:Y:S01]  /*37d0*/  ISETP.GT.U32.AND P6, PT, R6, R51, PT ;  /* 0x000000330600720c */ /* 0x000fe20003fc4070 */
[----:B------:R-:W-:Y:S01]  /*37e0*/  @!P1 IMAD.MOV R81, RZ, RZ, -R81 ;  /* 0x000000ffff519224 */ /* 0x000fe200078e0a51 */
[----:B------:R-:W-:Y:S01]  /*37f0*/  @!P3 IADD3 R85, PT, PT, R85, -R6, RZ ;  /* 0x800000065555b210 */ /* 0x000fe20007ffe0ff */
[----:B------:R-:W-:Y:S01]  /*3800*/  @!P4 IMAD.IADD R87, R87, 0x1, -R6 ;  /* 0x000000015757c824 */ /* 0x000fe200078e0a06 */
[----:B------:R-:W-:Y:S02]  /*3810*/  IADD3 R9, PT, PT, -R9, RZ, RZ ;  /* 0x000000ff09097210 */ /* 0x000fe40007ffe1ff */
[----:B------:R-:W-:Y:S02]  /*3820*/  ISETP.GE.AND P3, PT, R76, RZ, PT ;  /* 0x000000ff4c00720c */ /* 0x000fe40003f66270 */
[----:B------:R-:W-:Y:S01]  /*3830*/  LOP3.LUT R66, R13, 0x20, R82, 0xfe, !PT ;  /* 0x000000200d427812 */ /* 0x000fe200078efe52 */
[----:B------:R-:W-:Y:S01]  /*3840*/  IMAD R9, R0, R9, R49 ;  /* 0x0000000900097224 */ /* 0x000fe200078e0231 */
[----:B------:R-:W-:Y:S01]  /*3850*/  ISETP.GE.AND P1, PT, R252, RZ, PT ;  /* 0x000000fffc00720c */ /* 0x000fe20003f26270 */
[----:B------:R-:W-:Y:S01]  /*3860*/  @!P5 IMAD.IADD R89, R89, 0x1, -R6 ;  /* 0x000000015959d824 */ /* 0x000fe200078e0a06 */
[----:B------:R-:W-:Y:S01]  /*3870*/  LOP3.LUT R62, R13, 0x60, R82, 0xfe, !PT ;  /* 0x000000600d3e7812 */ /* 0x000fe200078efe52 */
[----:B------:R-:W-:Y:S01]  /*3880*/  @!P6 IMAD.IADD R51, R51, 0x1, -R6 ;  /* 0x000000013333e824 */ /* 0x000fe200078e0a06 */
[----:B------:R-:W-:Y:S01]  /*3890*/  IABS R6, R64 ;  /* 0x0000004000067213 */ /* 0x000fe20000000000 */
[----:B------:R-:W-:Y:S01]  /*38a0*/  STL [R1+0x71c], R66 ;  /* 0x00071c4201007387 */ /* 0x000fe20000100800 */
[----:B------:R-:W-:-:S02]  /*38b0*/  IABS R58, R66 ;  /* 0x00000042003a7213 */ /* 0x000fc40000000000 */
[----:B------:R-:W-:Y:S01]  /*38c0*/  MOV R49, R6 ;  /* 0x0000000600317202 */ /* 0x000fe20000000f00 */
[----:B------:R-:W-:Y:S01]  /*38d0*/  @!P3 IMAD.MOV R85, RZ, RZ, -R85 ;  /* 0x000000ffff55b224 */ /* 0x000fe200078e0a55 */
[----:B------:R-:W-:Y:S01]  /*38e0*/  IABS R60, R62 ;  /* 0x0000003e003c7213 */ /* 0x000fe20000000000 */
[----:B------:R-:W-:Y:S01]  /*38f0*/  IMAD.HI.U32 R13, R7, R58, RZ ;  /* 0x0000003a070d7227 */ /* 0x000fe200078e00ff */
[----:B------:R-:W-:Y:S01]  /*3900*/  ISETP.NE.AND P3, PT, R3, RZ, PT ;  /* 0x000000ff0300720c */ /* 0x000fe20003f65270 */
[----:B------:R-:W-:Y:S01]  /*3910*/  STL [R1+0x718], R64 ;  /* 0x0007184001007387 */ /* 0x000fe20000100800 */
[----:B------:R-:W-:Y:S01]  /*3920*/  LOP3.LUT R3, RZ, R3, RZ, 0x33, !PT ;  /* 0x00000003ff037212 */ /* 0x000fe200078e33ff */
[----:B------:R-:W-:Y:S01]  /*3930*/  IMAD.HI.U32 R6, R7, R49, RZ ;  /* 0x0000003107067227 */ /* 0x000fe200078e00ff */
[----:B------:R-:W-:Y:S01]  /*3940*/  @!P1 IADD3 R51, PT, PT, -R51, RZ, RZ ;  /* 0x000000ff33339210 */ /* 0x000fe20007ffe1ff */
[----:B------:R-:W-:Y:S01]  /*3950*/  STL [R1+0x724], R62 ;  /* 0x0007243e01007387 */ /* 0x000fe20000100800 */
[----:B------:R-:W-:Y:S01]  /*3960*/  SEL R8, R3, R8, !P3 ;  /* 0x0000000803087207 */ /* 0x000fe20005800000 */
[----:B------:R-:W-:Y:S01]  /*3970*/  IMAD.HI.U32 R7, R7, R60, RZ ;  /* 0x0000003c07077227 */ /* 0x000fe200078e00ff */
[----:B------:R-:W-:Y:S01]  /*3980*/  SEL R11, R3, R11, !P3 ;  /* 0x0000000b030b7207 */ /* 0x000fe20005800000 */
[----:B------:R1:W-:Y:S01]  /*3990*/  STL [R1+0x1cb0], R252 ;  /* 0x001cb0fc01007387 */ /* 0x0003e20000100800 */
[----:B------:R-:W-:Y:S01]  /*39a0*/  ISETP.GE.AND P2, PT, R74, RZ, PT ;  /* 0x000000ff4a00720c */ /* 0x000fe20003f46270 */
[----:B------:R-:W-:Y:S01]  /*39b0*/  IMAD.MOV R6, RZ, RZ, -R6 ;  /* 0x000000ffff067224 */ /* 0x000fe200078e0a06 */
[----:B------:R-:W-:Y:S01]  /*39c0*/  IADD3 R91, PT, PT, -R7, RZ, RZ ;  /* 0x000000ff075b7210 */ /* 0x000fe20007ffe1ff */
[----:B------:R-:W-:Y:S01]  /*39d0*/  IMAD.MOV R13, RZ, RZ, -R13 ;  /* 0x000000ffff0d7224 */ /* 0x000fe200078e0a0d */
[----:B------:R-:W-:Y:S01]  /*39e0*/  ISETP.GE.AND P4, PT, R78, RZ, PT ;  /* 0x000000ff4e00720c */ /* 0x000fe20003f86270 */
[C---:B------:R-:W-:Y:S01]  /*39f0*/  IMAD R7, R0.reuse, R6, R49 ;  /* 0x0000000600077224 */ /* 0x040fe200078e0231 */
[----:B------:R-:W-:Y:S01]  /*3a00*/  SEL R6, R3, R51, !P3 ;  /* 0x0000003303067207 */ /* 0x000fe20005800000 */
[----:B------:R-:W-:Y:S01]  /*3a10*/  IMAD R13, R0, R13, R58 ;  /* 0x0000000d000d7224 */ /* 0x000fe200078e023a */
[----:B------:R-:W-:Y:S01]  /*3a20*/  ISETP.GE.AND P5, PT, R80, RZ, PT ;  /* 0x000000ff5000720c */ /* 0x000fe20003fa6270 */
[C---:B------:R-:W-:Y:S01]  /*3a30*/  IMAD R49, R0.reuse, R91, R60 ;  /* 0x0000005b00317224 */ /* 0x040fe200078e023c */
[C---:B------:R-:W-:Y:S01]  /*3a40*/  ISETP.GT.U32.AND P1, PT, R0.reuse, R7, PT ;  /* 0x000000070000720c */ /* 0x040fe20003f24070 */
[----:B------:R2:W-:Y:S01]  /*3a50*/  STL [R1+0x182c], R6 ;  /* 0x00182c0601007387 */ /* 0x0005e20000100800 */
[C---:B------:R-:W-:Y:S01]  /*3a60*/  ISETP.GT.U32.AND P6, PT, R0.reuse, R13, PT ;  /* 0x0000000d0000720c */ /* 0x040fe20003fc4070 */
[----:B------:R-:W-:Y:S01]  /*3a70*/  @!P2 IMAD.MOV R83, RZ, RZ, -R83 ;  /* 0x000000ffff53a224 */ /* 0x000fe200078e0a53 */
[----:B------:R-:W-:Y:S01]  /*3a80*/  ISETP.GT.U32.AND P2, PT, R0, R9, PT ;  /* 0x000000090000720c */ /* 0x000fe20003f44070 */
[----:B------:R3:W-:Y:S01]  /*3a90*/  STL [R1+0x1830], R8 ;  /* 0x0018300801007387 */ /* 0x0007e20000100800 */
[----:B-1----:R-:W-:Y:S01]  /*3aa0*/  LOP3.LUT R252, R82, 0x60, RZ, 0xfc, !PT ;  /* 0x0000006052fc7812 */ /* 0x002fe200078efcff */
[----:B------:R-:W-:Y:S01]  /*3ab0*/  IMAD R58, R220, 0x69, RZ ;  /* 0x00000069dc3a7824 */ /* 0x000fe200078e02ff */
[----:B------:R-:W-:-:S02]  /*3ac0*/  @!P4 IADD3 R87, PT, PT, -R87, RZ, RZ ;  /* 0x000000ff5757c210 */ /* 0x000fc40007ffe1ff */
[----:B--2---:R-:W-:Y:S01]  /*3ad0*/  SEL R6, R3, R12, !P3 ;  /* 0x0000000c03067207 */ /* 0x004fe20005800000 */
[----:B------:R-:W-:Y:S02]  /*3ae0*/  @!P5 IMAD.MOV R89, RZ, RZ, -R89 ;  /* 0x000000ffff59d224 */ /* 0x000fe400078e0a59 */
[----:B------:R-:W-:Y:S02]  /*3af0*/  @!P1 IADD3 R7, PT, PT, R7, -R0, RZ ;  /* 0x8000000007079210 */ /* 0x000fe40007ffe0ff */
[C---:B---3--:R-:W-:Y:S01]  /*3b00*/  SEL R8, R3.reuse, R10, !P3 ;  /* 0x0000000a03087207 */ /* 0x048fe20005800000 */
[----:B------:R1:W-:Y:S01]  /*3b10*/  STL [R1+0x1834], R6 ;  /* 0x0018340601007387 */ /* 0x0003e20000100800 */
[----:B------:R-:W-:Y:S01]  /*3b20*/  SEL R10, R3, R16, !P3 ;  /* 0x00000010030a7207 */ /* 0x000fe20005800000 */
[--C-:B------:R-:W-:Y:S01]  /*3b30*/  @!P2 IMAD.IADD R9, R9, 0x1, -R0.reuse ;  /* 0x000000010909a824 */ /* 0x100fe200078e0a00 */
[----:B------:R-:W-:Y:S01]  /*3b40*/  ISETP.GT.U32.AND P2, PT, R0, R49, PT ;  /* 0x000000310000720c */ /* 0x000fe20003f44070 */
[----:B------:R2:W-:Y:S01]  /*3b50*/  STL [R1+0x1838], R11 ;  /* 0x0018380b01007387 */ /* 0x0005e20000100800 */
[----:B------:R-:W-:Y:S01]  /*3b60*/  @!P6 IMAD.IADD R13, R13, 0x1, -R0 ;  /* 0x000000010d0de824 */ /* 0x000fe200078e0a00 */
[----:B------:R-:W-:Y:S01]  /*3b70*/  ISETP.GE.AND P1, PT, R252, UR6, PT ;  /* 0x00000006fc007c0c */ /* 0x000fe2000bf26270 */
[----:B------:R-:W3:Y:S01]  /*3b80*/  LDCU.64 UR6, c[0x0][0x388] ;  /* 0x00007100ff0677ac */ /* 0x000ee20008000a00 */
[----:B------:R4:W-:Y:S01]  /*3b90*/  STL [R1+0x183c], R8 ;  /* 0x00183c0801007387 */ /* 0x0009e20000100800 */
[----:B------:R-:W-:-:S02]  /*3ba0*/  ISETP.GT.U32.AND P4, PT, R0, R9, PT ;  /* 0x000000090000720c */ /* 0x000fc40003f84070 */
[----:B-1----:R-:W-:Y:S02]  /*3bb0*/  SEL R6, R3, R15, !P3 ;  /* 0x0000000f03067207 */ /* 0x002fe40005800000 */
[----:B------:R-:W-:Y:S01]  /*3bc0*/  ISETP.GT.U32.AND P6, PT, R0, R13, PT ;  /* 0x0000000d0000720c */ /* 0x000fe20003fc4070 */
[----:B--2---:R-:W1:Y:S02]  /*3bd0*/  LDC R11, c[0x0][0x3a0] ;  /* 0x0000e800ff0b7b82 */ /* 0x004e640000000800 */
[----:B------:R2:W-:Y:S01]  /*3be0*/  STL [R1+0x1840], R6 ;  /* 0x0018400601007387 */ /* 0x0005e20000100800 */
[--C-:B------:R-:W-:Y:S01]  /*3bf0*/  @!P2 IMAD.IADD R49, R49, 0x1, -R0.reuse ;  /* 0x000000013131a824 */ /* 0x100fe200078e0a00 */
[----:B----4-:R-:W-:Y:S02]  /*3c00*/  SEL R8, R3, R14, !P3 ;  /* 0x0000000e03087207 */ /* 0x010fe40005800000 */
[----:B------:R4:W-:Y:S01]  /*3c10*/  STL [R1+0x1844], R10 ;  /* 0x0018440a01007387 */ /* 0x0009e20000100800 */
[----:B------:R-:W-:Y:S01]  /*3c20*/  ISETP.GE.AND P2, PT, R66, RZ, PT ;  /* 0x000000ff4200720c */ /* 0x000fe20003f46270 */
[--C-:B------:R-:W-:Y:S01]  /*3c30*/  @!P4 IMAD.IADD R9, R9, 0x1, -R0.reuse ;  /* 0x000000010909c824 */ /* 0x100fe200078e0a00 */
[----:B------:R-:W-:Y:S01]  /*3c40*/  ISETP.GE.AND P4, PT, R84, RZ, PT ;  /* 0x000000ff5400720c */ /* 0x000fe20003f86270 */
[----:B------:R3:W-:Y:S01]  /*3c50*/  STL [R1+0x1848], R8 ;  /* 0x0018480801007387 */ /* 0x0007e20000100800 */
[----:B------:R-:W-:Y:S01]  /*3c60*/  IMAD R66, R220, 0x6a, RZ ;  /* 0x0000006adc427824 */ /* 0x000fe200078e02ff */
[----:B--2---:R-:W-:Y:S01]  /*3c70*/  SEL R6, R3, R17, !P3 ;  /* 0x0000001103067207 */ /* 0x004fe20005800000 */
[----:B------:R-:W-:Y:S01]  /*3c80*/  @!P6 IMAD.IADD R13, R13, 0x1, -R0 ;  /* 0x000000010d0de824 */ /* 0x000fe200078e0a00 */
[----:B------:R-:W-:-:S02]  /*3c90*/  ISETP.GT.U32.AND P6, PT, R0, R49, PT ;  /* 0x000000310000720c */ /* 0x000fc40003fc4070 */
[C---:B----4-:R-:W-:Y:S01]  /*3ca0*/  SEL R10, R3.reuse, R18, !P3 ;  /* 0x00000012030a7207 */ /* 0x050fe20005800000 */
[----:B------:R2:W-:Y:S01]  /*3cb0*/  STL [R1+0x184c], R6 ;  /* 0x00184c0601007387 */ /* 0x0005e20000100800 */
[----:B---3--:R-:W-:-:S03]  /*3cc0*/  SEL R8, R3, R19, !P3 ;  /* 0x0000001303087207 */ /* 0x008fc60005800000 */
[----:B------:R3:W-:Y:S01]  /*3cd0*/  STL [R1+0x1850], R10 ;  /* 0x0018500a01007387 */ /* 0x0007e20000100800 */
[----:B------:R-:W-:Y:S01]  /*3ce0*/  @!P2 IMAD.MOV R13, RZ, RZ, -R13 ;  /* 0x000000ffff0da224 */ /* 0x000fe200078e0a0d */
[----:B------:R-:W-:Y:S02]  /*3cf0*/  ISETP.GE.AND P2, PT, R64, RZ, PT ;  /* 0x000000ff4000720c */ /* 0x000fe40003f46270 */
[----:B------:R4:W-:Y:S01]  /*3d00*/  STL [R1+0x1854], R8 ;  /* 0x0018540801007387 */ /* 0x0009e20000100800 */
[----:B------:R-:W-:Y:S02]  /*3d10*/  @!P4 IADD3 R9, PT, PT, -R9, RZ, RZ ;  /* 0x000000ff0909c210 */ /* 0x000fe40007ffe1ff */
[----:B--2---:R-:W-:Y:S02]  /*3d20*/  SEL R6, R3, R20, !P3 ;  /* 0x0000001403067207 */ /* 0x004fe40005800000 */
[----:B------:R-:W-:Y:S02]  /*3d30*/  @!P6 IADD3 R49, PT, PT, R49, -R0, RZ ;  /* 0x800000003131e210 */ /* 0x000fe40007ffe0ff */
[----:B---3--:R-:W-:Y:S01]  /*3d40*/  SEL R10, R3, R21, !P3 ;  /* 0x00000015030a7207 */ /* 0x008fe20005800000 */
[----:B------:R2:W-:Y:S01]  /*3d50*/  STL [R1+0x1858], R6 ;  /* 0x0018580601007387 */ /* 0x0005e20000100800 */
[----:B------:R-:W-:-:S02]  /*3d60*/  ISETP.NE.AND P6, PT, R2, RZ, PT ;  /* 0x000000ff0200720c */ /* 0x000fc40003fc5270 */
[----:B----4-:R-:W-:Y:S01]  /*3d70*/  SEL R8, R3, R23, !P3 ;  /* 0x0000001703087207 */ /* 0x010fe20005800000 */
[----:B------:R3:W-:Y:S01]  /*3d80*/  STL [R1+0x185c], R10 ;  /* 0x00185c0a01007387 */ /* 0x0007e20000100800 */
[----:B------:R-:W-:-:S03]  /*3d90*/  LOP3.LUT R2, RZ, R2, RZ, 0x33, !PT ;  /* 0x00000002ff027212 */ /* 0x000fc600078e33ff */
[----:B------:R4:W-:Y:S01]  /*3da0*/  STL [R1+0x1860], R8 ;  /* 0x0018600801007387 */ /* 0x0009e20000100800 */
[----:B------:R-:W-:Y:S02]  /*3db0*/  SEL R13, R2, R13, !P6 ;  /* 0x0000000d020d7207 */ /* 0x000fe40007000000 */
[C---:B--2---:R-:W-:Y:S02]  /*3dc0*/  SEL R6, R3.reuse, R22, !P3 ;  /* 0x0000001603067207 */ /* 0x044fe40005800000 */
[----:B---3--:R-:W-:-:S03]  /*3dd0*/  SEL R10, R3, R24, !P3 ;  /* 0x00000018030a7207 */ /* 0x008fc60005800000 */
[----:B------:R2:W-:Y:S01]  /*3de0*/  STL [R1+0x1864], R6 ;  /* 0x0018640601007387 */ /* 0x0005e20000100800 */
[----:B----4-:R-:W-:-:S03]  /*3df0*/  SEL R8, R3, R25, !P3 ;  /* 0x0000001903087207 */ /* 0x010fc60005800000 */
[----:B------:R3:W-:Y:S04]  /*3e00*/  STL [R1+0x1868], R10 ;  /* 0x0018680a01007387 */ /* 0x0007e80000100800 */
[----:B------:R4:W-:Y:S01]  /*3e10*/  STL [R1+0x186c], R8 ;  /* 0x00186c0801007387 */ /* 0x0009e20000100800 */
[C---:B--2---:R-:W-:Y:S01]  /*3e20*/  SEL R6, R3.reuse, R26, !P3 ;  /* 0x0000001a03067207 */ /* 0x044fe20005800000 */
[----:B------:R-:W-:Y:S01]  /*3e30*/  IMAD R26, R220, 0x65, RZ ;  /* 0x00000065dc1a7824 */ /* 0x000fe200078e02ff */
[----:B---3--:R-:W-:-:S03]  /*3e40*/  SEL R10, R3, R27, !P3 ;  /* 0x0000001b030a7207 */ /* 0x008fc60005800000 */
[----:B------:R2:W-:Y:S01]  /*3e50*/  STL [R1+0x1870], R6 ;  /* 0x0018700601007387 */ /* 0x0005e20000100800 */
[----:B----4-:R-:W-:-:S03]  /*3e60*/  SEL R8, R3, R28, !P3 ;  /* 0x0000001c03087207 */ /* 0x010fc60005800000 */
[----:B------:R3:W-:Y:S04]  /*3e70*/  STL [R1+0x1874], R10 ;  /* 0x0018740a01007387 */ /* 0x0007e80000100800 */
[----:B------:R4:W-:Y:S01]  /*3e80*/  STL [R1+0x1878], R8 ;  /* 0x0018780801007387 */ /* 0x0009e20000100800 */
[C---:B--2---:R-:W-:Y:S02]  /*3e90*/  SEL R6, R3.reuse, R29, !P3 ;  /* 0x0000001d03067207 */ /* 0x044fe40005800000 */
        /* <DEDUP_REMOVED lines=8> */
[----:B------:R-:W-:Y:S01]  /*3f20*/  IMAD R34, R220, 0x66, RZ ;  /* 0x00000066dc227824 */ /* 0x000fe200078e02ff */
[C---:B----4-:R-:W-:Y:S02]  /*3f30*/  SEL R8, R3.reuse, R33, !P3 ;  /* 0x0000002103087207 */ /* 0x050fe40005800000 */
        /* <DEDUP_REMOVED lines=30> */
[----:B------:R3:W-:Y:S01]  /*4120*/  STL [R1+0x18c8], R10 ;  /* 0x0018c80a01007387 */ /* 0x0007e20000100800 */
[----:B------:R-:W-:-:S03]  /*4130*/  IMAD R50, R220, 0x68, RZ ;  /* 0x00000068dc327824 */ /* 0x000fc600078e02ff */
        /* <DEDUP_REMOVED lines=41> */
[----:B------:R-:W-:Y:S04]  /*43d0*/  STL [R1+0x191c], R10 ;  /* 0x00191c0a01007387 */ /* 0x000fe80000100800 */
[----:B------:R3:W-:Y:S01]  /*43e0*/  STL [R1+0x1920], R8 ;  /* 0x0019200801007387 */ /* 0x0007e20000100800 */
[C---:B--2---:R-:W-:Y:S02]  /*43f0*/  SEL R6, R3.reuse, R89, !P3 ;  /* 0x0000005903067207 */ /* 0x044fe40005800000 */
[----:B------:R-:W-:Y:S02]  /*4400*/  SEL R3, R3, R5, !P3 ;  /* 0x0000000503037207 */ /* 0x000fe40005800000 */
[----:B------:R-:W-:Y:S01]  /*4410*/  ISETP.GE.AND P3, PT, R222, UR4, PT ;  /* 0x00000004de007c0c */ /* 0x000fe2000bf66270 */
[----:B------:R2:W-:Y:S01]  /*4420*/  STL [R1+0x1924], R6 ;  /* 0x0019240601007387 */ /* 0x0005e20000100800 */
[----:B------:R-:W4:Y:S03]  /*4430*/  S2UR UR4, SR_CgaCtaId ;  /* 0x00000000000479c3 */ /* 0x000f260000008800 */
[----:B------:R1:W-:Y:S04]  /*4440*/  STL [R1+0x1928], R3 ;  /* 0x0019280301007387 */ /* 0x0003e80000100800 */
[----:B------:R4:W-:Y:S01]  /*4450*/  STL [R1+0x1d70], R252 ;  /* 0x001d70fc01007387 */ /* 0x0009e20000100800 */
[----:B---3--:R-:W3:Y:S01]  /*4460*/  LDC R8, c[0x0][0x3ac] ;  /* 0x0000eb00ff087b82 */ /* 0x008ee20000000800 */
[----:B--2---:R-:W-:-:S02]  /*4470*/  LOP3.LUT R6, R82, 0x40, RZ, 0xfc, !PT ;  /* 0x0000004052067812 */ /* 0x004fc400078efcff */
[----:B-1----:R-:W-:Y:S02]  /*4480*/  SEL R3, R4, RZ, !P3 ;  /* 0x000000ff04037207 */ /* 0x002fe40005800000 */
[----:B------:R-:W-:-:S03]  /*4490*/  ISETP.GT.U32.AND P3, PT, R0, R7, PT ;  /* 0x000000070000720c */ /* 0x000fc60003f64070 */
[----:B------:R-:W1:Y:S01]  /*44a0*/  LDC R10, c[0x0][0x3a0] ;  /* 0x0000e800ff0a7b82 */ /* 0x000e620000000800 */
[----:B------:R-:W-:Y:S01]  /*44b0*/  ISETP.GE.AND P5, PT, R6, UR5, PT ;  /* 0x0000000506007c0c */ /* 0x000fe2000bfa6270 */
[----:B------:R-:W2:Y:S03]  /*44c0*/  LDCU UR5, c[0x0][0x3a4] ;  /* 0x00007480ff0577ac */ /* 0x000ea60008000800 */
[C---:B------:R-:W-:Y:S02]  /*44d0*/  SEL R5, R4.reuse, RZ, !P5 ;  /* 0x000000ff04057207 */ /* 0x040fe40006800000 */
[----:B------:R-:W-:Y:S01]  /*44e0*/  SEL R4, R4, RZ, !P1 ;  /* 0x000000ff04047207 */ /* 0x000fe20004800000 */
[----:B------:R-:W1:Y:S01]  /*44f0*/  LDC R6, c[0x0][0x3a0] ;  /* 0x0000e800ff067b82 */ /* 0x000e620000000800 */
[----:B------:R-:W-:Y:S02]  /*4500*/  ISETP.NE.U32.AND P1, PT, R5, RZ, PT ;  /* 0x000000ff0500720c */ /* 0x000fe40003f25070 */
[----:B------:R-:W-:Y:S01]  /*4510*/  ISETP.NE.U32.AND P5, PT, R3, RZ, PT ;  /* 0x000000ff0300720c */ /* 0x000fe20003fa5070 */
[----:B------:R-:W-:Y:S01]  /*4520*/  @!P3 IMAD.IADD R7, R7, 0x1, -R0 ;  /* 0x000000010707b824 */ /* 0x000fe200078e0a00 */
[----:B------:R-:W-:-:S02]  /*4530*/  ISETP.GE.AND P3, PT, R62, RZ, PT ;  /* 0x000000ff3e00720c */ /* 0x000fc40003f66270 */
[----:B------:R-:W-:Y:S01]  /*4540*/  SEL R0, R2, R9, !P6 ;  /* 0x0000000902007207 */ /* 0x000fe20007000000 */
[----:B------:R-:W-:Y:S01]  /*4550*/  @!P2 IMAD.MOV R7, RZ, RZ, -R7 ;  /* 0x000000ffff07a224 */ /* 0x000fe200078e0a07 */
[----:B------:R-:W4:Y:S01]  /*4560*/  LDC R5, c[0x0][0x3a0] ;  /* 0x0000e800ff057b82 */ /* 0x000f220000000800 */
[----:B------:R-:W-:Y:S02]  /*4570*/  ISETP.NE.U32.AND P4, PT, R4, RZ, PT ;  /* 0x000000ff0400720c */ /* 0x000fe40003f85070 */
[----:B--2---:R-:W-:Y:S01]  /*4580*/  IMAD R0, R0, UR5, RZ ;  /* 0x0000000500007c24 */ /* 0x004fe2000f8e02ff */
[----:B------:R-:W-:-:S04]  /*4590*/  SEL R3, R2, R7, !P6 ;  /* 0x0000000702037207 */ /* 0x000fc80007000000 */
[----:B------:R-:W2:Y:S01]  /*45a0*/  LDC R7, c[0x0][0x3ac] ;  /* 0x0000eb00ff077b82 */ /* 0x000ea20000000800 */
[----:B------:R-:W-:Y:S02]  /*45b0*/  @!P3 IMAD.MOV R49, RZ, RZ, -R49 ;  /* 0x000000ffff31b224 */ /* 0x000fe400078e0a31 */
[----:B------:R-:W-:-:S03]  /*45c0*/  IMAD R3, R3, UR5, RZ ;  /* 0x0000000503037c24 */ /* 0x000fc6000f8e02ff */
[----:B------:R-:W-:Y:S01]  /*45d0*/  SEL R4, R2, R49, !P6 ;  /* 0x0000003102047207 */ /* 0x000fe20007000000 */
[----:B------:R-:W-:Y:S01]  /*45e0*/  IMAD R2, R13, UR5, RZ ;  /* 0x000000050d027c24 */ /* 0x000fe2000f8e02ff */
[----:B------:R-:W-:Y:S01]  /*45f0*/  LEA R238, P6, R0, UR12, 0x2 ;  /* 0x0000000c00ee7c11 */ /* 0x000fe2000f8c10ff */
[----:B------:R-:W2:Y:S01]  /*4600*/  LDC R9, c[0x0][0x3ac] ;  /* 0x0000eb00ff097b82 */ /* 0x000ea20000000800 */
[----:B------:R-:W-:Y:S01]  /*4610*/  LEA R242, P3, R3, UR12, 0x2 ;  /* 0x0000000c03f27c11 */ /* 0x000fe2000f8610ff */
[----:B------:R-:W-:Y:S01]  /*4620*/  IMAD R4, R4, UR5, RZ ;  /* 0x0000000504047c24 */ /* 0x000fe2000f8e02ff */
[----:B------:R-:W-:Y:S01]  /*4630*/  LEA R240, P2, R2, UR12, 0x2 ;  /* 0x0000000c02f07c11 */ /* 0x000fe2000f8410ff */
[----:B-1----:R-:W-:Y:S01]  /*4640*/  VIADD R6, R6, 0xfffffffb ;  /* 0xfffffffb06067836 */ /* 0x002fe20000000000 */
[----:B------:R-:W-:Y:S01]  /*4650*/  LEA.HI.X.SX32 R239, R0, UR13, 0x2, P6 ;  /* 0x0000000d00ef7c11 */ /* 0x000fe2000b0f16ff */
[----:B---3--:R-:W-:Y:S01]  /*4660*/  IMAD R0, R8, 0x20, R221 ;  /* 0x0000002008007824 */ /* 0x008fe200078e02dd */
[----:B------:R-:W-:Y:S01]  /*4670*/  LEA R214, P6, R4, UR12, 0x2 ;  /* 0x0000000c04d67c11 */ /* 0x000fe2000f8c10ff */
[----:B------:R-:W-:Y:S01]  /*4680*/  UMOV UR5, 0x400 ;  /* 0x0000040000057882 */ /* 0x000fe20000000000 */
[----:B------:R-:W-:Y:S01]  /*4690*/  LEA.HI.X.SX32 R241, R2, UR13, 0x2, P2 ;  /* 0x0000000d02f17c11 */ /* 0x000fe200090f16ff */
[----:B----4-:R-:W-:Y:S01]  /*46a0*/  ULEA UR5, UR4, UR5, 0x18 ;  /* 0x0000000504057291 */ /* 0x010fe2000f8ec0ff */
[C---:B------:R-:W-:Y:S01]  /*46b0*/  LEA R164, P2, R221.reuse, UR14, 0x2 ;  /* 0x0000000edda47c11 */ /* 0x040fe2000f8410ff */
[----:B------:R-:W1:Y:S01]  /*46c0*/  LDC R8, c[0x0][0x3a0] ;  /* 0x0000e800ff087b82 */ /* 0x000e620000000800 */
[----:B------:R-:W-:Y:S01]  /*46d0*/  LEA.HI.X.SX32 R215, R4, UR13, 0x2, P6 ;  /* 0x0000000d04d77c11 */ /* 0x000fe2000b0f16ff */
[C---:B------:R-:W-:Y:S01]  /*46e0*/  IMAD.WIDE R44, R50.reuse, 0x4, R238 ;  /* 0x00000004322c7825 */ /* 0x040fe200078e02ee */
[----:B------:R-:W-:Y:S01]  /*46f0*/  LEA.HI.X.SX32 R165, R221, UR15, 0x2, P2 ;  /* 0x0000000fdda57c11 */ /* 0x000fe200090f16ff */
[----:B------:R-:W3:Y:S01]  /*4700*/  LDCU.64 UR14, c[0x0][0x358] ;  /* 0x00006b00ff0e77ac */ /* 0x000ee20008000a00 */
[----:B------:R-:W-:Y:S01]  /*4710*/  IADD3 R5, PT, PT, R5, -0x1, RZ ;  /* 0xffffffff05057810 */ /* 0x000fe20007ffe0ff */
[----:B------:R-:W-:Y:S01]  /*4720*/  IMAD.WIDE R46, R50, 0x4, R240 ;  /* 0x00000004322e7825 */ /* 0x000fe200078e02f0 */
[----:B------:R-:W-:Y:S01]  /*4730*/  LEA.HI.X.SX32 R243, R3, UR13, 0x2, P3 ;  /* 0x0000000d03f37c11 */ /* 0x000fe200098f16ff */
[----:B------:R-:W4:Y:S01]  /*4740*/  LDC R4, c[0x0][0x3a0] ;  /* 0x0000e800ff047b82 */ /* 0x000f220000000800 */
[----:B------:R-:W-:Y:S01]  /*4750*/  LEA R218, P3, R0, UR6, 0x2 ;  /* 0x0000000600da7c11 */ /* 0x000fe2000f8610ff */
[----:B------:R-:W-:Y:S01]  /*4760*/  IMAD.SHL.U32 R3, R220, 0x4, RZ ;  /* 0x00000004dc037824 */ /* 0x000fe200078e00ff */
[----:B--2---:R-:W-:Y:S01]  /*4770*/  LEA R2, R7, R0, 0x5 ;  /* 0x0000000007027211 */ /* 0x004fe200078e28ff */
[----:B------:R-:W-:Y:S01]  /*4780*/  STL.64 [R1+0x1d78], R164 ;  /* 0x001d78a401007387 */ /* 0x000fe20000100a00 */
[----:B------:R-:W-:Y:S01]  /*4790*/  ISETP.GE.U32.AND P2, PT, R6, 0x7fffff7c, PT ;  /* 0x7fffff7c0600780c */ /* 0x000fe20003f46070 */
[----:B------:R-:W-:Y:S01]  /*47a0*/  IMAD.WIDE R18, R3, 0x4, R238 ;  /* 0x0000000403127825 */ /* 0x000fe200078e02ee */
[----:B------:R-:W-:Y:S01]  /*47b0*/  ISETP.GE.U32.AND P6, PT, R5, 0x7fffff80, PT ;  /* 0x7fffff800500780c */ /* 0x000fe20003fc6070 */
[----:B------:R-:W2:Y:S01]  /*47c0*/  LDC R6, c[0x0][0x3a0] ;  /* 0x0000e800ff067b82 */ /* 0x000ea20000000800 */
[----:B------:R-:W-:Y:S01]  /*47d0*/  LEA.HI.X.SX32 R219, R0, UR7, 0x2, P3 ;  /* 0x0000000700db7c11 */ /* 0x000fe200098f16ff */
[----:B------:R-:W-:Y:S01]  /*47e0*/  VIADD R0, R10, 0xfffffff7 ;  /* 0xfffffff70a007836 */ /* 0x000fe20000000000 */
[----:B------:R-:W-:Y:S01]  /*47f0*/  LEA R216, P3, R2, UR10, 0x2 ;  /* 0x0000000a02d87c11 */ /* 0x000fe2000f8610ff */
[----:B------:R-:W-:Y:S01]  /*4800*/  IMAD R252, R9, 0x20, R2 ;  /* 0x0000002009fc7824 */ /* 0x000fe200078e0202 */
[----:B------:R-:W-:Y:S01]  /*4810*/  SHF.L.U32 R5, R82, 0x2, RZ ;  /* 0x0000000252057819 */ /* 0x000fe200000006ff */
[----:B------:R-:W-:Y:S01]  /*4820*/  IMAD.WIDE R16, R3, 0x4, R240 ;  /* 0x0000000403107825 */ /* 0x000fe200078e02f0 */
[----:B------:R-:W-:Y:S01]  /*4830*/  LEA.HI.X.SX32 R217, R2, UR11, 0x2, P3 ;  /* 0x0000000b02d97c11 */ /* 0x000fe200098f16ff */
[----:B------:R-:W-:Y:S01]  /*4840*/  STL.64 [R1+0x1d80], R218 ;  /* 0x001d80da01007387 */ /* 0x000fe20000100a00 */
[----:B------:R-:W-:Y:S01]  /*4850*/  ISETP.GE.U32.AND P3, PT, R0, 0x7fffff78, PT ;  /* 0x7fffff780000780c */ /* 0x000fe20003f66070 */
[----:B------:R-:W-:Y:S01]  /*4860*/  VIADD R2, R11, 0xfffffff3 ;  /* 0xfffffff30b027836 */ /* 0x000fe20000000000 */
[----:B------:R-:W-:Y:S01]  /*4870*/  IADD3 R0, PT, PT, R5, UR5, RZ ;  /* 0x0000000505007c10 */ /* 0x000fe2000fffe0ff */
[C---:B------:R-:W-:Y:S01]  /*4880*/  IMAD.WIDE R14, R3.reuse, 0x4, R242 ;  /* 0x00000004030e7825 */ /* 0x040fe200078e02f2 */
[----:B------:R-:W-:Y:S01]  /*4890*/  STL.64 [R1+0x1d88], R216 ;  /* 0x001d88d801007387 */ /* 0x000fe20000100a00 */
[----:B------:R-:W1:Y:S01]  /*48a0*/  LDC R221, c[0x0][0x3a0] ;  /* 0x0000e800ffdd7b82 */ /* 0x000e620000000800 */
[----:B------:R-:W-:Y:S01]  /*48b0*/  IADD3 R100, PT, PT, R100, -0x78, RZ ;  /* 0xffffff8864647810 */ /* 0x000fe20007ffe0ff */
[--C-:B------:R-:W-:Y:S01]  /*48c0*/  IMAD.WIDE R12, R3, 0x4, R214.reuse ;  /* 0x00000004030c7825 */ /* 0x100fe200078e02d6 */
[----:B------:R-:W-:Y:S01]  /*48d0*/  @!PT LDS RZ, [RZ] ;  /* 0x00000000fffff984 */ /* 0x000fe20000000800 */
[----:B------:R-:W-:Y:S01]  /*48e0*/  @!PT LDS RZ, [RZ] ;  /* 0x00000000fffff984 */ /* 0x000fe20000000800 */
[----:B------:R-:W-:Y:S01]  /*48f0*/  @!PT LDS RZ, [RZ] ;  /* 0x00000000fffff984 */ /* 0x000fe20000000800 */
[----:B---3--:R-:W-:Y:S01]  /*4900*/  LDGSTS.E [R0], desc[UR14][R238.64], !P6 ;  /* 0x00000000ee007fae */ /* 0x008fe2000f1a100e */
[----:B------:R-:W3:Y:S02]  /*4910*/  LDCU.64 UR6, c[0x0][0x3a8] ;  /* 0x00007500ff0677ac */ /* 0x000ee40008000a00 */
[C---:B------:R-:W-:Y:S01]  /*4920*/  IMAD.SHL.U32 R7, R220.reuse, 0x8, RZ ;  /* 0x00000008dc077824 */ /* 0x040fe200078e00ff */
[----:B------:R-:W-:Y:S01]  /*4930*/  LDGSTS.E [R0+0x80], desc[UR14][R240.64], !P6 ;  /* 0x00080000f0007fae */ /* 0x000fe2000f1a100e */
[C---:B------:R-:W-:Y:S01]  /*4940*/  IMAD R3, R220.reuse, 0xc, RZ ;  /* 0x0000000cdc037824 */ /* 0x040fe200078e02ff */
[----:B------:R-:W1:Y:S01]  /*4950*/  LDCU.64 UR10, c[0x0][0x388] ;  /* 0x00007100ff0a77ac */ /* 0x000e620008000a00 */
[----:B------:R-:W-:Y:S01]  /*4960*/  IMAD.WIDE R10, R7, 0x4, R214 ;  /* 0x00000004070a7825 */ /* 0x000fe200078e02d6 */
[----:B------:R-:W-:Y:S01]  /*4970*/  LDGSTS.E [R0+0x100], desc[UR14][R242.64], !P6 ;  /* 0x00100000f2007fae */ /* 0x000fe2000f1a100e */
[----:B------:R-:W1:Y:S02]  /*4980*/  LDCU UR4, c[0x0][0x3b0] ;  /* 0x00007600ff0477ac */ /* 0x000e640008000800 */
[----:B------:R-:W-:Y:S01]  /*4990*/  IMAD R9, R220, 0x44, RZ ;  /* 0x00000044dc097824 */ /* 0x000fe200078e02ff */
[----:B------:R-:W-:Y:S01]  /*49a0*/  LDGSTS.E [R0+0x180], desc[UR14][R214.64], !P6 ;  /* 0x00180000d6007fae */ /* 0x000fe2000f1a100e */
[----:B------:R-:W-:Y:S01]  /*49b0*/  ISETP.GE.U32.AND P6, PT, R2, 0x7fffff74, PT ;  /* 0x7fffff740200780c */ /* 0x000fe20003fc6070 */
[----:B----4-:R-:W-:Y:S01]  /*49c0*/  VIADD R2, R4, 0xffffffef ;  /* 0xffffffef04027836 */ /* 0x010fe20000000000 */
[----:B------:R-:W4:Y:S01]  /*49d0*/  LDCU UR12, c[0x0][0x3b0] ;  /* 0x00007600ff0c77ac */ /* 0x000f220008000800 */
[----:B------:R1:W-:Y:S01]  /*49e0*/  LDGSTS.E [R0+0x800], desc[UR14][R18.64], !P2 ;  /* 0x0080000012007fae */ /* 0x0003e2000d1a100e */
[----:B------:R-:W3:Y:S01]  /*49f0*/  LDC R4, c[0x0][0x3a0] ;  /* 0x0000e800ff047b82 */ /* 0x000ee20000000800 */
[----:B------:R-:W-:Y:S01]  /*4a00*/  IMAD R82, R220, 0x6c, RZ ;  /* 0x0000006cdc527824 */ /* 0x000fe200078e02ff */
[----:B------:R-:W1:Y:S01]  /*4a10*/  LDCU UR13, c[0x0][0x3b0] ;  /* 0x00007600ff0d77ac */ /* 0x000e620008000800 */
[----:B------:R1:W-:Y:S01]  /*4a20*/  LDGSTS.E [R0+0x880], desc[UR14][R16.64], !P2 ;  /* 0x0088000010007fae */ /* 0x0003e2000d1a100e */
[----:B------:R-:W-:-:S03]  /*4a30*/  IMAD.WIDE R48, R50, 0x4, R242 ;  /* 0x0000000432307825 */ /* 0x000fc600078e02f2 */
[----:B------:R1:W-:Y:S01]  /*4a40*/  LDGSTS.E [R0+0x900], desc[UR14][R14.64], !P2 ;  /* 0x009000000e007fae */ /* 0x0003e2000d1a100e */
[----:B------:R-:W-:-:S03]  /*4a50*/  IMAD.WIDE R50, R50, 0x4, R214 ;  /* 0x0000000432327825 */ /* 0x000fc600078e02d6 */
[----:B------:R1:W-:Y:S01]  /*4a60*/  LDGSTS.E [R0+0x980], desc[UR14][R12.64], !P2 ;  /* 0x009800000c007fae */ /* 0x0003e2000d1a100e */
[----:B------:R-:W-:Y:S01]  /*4a70*/  ISETP.GE.U32.AND P2, PT, R2, 0x7fffff70, PT ;  /* 0x7fffff700200780c */ /* 0x000fe20003f46070 */
[----:B------:R-:W-:Y:S01]  /*4a80*/  IMAD.WIDE R76, R82, 0x4, R238 ;  /* 0x00000004524c7825 */ /* 0x000fe200078e02ee */
[----:B--2---:R-:W-:Y:S01]  /*4a90*/  IADD3 R2, PT, PT, R6, -0x15, RZ ;  /* 0xffffffeb06027810 */ /* 0x004fe20007ffe0ff */
[----:B------:R1:W-:Y:S01]  /*4aa0*/  STL.64 [R1+0xbd8], R18 ;  /* 0x000bd81201007387 */ /* 0x0003e20000100a00 */
[----:B------:R-:W2:Y:S01]  /*4ab0*/  LDC R6, c[0x0][0x3a0] ;  /* 0x0000e800ff067b82 */ /* 0x000ea20000000800 */
[C---:B------:R-:W-:Y:S02]  /*4ac0*/  IMAD.WIDE R78, R82.reuse, 0x4, R240 ;  /* 0x00000004524e7825 */ /* 0x040fe400078e02f0 */
[----:B------:R4:W-:Y:S02]  /*4ad0*/  STL.64 [R1+0xbd0], R16 ;  /* 0x000bd01001007387 */ /* 0x0009e40000100a00 */
[----:B------:R-:W-:-:S02]  /*4ae0*/  IMAD.WIDE R80, R82, 0x4, R242 ;  /* 0x0000000452507825 */ /* 0x000fc400078e02f2 */
[----:B------:R4:W-:Y:S02]  /*4af0*/  STL.64 [R1+0xbc8], R14 ;  /* 0x000bc80e01007387 */ /* 0x0009e40000100a00 */
[----:B------:R-:W-:Y:S02]  /*4b00*/  IMAD.WIDE R82, R82, 0x4, R214 ;  /* 0x0000000452527825 */ /* 0x000fe400078e02d6 */
[----:B------:R4:W-:Y:S02]  /*4b10*/  STL.64 [R1+0xbc0], R12 ;  /* 0x000bc00c01007387 */ /* 0x0009e40000100a00 */
[----:B-1----:R-:W-:Y:S02]  /*4b20*/  IMAD R18, R220, 0x64, RZ ;  /* 0x00000064dc127824 */ /* 0x002fe400078e02ff */
[----:B----4-:R-:W-:-:S04]  /*4b30*/  IMAD.WIDE R16, R7, 0x4, R238 ;  /* 0x0000000407107825 */ /* 0x010fc800078e02ee */
[C---:B------:R-:W-:Y:S01]  /*4b40*/  IMAD.WIDE R14, R7.reuse, 0x4, R240 ;  /* 0x00000004070e7825 */ /* 0x040fe200078e02f0 */
[----:B------:R1:W-:Y:S03]  /*4b50*/  STL.64 [R1+0xb58], R16 ;  /* 0x000b581001007387 */ /* 0x0003e60000100a00 */
[----:B------:R-:W-:Y:S01]  /*4b60*/  IMAD.WIDE R12, R7, 0x4, R242 ;  /* 0x00000004070c7825 */ /* 0x000fe200078e02f2 */
[----:B------:R1:W-:Y:S03]  /*4b70*/  LDGSTS.E [R0+0x1000], desc[UR14][R16.64], !P3 ;  /* 0x0100000010007fae */ /* 0x0003e6000d9a100e */
[----:B------:R-:W-:Y:S01]  /*4b80*/  IMAD.SHL.U32 R7, R220, 0x10, RZ ;  /* 0x00000010dc077824 */ /* 0x000fe200078e00ff */
[----:B------:R4:W-:Y:S01]  /*4b90*/  STL.64 [R1+0xb50], R14 ;  /* 0x000b500e01007387 */ /* 0x0009e20000100a00 */
[----:B------:R-:W-:-:S03]  /*4ba0*/  IMAD.WIDE R108, R114, 0x4, R238 ;  /* 0x00000004726c7825 */ /* 0x000fc600078e02ee */
[----:B------:R4:W-:Y:S01]  /*4bb0*/  LDGSTS.E [R0+0x1080], desc[UR14][R14.64], !P3 ;  /* 0x010800000e007fae */ /* 0x0009e2000d9a100e */
[----:B------:R-:W-:-:S03]  /*4bc0*/  IMAD.WIDE R110, R114, 0x4, R240 ;  /* 0x00000004726e7825 */ /* 0x000fc600078e02f0 */
[----:B------:R2:W-:Y:S01]  /*4bd0*/  STL.64 [R1+0xb48], R12 ;  /* 0x000b480c01007387 */ /* 0x0005e20000100a00 */
[----:B-1----:R-:W-:-:S03]  /*4be0*/  IMAD.WIDE R16, R3, 0x4, R238 ;  /* 0x0000000403107825 */ /* 0x002fc600078e02ee */
[----:B------:R2:W-:Y:S01]  /*4bf0*/  LDGSTS.E [R0+0x1100], desc[UR14][R12.64], !P3 ;  /* 0x011000000c007fae */ /* 0x0005e2000d9a100e */
[----:B------:R-:W-:-:S03]  /*4c00*/  IMAD.WIDE R112, R114, 0x4, R242 ;  /* 0x0000000472707825 */ /* 0x000fc600078e02f2 */
[----:B------:R1:W-:Y:S01]  /*4c10*/  STL.64 [R1+0xb40], R10 ;  /* 0x000b400a01007387 */ /* 0x0003e20000100a00 */
[----:B----4-:R-:W-:-:S03]  /*4c20*/  IMAD.WIDE R14, R3, 0x4, R240 ;  /* 0x00000004030e7825 */ /* 0x010fc600078e02f0 */
[----:B------:R1:W-:Y:S01]  /*4c30*/  LDGSTS.E [R0+0x1180], desc[UR14][R10.64], !P3 ;  /* 0x011800000a007fae */ /* 0x0003e2000d9a100e */
[----:B------:R-:W-:Y:S01]  /*4c40*/  ISETP.GE.U32.AND P3, PT, R2, 0x7fffff6c, PT ;  /* 0x7fffff6c0200780c */ /* 0x000fe20003f66070 */
[----:B------:R-:W-:Y:S02]  /*4c50*/  VIADD R2, R8, 0xffffffe7 ;  /* 0xffffffe708027836 */ /* 0x000fe40000000000 */
[C---:B--2---:R-:W-:Y:S01]  /*4c60*/  IMAD.WIDE R12, R3.reuse, 0x4, R242 ;  /* 0x00000004030c7825 */ /* 0x044fe200078e02f2 */
[----:B------:R2:W-:Y:S01]  /*4c70*/  STL.64 [R1+0xad8], R16 ;  /* 0x000ad81001007387 */ /* 0x0005e20000100a00 */
[----:B------:R-:W4:Y:S02]  /*4c80*/  LDC R8, c[0x0][0x3a0] ;  /* 0x0000e800ff087b82 */ /* 0x000f240000000800 */
[--C-:B------:R-:W-:Y:S01]  /*4c90*/  IMAD.WIDE R114, R114, 0x4, R214.reuse ;  /* 0x0000000472727825 */ /* 0x100fe200078e02d6 */
[----:B------:R2:W-:Y:S03]  /*4ca0*/  LDGSTS.E [R0+0x1800], desc[UR14][R16.64], !P6 ;  /* 0x0180000010007fae */ /* 0x0005e6000f1a100e */
[----:B-1----:R-:W-:Y:S01]  /*4cb0*/  IMAD.WIDE R10, R3, 0x4, R214 ;  /* 0x00000004030a7825 */ /* 0x002fe200078e02d6 */
[----:B------:R1:W-:Y:S03]  /*4cc0*/  STL.64 [R1+0xad0], R14 ;  /* 0x000ad00e01007387 */ /* 0x0003e60000100a00 */
[----:B------:R-:W-:Y:S01]  /*4cd0*/  IMAD R3, R220, 0x14, RZ ;  /* 0x00000014dc037824 */ /* 0x000fe200078e02ff */
[----:B------:R1:W-:Y:S01]  /*4ce0*/  LDGSTS.E [R0+0x1880], desc[UR14][R14.64], !P6 ;  /* 0x018800000e007fae */ /* 0x0003e2000f1a100e */
[----:B------:R-:W-:-:S03]  /*4cf0*/  IMAD.WIDE R140, R146, 0x4, R238 ;  /* 0x00000004928c7825 */ /* 0x000fc600078e02ee */
[----:B------:R3:W-:Y:S01]  /*4d00*/  STL.64 [R1+0xac8], R12 ;  /* 0x000ac80c01007387 */ /* 0x0007e20000100a00 */
[----:B--2---:R-:W-:-:S03]  /*4d10*/  IMAD.WIDE R16, R7, 0x4, R238 ;  /* 0x0000000407107825 */ /* 0x004fc600078e02ee */
[----:B------:R2:W-:Y:S01]  /*4d20*/  LDGSTS.E [R0+0x1900], desc[UR14][R12.64], !P6 ;  /* 0x019000000c007fae */ /* 0x0005e2000f1a100e */
[----:B------:R-:W-:-:S03]  /*4d30*/  IMAD.WIDE R142, R146, 0x4, R240 ;  /* 0x00000004928e7825 */ /* 0x000fc600078e02f0 */
[----:B------:R2:W-:Y:S01]  /*4d40*/  STL.64 [R1+0xac0], R10 ;  /* 0x000ac00a01007387 */ /* 0x0005e20000100a00 */
[----:B-1----:R-:W-:-:S03]  /*4d50*/  IMAD.WIDE R14, R7, 0x4, R240 ;  /* 0x00000004070e7825 */ /* 0x002fc600078e02f0 */
[----:B------:R1:W-:Y:S01]  /*4d60*/  LDGSTS.E [R0+0x1980], desc[UR14][R10.64], !P6 ;  /* 0x019800000a007fae */ /* 0x0003e2000f1a100e */
[----:B------:R-:W-:Y:S01]  /*4d70*/  ISETP.GE.U32.AND P6, PT, R2, 0x7fffff68, PT ;  /* 0x7fffff680200780c */ /* 0x000fe20003fc6070 */
[--C-:B------:R-:W-:Y:S01]  /*4d80*/  IMAD.WIDE R144, R146, 0x4, R242.reuse ;  /* 0x0000000492907825 */ /* 0x100fe200078e02f2 */
[----:B---3--:R-:W-:Y:S01]  /*4d90*/  IADD3 R2, PT, PT, R4, -0x1d, RZ ;  /* 0xffffffe304027810 */ /* 0x008fe20007ffe0ff */
[----:B------:R3:W-:Y:S01]  /*4da0*/  LDGSTS.E [R0+0x2000], desc[UR14][R16.64], !P2 ;  /* 0x0200000010007fae */ /* 0x0007e2000d1a100e */
[----:B------:R-:W4:Y:S01]  /*4db0*/  LDC R4, c[0x0][0x3a0] ;  /* 0x0000e800ff047b82 */ /* 0x000f220000000800 */
[----:B--2---:R-:W-:Y:S02]  /*4dc0*/  IMAD.WIDE R12, R7, 0x4, R242 ;  /* 0x00000004070c7825 */ /* 0x004fe400078e02f2 */
[----:B------:R2:W-:Y:S02]  /*4dd0*/  LDGSTS.E [R0+0x2080], desc[UR14][R14.64], !P2 ;  /* 0x020800000e007fae */ /* 0x0005e4000d1a100e */
[----:B------:R-:W-:-:S02]  /*4de0*/  IMAD.WIDE R146, R146, 0x4, R214 ;  /* 0x0000000492927825 */ /* 0x000fc400078e02d6 */
[----:B------:R2:W-:Y:S02]  /*4df0*/  LDGSTS.E [R0+0x2100], desc[UR14][R12.64], !P2 ;  /* 0x021000000c007fae */ /* 0x0005e4000d1a100e */
[----:B-1----:R-:W-:Y:S02]  /*4e00*/  IMAD.WIDE R10, R7, 0x4, R214 ;  /* 0x00000004070a7825 */ /* 0x002fe400078e02d6 */
[----:B------:R3:W-:Y:S02]  /*4e10*/  STL.64 [R1+0xa58], R16 ;  /* 0x000a581001007387 */ /* 0x0007e40000100a00 */
[----:B------:R-:W-:Y:S02]  /*4e20*/  IMAD R7, R220, 0x18, RZ ;  /* 0x00000018dc077824 */ /* 0x000fe400078e02ff */
[----:B------:R1:W-:Y:S01]  /*4e30*/  LDGSTS.E [R0+0x2180], desc[UR14][R10.64], !P2 ;  /* 0x021800000a007fae */ /* 0x0003e2000d1a100e */
[----:B------:R-:W-:Y:S01]  /*4e40*/  ISETP.GE.U32.AND P2, PT, R2, 0x7fffff64, PT ;  /* 0x7fffff640200780c */ /* 0x000fe20003f46070 */
[----:B------:R-:W-:-:S02]  /*4e50*/  VIADD R2, R6, 0xffffffdf ;  /* 0xffffffdf06027836 */ /* 0x000fc40000000000 */
[----:B------:R-:W4:Y:S01]  /*4e60*/  LDC R6, c[0x0][0x3a0] ;  /* 0x0000e800ff067b82 */ /* 0x000f220000000800 */
[----:B------:R2:W-:Y:S01]  /*4e70*/  STL.64 [R1+0xa50], R14 ;  /* 0x000a500e01007387 */ /* 0x0005e20000100a00 */
[----:B------:R-:W-:-:S03]  /*4e80*/  IMAD.WIDE R166, R172, 0x4, R238 ;  /* 0x00000004aca67825 */ /* 0x000fc600078e02ee */
[----:B------:R1:W-:Y:S01]  /*4e90*/  STL.64 [R1+0xa48], R12 ;  /* 0x000a480c01007387 */ /* 0x0003e20000100a00 */
[----:B---3--:R-:W-:-:S03]  /*4ea0*/  IMAD.WIDE R16, R3, 0x4, R238 ;  /* 0x0000000403107825 */ /* 0x008fc600078e02ee */
[----:B------:R3:W-:Y:S01]  /*4eb0*/  STL.64 [R1+0xa40], R10 ;  /* 0x000a400a01007387 */ /* 0x0007e20000100a00 */
[----:B------:R-:W-:-:S03]  /*4ec0*/  IMAD.WIDE R168, R172, 0x4, R240 ;  /* 0x00000004aca87825 */ /* 0x000fc600078e02f0 */
[----:B------:R3:W-:Y:S01]  /*4ed0*/  STL.64 [R1+0x9d8], R16 ;  /* 0x0009d81001007387 */ /* 0x0007e20000100a00 */
[----:B--2---:R-:W-:-:S03]  /*4ee0*/  IMAD.WIDE R14, R3, 0x4, R240 ;  /* 0x00000004030e7825 */ /* 0x004fc600078e02f0 */
[----:B------:R2:W-:Y:S01]  /*4ef0*/  LDGSTS.E [R0+0x2800], desc[UR14][R16.64], !P3 ;  /* 0x0280000010007fae */ /* 0x0005e2000d9a100e */
[----:B-1----:R-:W-:-:S03]  /*4f00*/  IMAD.WIDE R12, R3, 0x4, R242 ;  /* 0x00000004030c7825 */ /* 0x002fc600078e02f2 */
[----:B------:R1:W-:Y:S01]  /*4f10*/  STL.64 [R1+0x9d0], R14 ;  /* 0x0009d00e01007387 */ /* 0x0003e20000100a00 */
[----:B---3--:R-:W-:-:S03]  /*4f20*/  IMAD.WIDE R10, R3, 0x4, R214 ;  /* 0x00000004030a7825 */ /* 0x008fc600078e02d6 */
[----:B------:R1:W-:Y:S01]  /*4f30*/  LDGSTS.E [R0+0x2880], desc[UR14][R14.64], !P3 ;  /* 0x028800000e007fae */ /* 0x0003e2000d9a100e */
[----:B------:R-:W-:Y:S02]  /*4f40*/  IMAD R3, R220, 0x1c, RZ ;  /* 0x0000001cdc037824 */ /* 0x000fe400078e02ff */
[C---:B------:R-:W-:Y:S01]  /*4f50*/  IMAD.WIDE R170, R172.reuse, 0x4, R242 ;  /* 0x00000004acaa7825 */ /* 0x040fe200078e02f2 */
[----:B------:R3:W-:Y:S03]  /*4f60*/  STL.64 [R1+0x9c8], R12 ;  /* 0x0009c80c01007387 */ /* 0x0007e60000100a00 */
[C---:B--2---:R-:W-:Y:S01]  /*4f70*/  IMAD.WIDE R16, R7.reuse, 0x4, R238 ;  /* 0x0000000407107825 */ /* 0x044fe200078e02ee */
[----:B------:R3:W-:Y:S03]  /*4f80*/  LDGSTS.E [R0+0x2900], desc[UR14][R12.64], !P3 ;  /* 0x029000000c007fae */ /* 0x0007e6000d9a100e */
[----:B------:R-:W-:Y:S01]  /*4f90*/  IMAD.WIDE R172, R172, 0x4, R214 ;  /* 0x00000004acac7825 */ /* 0x000fe200078e02d6 */
[----:B------:R2:W-:Y:S03]  /*4fa0*/  STL.64 [R1+0x9c0], R10 ;  /* 0x0009c00a01007387 */ /* 0x0005e60000100a00 */
[----:B-1----:R-:W-:Y:S01]  /*4fb0*/  IMAD.WIDE R14, R7, 0x4, R240 ;  /* 0x00000004070e7825 */ /* 0x002fe200078e02f0 */
[----:B------:R2:W-:Y:S01]  /*4fc0*/  LDGSTS.E [R0+0x2980], desc[UR14][R10.64], !P3 ;  /* 0x029800000a007fae */ /* 0x0005e2000d9a100e */
[----:B------:R-:W-:-:S02]  /*4fd0*/  ISETP.GE.U32.AND P3, PT, R2, 0x7fffff60, PT ;  /* 0x7fffff600200780c */ /* 0x000fc40003f66070 */
[----:B----4-:R-:W-:Y:S01]  /*4fe0*/  VIADD R2, R8, 0xffffffdb ;  /* 0xffffffdb08027836 */ /* 0x010fe20000000000 */
[----:B------:R1:W-:Y:S01]  /*4ff0*/  STL.64 [R1+0x958], R16 ;  /* 0x0009581001007387 */ /* 0x0003e20000100a00 */
[----:B---3--:R-:W-:Y:S01]  /*5000*/  IMAD.WIDE R12, R7, 0x4, R242 ;  /* 0x00000004070c7825 */ /* 0x008fe200078e02f2 */
[----:B------:R-:W3:Y:S02]  /*5010*/  LDC R8, c[0x0][0x3a0] ;  /* 0x0000e800ff087b82 */ /* 0x000ee40000000800 */
[----:B------:R1:W-:Y:S01]  /*5020*/  LDGSTS.E [R0+0x3000], desc[UR14][R16.64], !P6 ;  /* 0x0300000010007fae */ /* 0x0003e2000f1a100e */
[----:B------:R-:W-:-:S03]  /*5030*/  IMAD.WIDE R190, R196, 0x4, R238 ;  /* 0x00000004c4be7825 */ /* 0x000fc600078e02ee */
[----:B------:R4:W-:Y:S01]  /*5040*/  STL.64 [R1+0x950], R14 ;  /* 0x0009500e01007387 */ /* 0x0009e20000100a00 */
[----:B--2---:R-:W-:Y:S01]  /*5050*/  IMAD.WIDE R10, R7, 0x4, R214 ;  /* 0x00000004070a7825 */ /* 0x004fe200078e02d6 */
[----:B------:R-:W-:Y:S02]  /*5060*/  SHF.L.U32 R7, R220, 0x5, RZ ;  /* 0x00000005dc077819 */ /* 0x000fe400000006ff */
        /* <DEDUP_REMOVED lines=12> */
[----:B------:R2:W-:Y:S01]  /*5130*/  LDGSTS.E [R0+0x3800], desc[UR14][R16.64], !P2 ;  /* 0x0380000010007fae */ /* 0x0005e2000d1a100e */
[----:B------:R-:W4:Y:S02]  /*5140*/  LDC R4, c[0x0][0x3a0] ;  /* 0x0000e800ff047b82 */ /* 0x000f240000000800 */
[--C-:B------:R-:W-:Y:S01]  /*5150*/  IMAD.WIDE R196, R196, 0x4, R214.reuse ;  /* 0x00000004c4c47825 */ /* 0x100fe200078e02d6 */
[----:B------:R2:W-:Y:S03]  /*5160*/  LDGSTS.E [R0+0x3880], desc[UR14][R14.64], !P2 ;  /* 0x038800000e007fae */ /* 0x0005e6000d1a100e */
[----:B-1----:R-:W-:Y:S01]  /*5170*/  IMAD.WIDE R10, R3, 0x4, R214 ;  /* 0x00000004030a7825 */ /* 0x002fe200078e02d6 */
[----:B------:R1:W-:Y:S03]  /*5180*/  LDGSTS.E [R0+0x3900], desc[UR14][R12.64], !P2 ;  /* 0x039000000c007fae */ /* 0x0003e6000d1a100e */
[----:B------:R-:W-:Y:S01]  /*5190*/  IMAD R3, R220, 0x24, RZ ;  /* 0x00000024dc037824 */ /* 0x000fe200078e02ff */
[----:B------:R1:W-:Y:S01]  /*51a0*/  LDGSTS.E [R0+0x3980], desc[UR14][R10.64], !P2 ;  /* 0x039800000a007fae */ /* 0x0003e2000d1a100e */
[----:B------:R-:W-:Y:S01]  /*51b0*/  ISETP.GE.U32.AND P2, PT, R2, 0x7fffff58, PT ;  /* 0x7fffff580200780c */ /* 0x000fe20003f46070 */
[----:B------:R-:W-:-:S02]  /*51c0*/  VIADD R2, R6, 0xffffffd3 ;  /* 0xffffffd306027836 */ /* 0x000fc40000000000 */
[----:B------:R-:W3:Y:S01]  /*51d0*/  LDC R6, c[0x0][0x3a0] ;  /* 0x0000e800ff067b82 */ /* 0x000ee20000000800 */
[----:B------:R2:W-:Y:S01]  /*51e0*/  STL.64 [R1+0x8d8], R16 ;  /* 0x0008d81001007387 */ /* 0x0005e20000100a00 */
[----:B------:R-:W-:-:S03]  /*51f0*/  IMAD.WIDE R68, R220, 0x4, R238 ;  /* 0x00000004dc447825 */ /* 0x000fc600078e02ee */
[----:B------:R1:W-:Y:S01]  /*5200*/  STL.64 [R1+0x8d0], R14 ;  /* 0x0008d00e01007387 */ /* 0x0003e20000100a00 */
[----:B------:R-:W-:-:S03]  /*5210*/  IMAD.WIDE R70, R220, 0x4, R240 ;  /* 0x00000004dc467825 */ /* 0x000fc600078e02f0 */
[----:B------:R1:W-:Y:S01]  /*5220*/  STL.64 [R1+0x8c8], R12 ;  /* 0x0008c80c01007387 */ /* 0x0003e20000100a00 */
[----:B------:R-:W-:-:S03]  /*5230*/  IMAD.WIDE R38, R220, 0x4, R214 ;  /* 0x00000004dc267825 */ /* 0x000fc600078e02d6 */
[----:B------:R1:W-:Y:S01]  /*5240*/  STL.64 [R1+0x8c0], R10 ;  /* 0x0008c00a01007387 */ /* 0x0003e20000100a00 */
[----:B--2---:R-:W-:-:S04]  /*5250*/  IMAD.WIDE R16, R7, 0x4, R238 ;  /* 0x0000000407107825 */ /* 0x004fc800078e02ee */
[C---:B-1----:R-:W-:Y:S01]  /*5260*/  IMAD.WIDE R14, R7.reuse, 0x4, R240 ;  /* 0x00000004070e7825 */ /* 0x042fe200078e02f0 */
[----:B------:R1:W-:Y:S03]  /*5270*/  STL.64 [R1+0x858], R16 ;  /* 0x0008581001007387 */ /* 0x0003e60000100a00 */
[C---:B------:R-:W-:Y:S01]  /*5280*/  IMAD.WIDE R12, R7.reuse, 0x4, R242 ;  /* 0x00000004070c7825 */ /* 0x040fe200078e02f2 */
[----:B------:R1:W-:Y:S03]  /*5290*/  LDGSTS.E [R0+0x4000], desc[UR14][R16.64], !P3 ;  /* 0x0400000010007fae */ /* 0x0003e6000d9a100e */
[----:B------:R-:W-:Y:S01]  /*52a0*/  IMAD.WIDE R10, R7, 0x4, R214 ;  /* 0x00000004070a7825 */ /* 0x000fe200078e02d6 */
[----:B------:R2:W-:Y:S03]  /*52b0*/  STL.64 [R1+0x850], R14 ;  /* 0x0008500e01007387 */ /* 0x0005e60000100a00 */
[----:B------:R-:W-:Y:S01]  /*52c0*/  IMAD R7, R220, 0x28, RZ ;  /* 0x00000028dc077824 */ /* 0x000fe200078e02ff */
[----:B------:R2:W-:Y:S01]  /*52d0*/  LDGSTS.E [R0+0x4080], desc[UR14][R14.64], !P3 ;  /* 0x040800000e007fae */ /* 0x0005e2000d9a100e */
[----:B------:R-:W-:-:S03]  /*52e0*/  IMAD.WIDE R20, R26, 0x4, R238 ;  /* 0x000000041a147825 */ /* 0x000fc600078e02ee */
[----:B------:R3:W-:Y:S01]  /*52f0*/  STL.64 [R1+0x848], R12 ;  /* 0x0008480c01007387 */ /* 0x0007e20000100a00 */
[----:B-1----:R-:W-:-:S03]  /*5300*/  IMAD.WIDE R16, R3, 0x4, R238 ;  /* 0x0000000403107825 */ /* 0x002fc600078e02ee */
[----:B------:R1:W-:Y:S01]  /*5310*/  LDGSTS.E [R0+0x4100], desc[UR14][R12.64], !P3 ;  /* 0x041000000c007fae */ /* 0x0003e2000d9a100e */
[----:B------:R-:W-:-:S03]  /*5320*/  IMAD.WIDE R22, R26, 0x4, R240 ;  /* 0x000000041a167825 */ /* 0x000fc600078e02f0 */
[----:B------:R4:W-:Y:S01]  /*5330*/  STL.64 [R1+0x840], R10 ;  /* 0x0008400a01007387 */ /* 0x0009e20000100a00 */
[----:B--2---:R-:W-:-:S03]  /*5340*/  IMAD.WIDE R14, R3, 0x4, R240 ;  /* 0x00000004030e7825 */ /* 0x004fc600078e02f0 */
[----:B------:R4:W-:Y:S01]  /*5350*/  LDGSTS.E [R0+0x4180], desc[UR14][R10.64], !P3 ;  /* 0x041800000a007fae */ /* 0x0009e2000d9a100e */
[----:B------:R-:W-:Y:S01]  /*5360*/  ISETP.GE.U32.AND P3, PT, R2, 0x7fffff54, PT ;  /* 0x7fffff540200780c */ /* 0x000fe20003f66070 */
[--C-:B------:R-:W-:Y:S01]  /*5370*/  IMAD.WIDE R24, R26, 0x4, R242.reuse ;  /* 0x000000041a187825 */ /* 0x100fe200078e02f2 */
[----:B---3--:R-:W-:Y:S01]  /*5380*/  IADD3 R2, PT, PT, R8, -0x31, RZ ;  /* 0xffffffcf08027810 */ /* 0x008fe20007ffe0ff */
[----:B------:R2:W-:Y:S01]  /*5390*/  STL.64 [R1+0x7d8], R16 ;  /* 0x0007d81001007387 */ /* 0x0005e20000100a00 */
[----:B------:R-:W3:Y:S01]  /*53a0*/  LDC R8, c[0x0][0x3a0] ;  /* 0x0000e800ff087b82 */ /* 0x000ee20000000800 */
[----:B-1----:R-:W-:Y:S02]  /*53b0*/  IMAD.WIDE R12, R3, 0x4, R242 ;  /* 0x00000004030c7825 */ /* 0x002fe400078e02f2 */
[----:B------:R2:W-:Y:S02]  /*53c0*/  LDGSTS.E [R0+0x4800], desc[UR14][R16.64], !P6 ;  /* 0x0480000010007fae */ /* 0x0005e4000f1a100e */
[----:B------:R-:W-:-:S02]  /*53d0*/  IMAD.WIDE R26, R26, 0x4, R214 ;  /* 0x000000041a1a7825 */ /* 0x000fc400078e02d6 */
[----:B------:R1:W-:Y:S02]  /*53e0*/  STL.64 [R1+0x7d0], R14 ;  /* 0x0007d00e01007387 */ /* 0x0003e40000100a00 */
[----:B----4-:R-:W-:Y:S02]  /*53f0*/  IMAD.WIDE R10, R3, 0x4, R214 ;  /* 0x00000004030a7825 */ /* 0x010fe400078e02d6 */
[----:B------:R1:W-:Y:S02]  /*5400*/  LDGSTS.E [R0+0x4880], desc[UR14][R14.64], !P6 ;  /* 0x048800000e007fae */ /* 0x0003e4000f1a100e */
[----:B------:R-:W-:Y:S02]  /*5410*/  IMAD R3, R220, 0x2c, RZ ;  /* 0x0000002cdc037824 */ /* 0x000fe400078e02ff */
[C-C-:B--2---:R-:W-:Y:S01]  /*5420*/  IMAD.WIDE R16, R7.reuse, 0x4, R238.reuse ;  /* 0x0000000407107825 */ /* 0x144fe200078e02ee */
[----:B------:R2:W-:Y:S03]  /*5430*/  STL.64 [R1+0x7c8], R12 ;  /* 0x0007c80c01007387 */ /* 0x0005e60000100a00 */
[C---:B------:R-:W-:Y:S01]  /*5440*/  IMAD.WIDE R52, R58.reuse, 0x4, R238 ;  /* 0x000000043a347825 */ /* 0x040fe200078e02ee */
[----:B------:R2:W-:Y:S03]  /*5450*/  LDGSTS.E [R0+0x4900], desc[UR14][R12.64], !P6 ;  /* 0x049000000c007fae */ /* 0x0005e6000f1a100e */
[--C-:B-1----:R-:W-:Y:S01]  /*5460*/  IMAD.WIDE R14, R7, 0x4, R240.reuse ;  /* 0x00000004070e7825 */ /* 0x102fe200078e02f0 */
[----:B------:R1:W-:Y:S03]  /*5470*/  STL.64 [R1+0x7c0], R10 ;  /* 0x0007c00a01007387 */ /* 0x0003e60000100a00 */
[----:B------:R-:W-:Y:S01]  /*5480*/  IMAD.WIDE R54, R58, 0x4, R240 ;  /* 0x000000043a367825 */ /* 0x000fe200078e02f0 */
[----:B------:R1:W-:Y:S01]  /*5490*/  LDGSTS.E [R0+0x4980], desc[UR14][R10.64], !P6 ;  /* 0x049800000a007fae */ /* 0x0003e2000f1a100e */
[----:B------:R-:W-:-:S02]  /*54a0*/  ISETP.GE.U32.AND P6, PT, R2, 0x7fffff50, PT ;  /* 0x7fffff500200780c */ /* 0x000fc40003fc6070 */
[----:B------:R-:W-:Y:S01]  /*54b0*/  VIADD R2, R4, 0xffffffcb ;  /* 0xffffffcb04027836 */ /* 0x000fe20000000000 */
[----:B------:R4:W-:Y:S01]  /*54c0*/  LDGSTS.E [R0+0x5000], desc[UR14][R16.64], !P2 ;  /* 0x0500000010007fae */ /* 0x0009e2000d1a100e */
[--C-:B--2---:R-:W-:Y:S01]  /*54d0*/  IMAD.WIDE R12, R7, 0x4, R242.reuse ;  /* 0x00000004070c7825 */ /* 0x104fe200078e02f2 */
[----:B------:R-:W2:Y:S02]  /*54e0*/  LDC R4, c[0x0][0x3a0] ;  /* 0x0000e800ff047b82 */ /* 0x000ea40000000800 */
[----:B------:R3:W-:Y:S01]  /*54f0*/  LDGSTS.E [R0+0x5080], desc[UR14][R14.64], !P2 ;  /* 0x050800000e007fae */ /* 0x0007e2000d1a100e */
[----:B------:R-:W-:-:S03]  /*5500*/  IMAD.WIDE R56, R58, 0x4, R242 ;  /* 0x000000043a387825 */ /* 0x000fc600078e02f2 */
[----:B------:R3:W-:Y:S01]  /*5510*/  LDGSTS.E [R0+0x5100], desc[UR14][R12.64], !P2 ;  /* 0x051000000c007fae */ /* 0x0007e2000d1a100e */
[----:B-1----:R-:W-:-:S03]  /*5520*/  IMAD.WIDE R10, R7, 0x4, R214 ;  /* 0x00000004070a7825 */ /* 0x002fc600078e02d6 */
[----:B------:R4:W-:Y:S01]  /*5530*/  STL.64 [R1+0x758], R16 ;  /* 0x0007581001007387 */ /* 0x0009e20000100a00 */
[----:B------:R-:W-:Y:S02]  /*5540*/  IMAD R7, R220, 0x30, RZ ;  /* 0x00000030dc077824 */ /* 0x000fe400078e02ff */
[----:B------:R-:W-:Y:S01]  /*5550*/  IMAD.WIDE R58, R58, 0x4, R214 ;  /* 0x000000043a3a7825 */ /* 0x000fe200078e02d6 */
[----:B------:R1:W-:Y:S01]  /*5560*/  LDGSTS.E [R0+0x5180], desc[UR14][R10.64], !P2 ;  /* 0x051800000a007fae */ /* 0x0003e2000d1a100e */
[----:B------:R-:W-:Y:S02]  /*5570*/  ISETP.GE.U32.AND P2, PT, R2, 0x7fffff4c, PT ;  /* 0x7fffff4c0200780c */ /* 0x000fe40003f46070 */
[----:B------:R-:W-:Y:S01]  /*5580*/  VIADD R2, R6, 0xffffffc7 ;  /* 0xffffffc706027836 */ /* 0x000fe20000000000 */
[----:B------:R3:W-:Y:S01]  /*5590*/  STL.64 [R1+0x750], R14 ;  /* 0x0007500e01007387 */ /* 0x0007e20000100a00 */
[----:B------:R-:W2:Y:S01]  /*55a0*/  LDC R6, c[0x0][0x3a0] ;  /* 0x0000e800ff067b82 */ /* 0x000ea20000000800 */
[----:B------:R-:W-:-:S02]  /*55b0*/  IMAD.WIDE R84, R90, 0x4, R238 ;  /* 0x000000045a547825 */ /* 0x000fc400078e02ee */
[----:B------:R1:W-:Y:S02]  /*55c0*/  STL.64 [R1+0x748], R12 ;  /* 0x0007480c01007387 */ /* 0x0003e40000100a00 */
[C---:B----4-:R-:W-:Y:S02]  /*55d0*/  IMAD.WIDE R16, R3.reuse, 0x4, R238 ;  /* 0x0000000403107825 */ /* 0x050fe400078e02ee */
[----:B------:R4:W-:Y:S02]  /*55e0*/  STL.64 [R1+0x740], R10 ;  /* 0x0007400a01007387 */ /* 0x0009e40000100a00 */
[--C-:B------:R-:W-:Y:S02]  /*55f0*/  IMAD.WIDE R86, R90, 0x4, R240.reuse ;  /* 0x000000045a567825 */ /* 0x100fe400078e02f0 */
[----:B------:R4:W-:Y:S02]  /*5600*/  STL.64 [R1+0x6c8], R16 ;  /* 0x0006c81001007387 */ /* 0x0009e40000100a00 */
[----:B---3--:R-:W-:-:S02]  /*5610*/  IMAD.WIDE R14, R3, 0x4, R240 ;  /* 0x00000004030e7825 */ /* 0x008fc400078e02f0 */
[----:B------:R3:W-:Y:S02]  /*5620*/  LDGSTS.E [R0+0x5800], desc[UR14][R16.64], !P3 ;  /* 0x0580000010007fae */ /* 0x0007e4000d9a100e */
[C---:B-1----:R-:W-:Y:S02]  /*5630*/  IMAD.WIDE R12, R3.reuse, 0x4, R242 ;  /* 0x00000004030c7825 */ /* 0x042fe400078e02f2 */
[----:B------:R1:W-:Y:S02]  /*5640*/  STL.64 [R1+0x6c0], R14 ;  /* 0x0006c00e01007387 */ /* 0x0003e40000100a00 */
[----:B----4-:R-:W-:Y:S02]  /*5650*/  IMAD.WIDE R10, R3, 0x4, R214 ;  /* 0x00000004030a7825 */ /* 0x010fe400078e02d6 */
[----:B------:R1:W-:Y:S02]  /*5660*/  LDGSTS.E [R0+0x5880], desc[UR14][R14.64], !P3 ;  /* 0x058800000e007fae */ /* 0x0003e4000d9a100e */
[----:B------:R-:W-:-:S02]  /*5670*/  IMAD R3, R220, 0x34, RZ ;  /* 0x00000034dc037824 */ /* 0x000fc400078e02ff */
[C---:B---3--:R-:W-:Y:S01]  /*5680*/  IMAD.WIDE R16, R7.reuse, 0x4, R238 ;  /* 0x0000000407107825 */ /* 0x048fe200078e02ee */
[----:B------:R3:W-:Y:S03]  /*5690*/  STL.64 [R1+0x6b8], R12 ;  /* 0x0006b80c01007387 */ /* 0x0007e60000100a00 */
[C---:B------:R-:W-:Y:S01]  /*56a0*/  IMAD.WIDE R88, R90.reuse, 0x4, R242 ;  /* 0x000000045a587825 */ /* 0x040fe200078e02f2 */
[----:B------:R3:W-:Y:S03]  /*56b0*/  LDGSTS.E [R0+0x5900], desc[UR14][R12.64], !P3 ;  /* 0x059000000c007fae */ /* 0x0007e6000d9a100e */
[----:B-1----:R-:W-:Y:S01]  /*56c0*/  IMAD.WIDE R14, R7, 0x4, R240 ;  /* 0x00000004070e7825 */ /* 0x002fe200078e02f0 */
[----:B------:R1:W-:Y:S03]  /*56d0*/  STL.64 [R1+0x6b0], R10 ;  /* 0x0006b00a01007387 */ /* 0x0003e60000100a00 */
[----:B------:R-:W-:Y:S01]  /*56e0*/  IMAD.WIDE R90, R90, 0x4, R214 ;  /* 0x000000045a5a7825 */ /* 0x000fe200078e02d6 */
[----:B------:R1:W-:Y:S01]  /*56f0*/  LDGSTS.E [R0+0x5980], desc[UR14][R10.64], !P3 ;  /* 0x059800000a007fae */ /* 0x0003e2000d9a100e */
[----:B------:R-:W-:-:S02]  /*5700*/  ISETP.GE.U32.AND P3, PT, R2, 0x7fffff48, PT ;  /* 0x7fffff480200780c */ /* 0x000fc40003f66070 */
[----:B------:R-:W-:Y:S01]  /*5710*/  IADD3 R2, PT, PT, R8, -0x3d, RZ ;  /* 0xffffffc308027810 */ /* 0x000fe20007ffe0ff */
[C---:B---3--:R-:W-:Y:S01]  /*5720*/  IMAD.WIDE R12, R7.reuse, 0x4, R242 ;  /* 0x00000004070c7825 */ /* 0x048fe200078e02f2 */
[----:B------:R3:W-:Y:S01]  /*5730*/  STL.64 [R1+0x648], R16 ;  /* 0x0006481001007387 */ /* 0x0007e20000100a00 */
[----:B------:R-:W4:Y:S02]  /*5740*/  LDC R8, c[0x0][0x3a0] ;  /* 0x0000e800ff087b82 */ /* 0x000f240000000800 */
[----:B------:R-:W-:Y:S01]  /*5750*/  IMAD.WIDE R116, R122, 0x4, R238 ;  /* 0x000000047a747825 */ /* 0x000fe200078e02ee */
[----:B------:R3:W-:Y:S03]  /*5760*/  LDGSTS.E [R0+0x6000], desc[UR14][R16.64], !P6 ;  /* 0x0600000010007fae */ /* 0x0007e6000f1a100e */
[----:B-1----:R-:W-:Y:S01]  /*5770*/  IMAD.WIDE R10, R7, 0x4, R214 ;  /* 0x00000004070a7825 */ /* 0x002fe200078e02d6 */
[----:B------:R1:W-:Y:S03]  /*5780*/  STL.64 [R1+0x640], R14 ;  /* 0x0006400e01007387 */ /* 0x0003e60000100a00 */
[----:B------:R-:W-:Y:S01]  /*5790*/  IMAD R7, R220, 0x38, RZ ;  /* 0x00000038dc077824 */ /* 0x000fe200078e02ff */
[----:B------:R1:W-:Y:S01]  /*57a0*/  LDGSTS.E [R0+0x6080], desc[UR14][R14.64], !P6 ;  /* 0x060800000e007fae */ /* 0x0003e2000f1a100e */
[----:B------:R-:W-:-:S03]  /*57b0*/  IMAD.WIDE R118, R122, 0x4, R240 ;  /* 0x000000047a767825 */ /* 0x000fc600078e02f0 */
[----:B------:R2:W-:Y:S01]  /*57c0*/  STL.64 [R1+0x638], R12 ;  /* 0x0006380c01007387 */ /* 0x0005e20000100a00 */
[----:B---3--:R-:W-:-:S03]  /*57d0*/  IMAD.WIDE R16, R3, 0x4, R238 ;  /* 0x0000000403107825 */ /* 0x008fc600078e02ee */
[----:B------:R3:W-:Y:S01]  /*57e0*/  LDGSTS.E [R0+0x6100], desc[UR14][R12.64], !P6 ;  /* 0x061000000c007fae */ /* 0x0007e2000f1a100e */
[----:B------:R-:W-:-:S03]  /*57f0*/  IMAD.WIDE R120, R122, 0x4, R242 ;  /* 0x000000047a787825 */ /* 0x000fc600078e02f2 */
[----:B------:R3:W-:Y:S01]  /*5800*/  STL.64 [R1+0x630], R10 ;  /* 0x0006300a01007387 */ /* 0x0007e20000100a00 */
[----:B-1----:R-:W-:-:S03]  /*5810*/  IMAD.WIDE R14, R3, 0x4, R240 ;  /* 0x00000004030e7825 */ /* 0x002fc600078e02f0 */
[----:B------:R1:W-:Y:S01]  /*5820*/  LDGSTS.E [R0+0x6180], desc[UR14][R10.64], !P6 ;  /* 0x061800000a007fae */ /* 0x0003e2000f1a100e */
[----:B------:R-:W-:Y:S01]  /*5830*/  ISETP.GE.U32.AND P6, PT, R2, 0x7fffff44, PT ;  /* 0x7fffff440200780c */ /* 0x000fe20003fc6070 */
[----:B--2---:R-:W-:Y:S02]  /*5840*/  VIADD R2, R4, 0xffffffbf ;  /* 0xffffffbf04027836 */ /* 0x004fe40000000000 */
[C---:B---3--:R-:W-:Y:S01]  /*5850*/  IMAD.WIDE R12, R3.reuse, 0x4, R242 ;  /* 0x00000004030c7825 */ /* 0x048fe200078e02f2 */
[----:B------:R2:W-:Y:S01]  /*5860*/  LDGSTS.E [R0+0x6800], desc[UR14][R16.64], !P2 ;  /* 0x0680000010007fae */ /* 0x0005e2000d1a100e */
[----:B------:R-:W3:Y:S02]  /*5870*/  LDC R4, c[0x0][0x3a0] ;  /* 0x0000e800ff047b82 */ /* 0x000ee40000000800 */
        /* <DEDUP_REMOVED lines=19> */
[C---:B----4-:R-:W-:Y:S01]  /*59b0*/  IMAD.WIDE R12, R7.reuse, 0x4, R242 ;  /* 0x00000004070c7825 */ /* 0x050fe200078e02f2 */
[----:B------:R1:W-:Y:S03]  /*59c0*/  LDGSTS.E [R0+0x7000], desc[UR14][R16.64], !P3 ;  /* 0x0700000010007fae */ /* 0x0003e6000d9a100e */
[----:B------:R-:W-:Y:S01]  /*59d0*/  IMAD.WIDE R10, R7, 0x4, R214 ;  /* 0x00000004070a7825 */ /* 0x000fe200078e02d6 */
[----:B------:R2:W-:Y:S01]  /*59e0*/  STL.64 [R1+0x540], R14 ;  /* 0x0005400e01007387 */ /* 0x0005e20000100a00 */
[----:B------:R-:W-:-:S02]  /*59f0*/  SHF.L.U32 R7, R220, 0x6, RZ ;  /* 0x00000006dc077819 */ /* 0x000fc400000006ff */
[----:B------:R-:W-:Y:S01]  /*5a00*/  IMAD.WIDE R154, R154, 0x4, R214 ;  /* 0x000000049a9a7825 */ /* 0x000fe200078e02d6 */
[----:B------:R2:W-:Y:S03]  /*5a10*/  LDGSTS.E [R0+0x7080], desc[UR14][R14.64], !P3 ;  /* 0x070800000e007fae */ /* 0x0005e6000d9a100e */
[C-C-:B------:R-:W-:Y:S01]  /*5a20*/  IMAD.WIDE R174, R180.reuse, 0x4, R238.reuse ;  /* 0x00000004b4ae7825 */ /* 0x140fe200078e02ee */
[----:B------:R4:W-:Y:S03]  /*5a30*/  STL.64 [R1+0x538], R12 ;  /* 0x0005380c01007387 */ /* 0x0009e60000100a00 */
[C---:B-1----:R-:W-:Y:S01]  /*5a40*/  IMAD.WIDE R16, R3.reuse, 0x4, R238 ;  /* 0x0000000403107825 */ /* 0x042fe200078e02ee */
[----:B------:R4:W-:Y:S03]  /*5a50*/  LDGSTS.E [R0+0x7100], desc[UR14][R12.64], !P3 ;  /* 0x071000000c007fae */ /* 0x0009e6000d9a100e */
[--C-:B------:R-:W-:Y:S01]  /*5a60*/  IMAD.WIDE R176, R180, 0x4, R240.reuse ;  /* 0x00000004b4b07825 */ /* 0x100fe200078e02f0 */
[----:B------:R1:W-:Y:S03]  /*5a70*/  STL.64 [R1+0x530], R10 ;  /* 0x0005300a01007387 */ /* 0x0003e60000100a00 */
[----:B--2---:R-:W-:Y:S01]  /*5a80*/  IMAD.WIDE R14, R3, 0x4, R240 ;  /* 0x00000004030e7825 */ /* 0x004fe200078e02f0 */
[----:B------:R1:W-:Y:S01]  /*5a90*/  LDGSTS.E [R0+0x7180], desc[UR14][R10.64], !P3 ;  /* 0x071800000a007fae */ /* 0x0003e2000d9a100e */
[----:B------:R-:W-:-:S02]  /*5aa0*/  ISETP.GE.U32.AND P3, PT, R2, 0x7fffff3c, PT ;  /* 0x7fffff3c0200780c */ /* 0x000fc40003f66070 */
[----:B------:R-:W-:Y:S01]  /*5ab0*/  VIADD R2, R8, 0xffffffb7 ;  /* 0xffffffb708027836 */ /* 0x000fe20000000000 */
[----:B------:R2:W-:Y:S01]  /*5ac0*/  STL.64 [R1+0x4c8], R16 ;  /* 0x0004c81001007387 */ /* 0x0005e20000100a00 */
[--C-:B----4-:R-:W-:Y:S01]  /*5ad0*/  IMAD.WIDE R12, R3, 0x4, R242.reuse ;  /* 0x00000004030c7825 */ /* 0x110fe200078e02f2 */
[----:B------:R-:W4:Y:S02]  /*5ae0*/  LDC R8, c[0x0][0x3a0] ;  /* 0x0000e800ff087b82 */ /* 0x000f240000000800 */
[----:B------:R2:W-:Y:S01]  /*5af0*/  LDGSTS.E [R0+0x7800], desc[UR14][R16.64], !P6 ;  /* 0x0780000010007fae */ /* 0x0005e2000f1a100e */
[----:B------:R-:W-:-:S03]  /*5b00*/  IMAD.WIDE R178, R180, 0x4, R242 ;  /* 0x00000004b4b27825 */ /* 0x000fc600078e02f2 */
[----:B------:R3:W-:Y:S01]  /*5b10*/  STL.64 [R1+0x4c0], R14 ;  /* 0x0004c00e01007387 */ /* 0x0007e20000100a00 */
[--C-:B-1----:R-:W-:Y:S02]  /*5b20*/  IMAD.WIDE R10, R3, 0x4, R214.reuse ;  /* 0x00000004030a7825 */ /* 0x102fe400078e02d6 */
[----:B------:R-:W1:Y:S01]  /*5b30*/  LDC R3, c[0x0][0x3a0] ;  /* 0x0000e800ff037b82 */ /* 0x000e620000000800 */
[----:B------:R3:W-:Y:S01]  /*5b40*/  LDGSTS.E [R0+0x7880], desc[UR14][R14.64], !P6 ;  /* 0x078800000e007fae */ /* 0x0007e2000f1a100e */
[----:B------:R-:W-:-:S03]  /*5b50*/  IMAD.WIDE R180, R180, 0x4, R214 ;  /* 0x00000004b4b47825 */ /* 0x000fc600078e02d6 */
[----:B------:R3:W-:Y:S01]  /*5b60*/  STL.64 [R1+0x4b8], R12 ;  /* 0x0004b80c01007387 */ /* 0x0007e20000100a00 */
[----:B--2---:R-:W-:-:S03]  /*5b70*/  IMAD.WIDE R16, R7, 0x4, R238 ;  /* 0x0000000407107825 */ /* 0x004fc600078e02ee */
[----:B------:R2:W-:Y:S01]  /*5b80*/  LDGSTS.E [R0+0x7900], desc[UR14][R12.64], !P6 ;  /* 0x079000000c007fae */ /* 0x0005e2000f1a100e */
[----:B------:R-:W-:-:S03]  /*5b90*/  IMAD.WIDE R198, R204, 0x4, R238 ;  /* 0x00000004ccc67825 */ /* 0x000fc600078e02ee */
[----:B------:R1:W-:Y:S01]  /*5ba0*/  STL.64 [R1+0x4b0], R10 ;  /* 0x0004b00a01007387 */ /* 0x0003e20000100a00 */
[----:B---3--:R-:W-:-:S03]  /*5bb0*/  IMAD.WIDE R14, R7, 0x4, R240 ;  /* 0x00000004070e7825 */ /* 0x008fc600078e02f0 */
[----:B------:R3:W-:Y:S01]  /*5bc0*/  LDGSTS.E [R0+0x7980], desc[UR14][R10.64], !P6 ;  /* 0x079800000a007fae */ /* 0x0007e2000f1a100e */
[----:B------:R-:W-:Y:S01]  /*5bd0*/  ISETP.GE.U32.AND P6, PT, R2, 0x7fffff38, PT ;  /* 0x7fffff380200780c */ /* 0x000fe20003fc6070 */
[----:B------:R-:W-:Y:S02]  /*5be0*/  VIADD R2, R4, 0xffffffb3 ;  /* 0xffffffb304027836 */ /* 0x000fe40000000000 */
[----:B--2---:R-:W-:Y:S01]  /*5bf0*/  IMAD.WIDE R12, R7, 0x4, R242 ;  /* 0x00000004070c7825 */ /* 0x004fe200078e02f2 */
[----:B------:R2:W-:Y:S03]  /*5c00*/  STL.64 [R1+0x448], R16 ;  /* 0x0004481001007387 */ /* 0x0005e60000100a00 */
[----:B----4-:R-:W-:Y:S01]  /*5c10*/  VIADD R4, R8, 0xffffffab ;  /* 0xffffffab08047836 */ /* 0x010fe20000000000 */
[----:B------:R2:W-:Y:S01]  /*5c20*/  LDGSTS.E [R0+0x8000], desc[UR14][R16.64], !P2 ;  /* 0x0800000010007fae */ /* 0x0005e2000d1a100e */
[----:B-1----:R-:W-:-:S02]  /*5c30*/  VIADD R3, R3, 0xffffffa7 ;  /* 0xffffffa703037836 */ /* 0x002fc40000000000 */
[----:B---3--:R-:W-:Y:S01]  /*5c40*/  IMAD.WIDE R10, R7, 0x4, R214 ;  /* 0x00000004070a7825 */ /* 0x008fe200078e02d6 */
        /* <DEDUP_REMOVED lines=12> */
[----:B------:R-:W-:Y:S01]  /*5d10*/  IMAD.WIDE R204, R204, 0x4, R214 ;  /* 0x00000004cccc7825 */ /* 0x000fe200078e02d6 */
[----:B------:R-:W-:Y:S01]  /*5d20*/  IADD3 R2, PT, PT, R6, -0x51, RZ ;  /* 0xffffffaf06027810 */ /* 0x000fe20007ffe0ff */
[----:B------:R1:W-:Y:S01]  /*5d30*/  LDGSTS.E [R0+0x8800], desc[UR14][R16.64], !P3 ;  /* 0x0880000010007fae */ /* 0x0003e2000d9a100e */
[----:B------:R-:W4:Y:S01]  /*5d40*/  LDC R6, c[0x0][0x3a0] ;  /* 0x0000e800ff067b82 */ /* 0x000f220000000800 */
[----:B---3--:R-:W-:Y:S02]  /*5d50*/  IMAD.WIDE R12, R9, 0x4, R242 ;  /* 0x00000004090c7825 */ /* 0x008fe400078e02f2 */
[----:B------:R3:W-:Y:S02]  /*5d60*/  LDGSTS.E [R0+0x8880], desc[UR14][R14.64], !P3 ;  /* 0x088800000e007fae */ /* 0x0007e4000d9a100e */
[----:B------:R-:W-:-:S02]  /*5d70*/  IMAD.WIDE R218, R248, 0x4, R238 ;  /* 0x00000004f8da7825 */ /* 0x000fc400078e02ee */
[----:B------:R1:W-:Y:S02]  /*5d80*/  LDGSTS.E [R0+0x8900], desc[UR14][R12.64], !P3 ;  /* 0x089000000c007fae */ /* 0x0003e4000d9a100e */
[----:B--2---:R-:W-:Y:S02]  /*5d90*/  IMAD.WIDE R10, R9, 0x4, R214 ;  /* 0x00000004090a7825 */ /* 0x004fe400078e02d6 */
[----:B------:R1:W-:Y:S02]  /*5da0*/  STL.64 [R1+0x3c8], R16 ;  /* 0x0003c81001007387 */ /* 0x0003e40000100a00 */
[----:B------:R-:W-:Y:S02]  /*5db0*/  IMAD R9, R220, 0x4c, RZ ;  /* 0x0000004cdc097824 */ /* 0x000fe400078e02ff */
[----:B------:R2:W-:Y:S01]  /*5dc0*/  LDGSTS.E [R0+0x8980], desc[UR14][R10.64], !P3 ;  /* 0x089800000a007fae */ /* 0x0005e2000d9a100e */
[----:B------:R-:W-:Y:S01]  /*5dd0*/  ISETP.GE.U32.AND P3, PT, R2, 0x7fffff30, PT ;  /* 0x7fffff300200780c */ /* 0x000fe20003f66070 */
[C---:B------:R-:W-:Y:S01]  /*5de0*/  IMAD.WIDE R164, R248.reuse, 0x4, R240 ;  /* 0x00000004f8a47825 */ /* 0x040fe200078e02f0 */
[----:B------:R-:W4:Y:S01]  /*5df0*/  LDC R2, c[0x0][0x3a0] ;  /* 0x0000e800ff027b82 */ /* 0x000f220000000800 */
[----:B------:R3:W-:Y:S02]  /*5e00*/  STL.64 [R1+0x3c0], R14 ;  /* 0x0003c00e01007387 */ /* 0x0007e40000100a00 */
[----:B------:R-:W-:-:S02]  /*5e10*/  IMAD.WIDE R250, R248, 0x4, R242 ;  /* 0x00000004f8fa7825 */ /* 0x000fc400078e02f2 */
[----:B------:R2:W-:Y:S02]  /*5e20*/  STL.64 [R1+0x3b8], R12 ;  /* 0x0003b80c01007387 */ /* 0x0005e40000100a00 */
[C---:B-1----:R-:W-:Y:S02]  /*5e30*/  IMAD.WIDE R16, R7.reuse, 0x4, R238 ;  /* 0x0000000407107825 */ /* 0x042fe400078e02ee */
[----:B------:R1:W-:Y:S02]  /*5e40*/  STL.64 [R1+0x3b0], R10 ;  /* 0x0003b00a01007387 */ /* 0x0003e40000100a00 */
[----:B------:R-:W-:Y:S02]  /*5e50*/  IMAD.WIDE R248, R248, 0x4, R214 ;  /* 0x00000004f8f87825 */ /* 0x000fe400078e02d6 */
[----:B------:R4:W-:Y:S02]  /*5e60*/  STL.64 [R1+0x348], R16 ;  /* 0x0003481001007387 */ /* 0x0009e40000100a00 */
[----:B---3--:R-:W-:-:S02]  /*5e70*/  IMAD.WIDE R14, R7, 0x4, R240 ;  /* 0x00000004070e7825 */ /* 0x008fc400078e02f0 */
[----:B------:R3:W-:Y:S02]  /*5e80*/  LDGSTS.E [R0+0x9000], desc[UR14][R16.64], !P6 ;  /* 0x0900000010007fae */ /* 0x0007e4000f1a100e */
[C---:B--2---:R-:W-:Y:S02]  /*5e90*/  IMAD.WIDE R12, R7.reuse, 0x4, R242 ;  /* 0x00000004070c7825 */ /* 0x044fe400078e02f2 */
[----:B------:R2:W-:Y:S02]  /*5ea0*/  STL.64 [R1+0x340], R14 ;  /* 0x0003400e01007387 */ /* 0x0005e40000100a00 */
[----:B-1----:R-:W-:Y:S01]  /*5eb0*/  IMAD.WIDE R10, R7, 0x4, R214 ;  /* 0x00000004070a7825 */ /* 0x002fe200078e02d6 */
[----:B----4-:R-:W-:Y:S01]  /*5ec0*/  IADD3 R2, PT, PT, R2, -0x5d, RZ ;  /* 0xffffffa302027810 */ /* 0x010fe20007ffe0ff */
[----:B------:R2:W-:Y:S01]  /*5ed0*/  LDGSTS.E [R0+0x9080], desc[UR14][R14.64], !P6 ;  /* 0x090800000e007fae */ /* 0x0005e2000f1a100e */
[----:B------:R-:W1:Y:S01]  /*5ee0*/  LDC R7, c[0x0][0x3a0] ;  /* 0x0000e800ff077b82 */ /* 0x000e620000000800 */
[----:B------:R-:W-:-:S02]  /*5ef0*/  IMAD.WIDE R32, R34, 0x4, R242 ;  /* 0x0000000422207825 */ /* 0x000fc400078e02f2 */
[----:B------:R4:W-:Y:S02]  /*5f00*/  STL.64 [R1+0x338], R12 ;  /* 0x0003380c01007387 */ /* 0x0009e40000100a00 */
[C-C-:B---3--:R-:W-:Y:S02]  /*5f10*/  IMAD.WIDE R16, R9.reuse, 0x4, R238.reuse ;  /* 0x0000000409107825 */ /* 0x148fe400078e02ee */
[----:B------:R4:W-:Y:S02]  /*5f20*/  LDGSTS.E [R0+0x9100], desc[UR14][R12.64], !P6 ;  /* 0x091000000c007fae */ /* 0x0009e4000f1a100e */
[----:B------:R-:W-:Y:S02]  /*5f30*/  IMAD.WIDE R60, R66, 0x4, R238 ;  /* 0x00000004423c7825 */ /* 0x000fe400078e02ee */
[----:B------:R3:W-:Y:S02]  /*5f40*/  STL.64 [R1+0x330], R10 ;  /* 0x0003300a01007387 */ /* 0x0007e40000100a00 */
[----:B--2---:R-:W-:-:S02]  /*5f50*/  IMAD.WIDE R14, R9, 0x4, R240 ;  /* 0x00000004090e7825 */ /* 0x004fc400078e02f0 */
[----:B------:R3:W-:Y:S01]  /*5f60*/  LDGSTS.E [R0+0x9180], desc[UR14][R10.64], !P6 ;  /* 0x091800000a007fae */ /* 0x0007e2000f1a100e */
[----:B------:R-:W-:Y:S01]  /*5f70*/  ISETP.GE.U32.AND P6, PT, R4, 0x7fffff2c, PT ;  /* 0x7fffff2c0400780c */ /* 0x000fe20003fc6070 */
[----:B------:R-:W-:Y:S02]  /*5f80*/  IMAD R4, R220, 0x50, RZ ;  /* 0x00000050dc047824 */ /* 0x000fe400078e02ff */
[C---:B----4-:R-:W-:Y:S01]  /*5f90*/  IMAD.WIDE R12, R9.reuse, 0x4, R242 ;  /* 0x00000004090c7825 */ /* 0x050fe200078e02f2 */
[----:B------:R2:W-:Y:S03]  /*5fa0*/  STL.64 [R1+0x2c8], R16 ;  /* 0x0002c81001007387 */ /* 0x0005e60000100a00 */
[----:B------:R-:W-:Y:S01]  /*5fb0*/  IMAD.WIDE R62, R66, 0x4, R240 ;  /* 0x00000004423e7825 */ /* 0x000fe200078e02f0 */
[----:B------:R2:W-:Y:S03]  /*5fc0*/  LDGSTS.E [R0+0x9800], desc[UR14][R16.64], !P2 ;  /* 0x0980000010007fae */ /* 0x0005e6000d1a100e */
[--C-:B---3--:R-:W-:Y:S01]  /*5fd0*/  IMAD.WIDE R10, R9, 0x4, R214.reuse ;  /* 0x00000004090a7825 */ /* 0x108fe200078e02d6 */
[----:B------:R3:W-:Y:S03]  /*5fe0*/  STL.64 [R1+0x2c0], R14 ;  /* 0x0002c00e01007387 */ /* 0x0007e60000100a00 */
[----:B------:R-:W-:Y:S01]  /*5ff0*/  IMAD.WIDE R8, R4, 0x4, R214 ;  /* 0x0000000404087825 */ /* 0x000fe200078e02d6 */
[----:B------:R3:W-:Y:S03]  /*6000*/  LDGSTS.E [R0+0x9880], desc[UR14][R14.64], !P2 ;  /* 0x098800000e007fae */ /* 0x0007e6000d1a100e */
[--C-:B------:R-:W-:Y:S01]  /*6010*/  IMAD.WIDE R64, R66, 0x4, R242.reuse ;  /* 0x0000000442407825 */ /* 0x100fe200078e02f2 */
[----:B------:R4:W-:Y:S03]  /*6020*/  STL.64 [R1+0x2b8], R12 ;  /* 0x0002b80c01007387 */ /* 0x0009e60000100a00 */
[----:B--2---:R-:W-:Y:S01]  /*6030*/  IMAD.WIDE R16, R18, 0x4, R242 ;  /* 0x0000000412107825 */ /* 0x004fe200078e02f2 */
[----:B------:R4:W-:Y:S03]  /*6040*/  LDGSTS.E [R0+0x9900], desc[UR14][R12.64], !P2 ;  /* 0x099000000c007fae */ /* 0x0009e6000d1a100e */
[----:B------:R-:W-:Y:S01]  /*6050*/  IMAD.WIDE R66, R66, 0x4, R214 ;  /* 0x0000000442427825 */ /* 0x000fe200078e02d6 */
[----:B------:R2:W-:Y:S03]  /*6060*/  STL.64 [R1+0x2b0], R10 ;  /* 0x0002b00a01007387 */ /* 0x0005e60000100a00 */
[----:B---3--:R-:W-:Y:S01]  /*6070*/  IMAD.WIDE R14, R4, 0x4, R238 ;  /* 0x00000004040e7825 */ /* 0x008fe200078e02ee */
[----:B------:R2:W-:Y:S01]  /*6080*/  LDGSTS.E [R0+0x9980], desc[UR14][R10.64], !P2 ;  /* 0x099800000a007fae */ /* 0x0005e2000d1a100e */
[----:B------:R-:W-:-:S02]  /*6090*/  ISETP.GE.U32.AND P2, PT, R3, 0x7fffff28, PT ;  /* 0x7fffff280300780c */ /* 0x000fc40003f46070 */
[----:B------:R-:W-:Y:S01]  /*60a0*/  IMAD R3, R220, 0x54, RZ ;  /* 0x00000054dc037824 */ /* 0x000fe200078e02ff */
[----:B------:R3:W-:Y:S01]  /*60b0*/  STL.64 [R1+0x248], R14 ;  /* 0x0002480e01007387 */ /* 0x0007e20000100a00 */
[----:B----4-:R-:W-:-:S03]  /*60c0*/  IMAD.WIDE R12, R4, 0x4, R240 ;  /* 0x00000004040c7825 */ /* 0x010fc600078e02f0 */
[----:B------:R3:W-:Y:S01]  /*60d0*/  LDGSTS.E [R0+0xa000], desc[UR14][R14.64], !P3 ;  /* 0x0a0000000e007fae */ /* 0x0007e2000d9a100e */
[----:B------:R-:W-:-:S03]  /*60e0*/  IMAD.WIDE R92, R98, 0x4, R238 ;  /* 0x00000004625c7825 */ /* 0x000fc600078e02ee */
[----:B------:R4:W-:Y:S01]  /*60f0*/  STL.64 [R1+0x240], R12 ;  /* 0x0002400c01007387 */ /* 0x0009e20000100a00 */
[----:B--2---:R-:W-:Y:S02]  /*6100*/  IMAD.WIDE R10, R4, 0x4, R242 ;  /* 0x00000004040a7825 */ /* 0x004fe400078e02f2 */
[----:B------:R-:W2:Y:S01]  /*6110*/  LDC R4, c[0x0][0x3a0] ;  /* 0x0000e800ff047b82 */ /* 0x000ea20000000800 */
[----:B------:R4:W-:Y:S01]  /*6120*/  LDGSTS.E [R0+0xa080], desc[UR14][R12.64], !P3 ;  /* 0x0a0800000c007fae */ /* 0x0009e2000d9a100e */
[----:B------:R-:W-:-:S03]  /*6130*/  IMAD.WIDE R94, R98, 0x4, R240 ;  /* 0x00000004625e7825 */ /* 0x000fc600078e02f0 */
[----:B------:R1:W-:Y:S01]  /*6140*/  STL.64 [R1+0x238], R10 ;  /* 0x0002380a01007387 */ /* 0x0003e20000100a00 */
[----:B---3--:R-:W-:-:S03]  /*6150*/  IMAD.WIDE R14, R3, 0x4, R238 ;  /* 0x00000004030e7825 */ /* 0x008fc600078e02ee */
[----:B------:R1:W-:Y:S01]  /*6160*/  LDGSTS.E [R0+0xa100], desc[UR14][R10.64], !P3 ;  /* 0x0a1000000a007fae */ /* 0x0003e2000d9a100e */
[----:B------:R-:W-:-:S03]  /*6170*/  IMAD.WIDE R96, R98, 0x4, R242 ;  /* 0x0000000462607825 */ /* 0x000fc600078e02f2 */
[----:B------:R3:W-:Y:S01]  /*6180*/  STL.64 [R1+0x230], R8 ;  /* 0x0002300801007387 */ /* 0x0007e20000100a00 */
[----:B----4-:R-:W-:-:S03]  /*6190*/  IMAD.WIDE R12, R3, 0x4, R240 ;  /* 0x00000004030c7825 */ /* 0x010fc600078e02f0 */
[----:B------:R3:W-:Y:S01]  /*61a0*/  LDGSTS.E [R0+0xa180], desc[UR14][R8.64], !P3 ;  /* 0x0a18000008007fae */ /* 0x0007e2000d9a100e */
[----:B------:R-:W-:Y:S01]  /*61b0*/  ISETP.GE.U32.AND P3, PT, R2, 0x7fffff24, PT ;  /* 0x7fffff240200780c */ /* 0x000fe20003f66070 */
[----:B------:R-:W-:Y:S02]  /*61c0*/  IMAD R2, R220, 0x58, RZ ;  /* 0x00000058dc027824 */ /* 0x000fe400078e02ff */
[C---:B-1----:R-:W-:Y:S01]  /*61d0*/  IMAD.WIDE R10, R3.reuse, 0x4, R242 ;  /* 0x00000004030a7825 */ /* 0x042fe200078e02f2 */
[----:B------:R1:W-:Y:S03]  /*61e0*/  LDGSTS.E [R0+0xa800], desc[UR14][R14.64], !P6 ;  /* 0x0a8000000e007fae */ /* 0x0003e6000f1a100e */
[--C-:B------:R-:W-:Y:S01]  /*61f0*/  IMAD.WIDE R98, R98, 0x4, R214.reuse ;  /* 0x0000000462627825 */ /* 0x100fe200078e02d6 */
[----:B------:R4:W-:Y:S03]  /*6200*/  LDGSTS.E [R0+0xa880], desc[UR14][R12.64], !P6 ;  /* 0x0a8800000c007fae */ /* 0x0009e6000f1a100e */
[----:B---3--:R-:W-:Y:S01]  /*6210*/  IMAD.WIDE R8, R3, 0x4, R214 ;  /* 0x0000000403087825 */ /* 0x008fe200078e02d6 */
[----:B------:R1:W-:Y:S03]  /*6220*/  STL.64 [R1+0x1c8], R14 ;  /* 0x0001c80e01007387 */ /* 0x0003e60000100a00 */
[----:B------:R-:W-:Y:S01]  /*6230*/  VIADD R3, R6, 0xffffff9f ;  /* 0xffffff9f06037836 */ /* 0x000fe20000000000 */
[----:B------:R3:W-:Y:S01]  /*6240*/  LDGSTS.E [R0+0xa900], desc[UR14][R10.64], !P6 ;  /* 0x0a9000000a007fae */ /* 0x0007e2000f1a100e */
[----:B------:R-:W2:Y:S01]  /*6250*/  LDC R6, c[0x0][0x3a0] ;  /* 0x0000e800ff067b82 */ /* 0x000ea20000000800 */
[----:B------:R-:W-:-:S02]  /*6260*/  IMAD.WIDE R124, R130, 0x4, R238 ;  /* 0x00000004827c7825 */ /* 0x000fc400078e02ee */
[----:B------:R4:W-:Y:S02]  /*6270*/  STL.64 [R1+0x1c0], R12 ;  /* 0x0001c00c01007387 */ /* 0x0009e40000100a00 */
[----:B------:R-:W-:Y:S02]  /*6280*/  IMAD.WIDE R126, R130, 0x4, R240 ;  /* 0x00000004827e7825 */ /* 0x000fe400078e02f0 */
[----:B------:R3:W-:Y:S01]  /*6290*/  LDGSTS.E [R0+0xa980], desc[UR14][R8.64], !P6 ;  /* 0x0a98000008007fae */ /* 0x0007e2000f1a100e */
[----:B------:R-:W-:Y:S01]  /*62a0*/  ISETP.GE.U32.AND P6, PT, R3, 0x7fffff20, PT ;  /* 0x7fffff200300780c */ /* 0x000fe20003fc6070 */
[----:B-1----:R-:W-:Y:S02]  /*62b0*/  IMAD.WIDE R14, R2, 0x4, R238 ;  /* 0x00000004020e7825 */ /* 0x002fe400078e02ee */
[----:B------:R3:W-:Y:S02]  /*62c0*/  STL.64 [R1+0x1b8], R10 ;  /* 0x0001b80a01007387 */ /* 0x0007e40000100a00 */
[----:B------:R-:W-:-:S02]  /*62d0*/  IMAD R3, R220, 0x5c, RZ ;  /* 0x0000005cdc037824 */ /* 0x000fc400078e02ff */
[----:B----4-:R-:W-:Y:S01]  /*62e0*/  IMAD.WIDE R12, R2, 0x4, R240 ;  /* 0x00000004020c7825 */ /* 0x010fe200078e02f0 */
[----:B------:R1:W-:Y:S03]  /*62f0*/  STL.64 [R1+0x1b0], R8 ;  /* 0x0001b00801007387 */ /* 0x0003e60000100a00 */
[--C-:B------:R-:W-:Y:S01]  /*6300*/  IMAD.WIDE R128, R130, 0x4, R242.reuse ;  /* 0x0000000482807825 */ /* 0x100fe200078e02f2 */
[----:B------:R4:W-:Y:S03]  /*6310*/  STL.64 [R1+0x148], R14 ;  /* 0x0001480e01007387 */ /* 0x0009e60000100a00 */
[----:B---3--:R-:W-:Y:S01]  /*6320*/  IMAD.WIDE R10, R2, 0x4, R242 ;  /* 0x00000004020a7825 */ /* 0x008fe200078e02f2 */
[----:B------:R4:W-:Y:S03]  /*6330*/  LDGSTS.E [R0+0xb000], desc[UR14][R14.64], !P2 ;  /* 0x0b0000000e007fae */ /* 0x0009e6000d1a100e */
[--C-:B------:R-:W-:Y:S01]  /*6340*/  IMAD.WIDE R130, R130, 0x4, R214.reuse ;  /* 0x0000000482827825 */ /* 0x100fe200078e02d6 */
[----:B------:R3:W-:Y:S03]  /*6350*/  STL.64 [R1+0x140], R12 ;  /* 0x0001400c01007387 */ /* 0x0007e60000100a00 */
[----:B-1----:R-:W-:Y:S01]  /*6360*/  IMAD.WIDE R8, R2, 0x4, R214 ;  /* 0x0000000402087825 */ /* 0x002fe200078e02d6 */
[----:B------:R3:W-:Y:S03]  /*6370*/  LDGSTS.E [R0+0xb080], desc[UR14][R12.64], !P2 ;  /* 0x0b0800000c007fae */ /* 0x0007e6000d1a100e */
[----:B------:R-:W-:Y:S01]  /*6380*/  VIADD R2, R7, 0xffffff9b ;  /* 0xffffff9b07027836 */ /* 0x000fe20000000000 */
[----:B------:R1:W-:Y:S01]  /*6390*/  STL.64 [R1+0x138], R10 ;  /* 0x0001380a01007387 */ /* 0x0003e20000100a00 */
[--C-:B----4-:R-:W-:Y:S01]  /*63a0*/  IMAD.WIDE R14, R3, 0x4, R238.reuse ;  /* 0x00000004030e7825 */ /* 0x110fe200078e02ee */
[----:B------:R-:W4:Y:S02]  /*63b0*/  LDC R7, c[0x0][0x3a0] ;  /* 0x0000e800ff077b82 */ /* 0x000f240000000800 */
[----:B------:R1:W-:Y:S01]  /*63c0*/  LDGSTS.E [R0+0xb100], desc[UR14][R10.64], !P2 ;  /* 0x0b1000000a007fae */ /* 0x0003e2000d1a100e */
[----:B------:R-:W-:-:S03]  /*63d0*/  IMAD.WIDE R156, R162, 0x4, R238 ;  /* 0x00000004a29c7825 */ /* 0x000fc600078e02ee */
[----:B------:R2:W-:Y:S01]  /*63e0*/  STL.64 [R1+0x130], R8 ;  /* 0x0001300801007387 */ /* 0x0005e20000100a00 */
[----:B---3--:R-:W-:-:S03]  /*63f0*/  IMAD.WIDE R12, R3, 0x4, R240 ;  /* 0x00000004030c7825 */ /* 0x008fc600078e02f0 */
[----:B------:R2:W-:Y:S01]  /*6400*/  LDGSTS.E [R0+0xb180], desc[UR14][R8.64], !P2 ;  /* 0x0b18000008007fae */ /* 0x0005e2000d1a100e */
[----:B------:R-:W-:Y:S01]  /*6410*/  ISETP.GE.U32.AND P2, PT, R2, 0x7fffff1c, PT ;  /* 0x7fffff1c0200780c */ /* 0x000fe20003f46070 */
[----:B------:R-:W-:Y:S02]  /*6420*/  IMAD R2, R220, 0x60, RZ ;  /* 0x00000060dc027824 */ /* 0x000fe400078e02ff */
[C---:B-1----:R-:W-:Y:S01]  /*6430*/  IMAD.WIDE R10, R3.reuse, 0x4, R242 ;  /* 0x00000004030a7825 */ /* 0x042fe200078e02f2 */
[----:B------:R1:W-:Y:S03]  /*6440*/  LDGSTS.E [R0+0xb800], desc[UR14][R14.64], !P3 ;  /* 0x0b8000000e007fae */ /* 0x0003e6000d9a100e */
[----:B------:R-:W-:Y:S01]  /*6450*/  IMAD.WIDE R158, R162, 0x4, R240 ;  /* 0x00000004a29e7825 */ /* 0x000fe200078e02f0 */
[----:B------:R3:W-:Y:S03]  /*6460*/  LDGSTS.E [R0+0xb880], desc[UR14][R12.64], !P3 ;  /* 0x0b8800000c007fae */ /* 0x0007e6000d9a100e */
[----:B--2---:R-:W-:Y:S01]  /*6470*/  IMAD.WIDE R8, R3, 0x4, R214 ;  /* 0x0000000403087825 */ /* 0x004fe200078e02d6 */
[----:B------:R-:W-:Y:S01]  /*6480*/  IADD3 R3, PT, PT, R4, -0x69, RZ ;  /* 0xffffff9704037810 */ /* 0x000fe20007ffe0ff */
[----:B------:R2:W-:Y:S01]  /*6490*/  LDGSTS.E [R0+0xb900], desc[UR14][R10.64], !P3 ;  /* 0x0b9000000a007fae */ /* 0x0005e2000d9a100e */
[----:B------:R-:W4:Y:S01]  /*64a0*/  LDC R4, c[0x0][0x3a0] ;  /* 0x0000e800ff047b82 */ /* 0x000f220000000800 */
[----:B------:R-:W-:-:S02]  /*64b0*/  IMAD.WIDE R160, R162, 0x4, R242 ;  /* 0x00000004a2a07825 */ /* 0x000fc400078e02f2 */
[----:B------:R1:W-:Y:S01]  /*64c0*/  LDGSTS.E [R0+0xb980], desc[UR14][R8.64], !P3 ;  /* 0x0b98000008007fae */ /* 0x0003e2000d9a100e */
[----:B------:R-:W-:Y:S01]  /*64d0*/  ISETP.GE.U32.AND P3, PT, R3, 0x7fffff18, PT ;  /* 0x7fffff180300780c */ /* 0x000fe20003f66070 */
[----:B------:R-:W-:Y:S02]  /*64e0*/  IMAD.WIDE R162, R162, 0x4, R214 ;  /* 0x00000004a2a27825 */ /* 0x000fe400078e02d6 */
[----:B------:R1:W-:Y:S01]  /*64f0*/  STL.64 [R1+0xc8], R14 ;  /* 0x0000c80e01007387 */ /* 0x0003e20000100a00 */
[----:B------:R-:W4:Y:S01]  /*6500*/  LDC R3, c[0x0][0x3a0] ;  /* 0x0000e800ff037b82 */ /* 0x000f220000000800 */
[C---:B------:R-:W-:Y:S02]  /*6510*/  IMAD.WIDE R182, R188.reuse, 0x4, R238 ;  /* 0x00000004bcb67825 */ /* 0x040fe400078e02ee */
[----:B------:R3:W-:Y:S02]  /*6520*/  STL.64 [R1+0xc0], R12 ;  /* 0x0000c00c01007387 */ /* 0x0007e40000100a00 */
[----:B------:R-:W-:-:S02]  /*6530*/  IMAD.WIDE R184, R188, 0x4, R240 ;  /* 0x00000004bcb87825 */ /* 0x000fc400078e02f0 */
[----:B------:R2:W-:Y:S02]  /*6540*/  STL.64 [R1+0xb8], R10 ;  /* 0x0000b80a01007387 */ /* 0x0005e40000100a00 */
[----:B------:R-:W-:Y:S02]  /*6550*/  IMAD.WIDE R186, R188, 0x4, R242 ;  /* 0x00000004bcba7825 */ /* 0x000fe400078e02f2 */
[----:B------:R2:W-:Y:S02]  /*6560*/  STL.64 [R1+0xb0], R8 ;  /* 0x0000b00801007387 */ /* 0x0005e40000100a00 */
[----:B-1----:R-:W-:-:S04]  /*6570*/  IMAD.WIDE R14, R2, 0x4, R238 ;  /* 0x00000004020e7825 */ /* 0x002fc800078e02ee */
[C---:B---3--:R-:W-:Y:S01]  /*6580*/  IMAD.WIDE R12, R2.reuse, 0x4, R240 ;  /* 0x00000004020c7825 */ /* 0x048fe200078e02f0 */
[----:B------:R1:W-:Y:S03]  /*6590*/  STL.64 [R1+0x48], R14 ;  /* 0x0000480e01007387 */ /* 0x0003e60000100a00 */
[C---:B--2---:R-:W-:Y:S01]  /*65a0*/  IMAD.WIDE R10, R2.reuse, 0x4, R242 ;  /* 0x00000004020a7825 */ /* 0x044fe200078e02f2 */
[----:B------:R1:W-:Y:S03]  /*65b0*/  LDGSTS.E [R0+0xc000], desc[UR14][R14.64], !P6 ;  /* 0x0c0000000e007fae */ /* 0x0003e6000f1a100e */
[--C-:B------:R-:W-:Y:S01]  /*65c0*/  IMAD.WIDE R8, R2, 0x4, R214.reuse ;  /* 0x0000000402087825 */ /* 0x100fe200078e02d6 */
[----:B------:R2:W-:Y:S03]  /*65d0*/  STL.64 [R1+0x40], R12 ;  /* 0x0000400c01007387 */ /* 0x0005e60000100a00 */
[----:B------:R-:W-:Y:S01]  /*65e0*/  VIADD R2, R6, 0xffffff93 ;  /* 0xffffff9306027836 */ /* 0x000fe20000000000 */
[----:B------:R2:W-:Y:S01]  /*65f0*/  LDGSTS.E [R0+0xc080], desc[UR14][R12.64], !P6 ;  /* 0x0c0800000c007fae */ /* 0x0005e2000f1a100e */
[----:B------:R-:W3:Y:S01]  /*6600*/  LDC R6, c[0x0][0x3a0] ;  /* 0x0000e800ff067b82 */ /* 0x000ee20000000800 */
[----:B------:R-:W-:-:S02]  /*6610*/  IMAD.WIDE R188, R188, 0x4, R214 ;  /* 0x00000004bcbc7825 */ /* 0x000fc400078e02d6 */
[----:B------:R4:W-:Y:S02]  /*6620*/  LDGSTS.E [R0+0xc100], desc[UR14][R10.64], !P6 ;  /* 0x0c1000000a007fae */ /* 0x0009e4000f1a100e */
[----:B-1----:R-:W-:Y:S02]  /*6630*/  IMAD.WIDE R14, R18, 0x4, R240 ;  /* 0x00000004120e7825 */ /* 0x002fe400078e02f0 */
[----:B------:R1:W-:Y:S01]  /*6640*/  LDGSTS.E [R0+0xc180], desc[UR14][R8.64], !P6 ;  /* 0x0c18000008007fae */ /* 0x0003e2000f1a100e */
[----:B------:R-:W-:Y:S01]  /*6650*/  ISETP.GE.U32.AND P6, PT, R2, 0x7fffff14, PT ;  /* 0x7fffff140200780c */ /* 0x000fe20003fc6070 */
[----:B----4-:R-:W-:Y:S02]  /*6660*/  VIADD R2, R7, 0xffffff8f ;  /* 0xffffff8f07027836 */ /* 0x010fe40000000000 */
[C---:B--2---:R-:W-:Y:S01]  /*6670*/  IMAD.WIDE R12, R18.reuse, 0x4, R238 ;  /* 0x00000004120c7825 */ /* 0x044fe200078e02ee */
[----:B------:R-:W2:Y:S01]  /*6680*/  LDC R7, c[0x0][0x3a0] ;  /* 0x0000e800ff077b82 */ /* 0x000ea20000000800 */
[----:B------:R4:W-:Y:S02]  /*6690*/  STL.64 [R1+0x38], R10 ;  /* 0x0000380a01007387 */ /* 0x0009e40000100a00 */
[----:B------:R-:W-:-:S02]  /*66a0*/  IMAD.WIDE R18, R18, 0x4, R214 ;  /* 0x0000000412127825 */ /* 0x000fc400078e02d6 */
[----:B------:R-:W-:Y:S02]  /*66b0*/  LDGSTS.E [R0+0xc800], desc[UR14][R12.64], !P2 ;  /* 0x0c8000000c007fae */ /* 0x000fe4000d1a100e */
[C---:B------:R-:W-:Y:S02]  /*66c0*/  IMAD.WIDE R206, R212.reuse, 0x4, R238 ;  /* 0x00000004d4ce7825 */ /* 0x040fe400078e02ee */
[----:B------:R-:W-:Y:S02]  /*66d0*/  LDGSTS.E [R0+0xc880], desc[UR14][R14.64], !P2 ;  /* 0x0c8800000e007fae */ /* 0x000fe4000d1a100e */
[----:B------:R-:W-:Y:S02]  /*66e0*/  IMAD.WIDE R208, R212, 0x4, R240 ;  /* 0x00000004d4d07825 */ /* 0x000fe400078e02f0 */
[----:B------:R1:W-:Y:S02]  /*66f0*/  LDGSTS.E [R0+0xc900], desc[UR14][R16.64], !P2 ;  /* 0x0c90000010007fae */ /* 0x0003e4000d1a100e */
[----:B----4-:R-:W-:-:S02]  /*6700*/  IMAD.WIDE R10, R220, 0x4, R242 ;  /* 0x00000004dc0a7825 */ /* 0x010fc400078e02f2 */
[----:B------:R-:W-:Y:S01]  /*6710*/  LDGSTS.E [R0+0xc980], desc[UR14][R18.64], !P2 ;  /* 0x0c98000012007fae */ /* 0x000fe2000d1a100e */
[----:B------:R-:W-:Y:S01]  /*6720*/  ISETP.GE.U32.AND P2, PT, R2, 0x7fffff10, PT ;  /* 0x7fffff100200780c */ /* 0x000fe20003f46070 */
[C---:B------:R-:W-:Y:S01]  /*6730*/  IMAD.WIDE R210, R212.reuse, 0x4, R242 ;  /* 0x00000004d4d27825 */ /* 0x040fe200078e02f2 */
[----:B------:R-:W-:Y:S01]  /*6740*/  IADD3 R2, PT, PT, R3, -0x75, RZ ;  /* 0xffffff8b03027810 */ /* 0x000fe20007ffe0ff */
[----:B------:R-:W-:Y:S01]  /*6750*/  LDGSTS.E [R0+0xd000], desc[UR14][R44.64], !P3 ;  /* 0x0d0000002c007fae */ /* 0x000fe2000d9a100e */
[----:B------:R-:W4:Y:S01]  /*6760*/  LDC R3, c[0x0][0x3a0] ;  /* 0x0000e800ff037b82 */ /* 0x000f220000000800 */
[----:B------:R-:W-:Y:S02]  /*6770*/  IMAD.WIDE R212, R212, 0x4, R214 ;  /* 0x00000004d4d47825 */ /* 0x000fe400078e02d6 */
[----:B------:R-:W-:Y:S04]  /*6780*/  LDGSTS.E [R0+0xd080], desc[UR14][R46.64], !P3 ;  /* 0x0d0800002e007fae */ /* 0x000fe8000d9a100e */
[----:B------:R-:W-:Y:S04]  /*6790*/  LDGSTS.E [R0+0xd100], desc[UR14][R48.64], !P3 ;  /* 0x0d10000030007fae */ /* 0x000fe8000d9a100e */
[----:B------:R-:W-:Y:S01]  /*67a0*/  LDGSTS.E [R0+0xd180], desc[UR14][R50.64], !P3 ;  /* 0x0d18000032007fae */ /* 0x000fe2000d9a100e */
[----:B------:R-:W-:Y:S01]  /*67b0*/  ISETP.GE.U32.AND P3, PT, R2, 0x7fffff0c, PT ;  /* 0x7fffff0c0200780c */ /* 0x000fe20003f66070 */
[----:B------:R-:W-:-:S02]  /*67c0*/  VIADD R2, R4, 0xffffff87 ;  /* 0xffffff8704027836 */ /* 0x000fc40000000000 */
[----:B------:R-:W-:Y:S01]  /*67d0*/  LDGSTS.E [R0+0xd800], desc[UR14][R76.64], !P6 ;  /* 0x0d8000004c007fae */ /* 0x000fe2000f1a100e */
[----:B------:R-:W1:Y:S03]  /*67e0*/  LDC R4, c[0x0][0x3a0] ;  /* 0x0000e800ff047b82 */ /* 0x000e660000000800 */
[----:B------:R-:W-:Y:S04]  /*67f0*/  LDGSTS.E [R0+0xd880], desc[UR14][R78.64], !P6 ;  /* 0x0d8800004e007fae */ /* 0x000fe8000f1a100e */
[----:B------:R-:W-:Y:S04]  /*6800*/  LDGSTS.E [R0+0xd900], desc[UR14][R80.64], !P6 ;  /* 0x0d90000050007fae */ /* 0x000fe8000f1a100e */
[----:B------:R-:W-:Y:S01]  /*6810*/  LDGSTS.E [R0+0xd980], desc[UR14][R82.64], !P6 ;  /* 0x0d98000052007fae */ /* 0x000fe2000f1a100e */
[----:B------:R-:W-:Y:S01]  /*6820*/  ISETP.GE.U32.AND P6, PT, R2, 0x7fffff08, PT ;  /* 0x7fffff080200780c */ /* 0x000fe20003fc6070 */
[----:B---3--:R-:W-:-:S02]  /*6830*/  VIADD R2, R6, 0xffffff83 ;  /* 0xffffff8306027836 */ /* 0x008fc40000000000 */
[----:B------:R-:W-:Y:S01]  /*6840*/  LDGSTS.E [R0+0xe000], desc[UR14][R108.64], !P2 ;  /* 0x0e0000006c007fae */ /* 0x000fe2000d1a100e */
[----:B------:R-:W3:Y:S03]  /*6850*/  LDC R6, c[0x0][0x3a0] ;  /* 0x0000e800ff067b82 */ /* 0x000ee60000000800 */
[----:B------:R-:W-:Y:S04]  /*6860*/  LDGSTS.E [R0+0xe080], desc[UR14][R110.64], !P2 ;  /* 0x0e0800006e007fae */ /* 0x000fe8000d1a100e */
[----:B------:R-:W-:Y:S04]  /*6870*/  LDGSTS.E [R0+0xe100], desc[UR14][R112.64], !P2 ;  /* 0x0e10000070007fae */ /* 0x000fe8000d1a100e */
[----:B------:R-:W-:Y:S01]  /*6880*/  LDGSTS.E [R0+0xe180], desc[UR14][R114.64], !P2 ;  /* 0x0e18000072007fae */ /* 0x000fe2000d1a100e */
[----:B------:R-:W-:-:S02]  /*6890*/  ISETP.GE.U32.AND P2, PT, R2, 0x7fffff04, PT ;  /* 0x7fffff040200780c */ /* 0x000fc40003f46070 */
[----:B----4-:R-:W-:Y:S01]  /*68a0*/  IADD3 R2, PT, PT, R3, -0x2, RZ ;  /* 0xfffffffe03027810 */ /* 0x010fe20007ffe0ff */
[----:B------:R4:W-:Y:S01]  /*68b0*/  STL.64 [R1+0x30], R8 ;  /* 0x0000300801007387 */ /* 0x0009e20000100a00 */
[----:B-1----:R-:W-:-:S03]  /*68c0*/  VIADD R3, R4, 0xfffffff6 ;  /* 0xfffffff604037836 */ /* 0x002fc60000000000 */
[----:B------:R-:W-:Y:S04]  /*68d0*/  STL.64 [R1+0x1d90], R12 ;  /* 0x001d900c01007387 */ /* 0x000fe80000100a00 */
[----:B------:R-:W-:Y:S01]  /*68e0*/  LDGSTS.E [R0+0xe800], desc[UR14][R140.64], !P3 ;  /* 0x0e8000008c007fae */ /* 0x000fe2000d9a100e */
[----:B---3--:R-:W-:Y:S02]  /*68f0*/  VIADD R4, R6, 0xfffffff2 ;  /* 0xfffffff206047836 */ /* 0x008fe40000000000 */
[----:B------:R-:W1:Y:S01]  /*6900*/  LDC R6, c[0x0][0x3a0] ;  /* 0x0000e800ff067b82 */ /* 0x000e620000000800 */
[----:B------:R-:W-:Y:S04]  /*6910*/  STL.64 [R1+0x1d98], R14 ;  /* 0x001d980e01007387 */ /* 0x000fe80000100a00 */
[----:B------:R-:W-:Y:S03]  /*6920*/  LDGSTS.E [R0+0xe880], desc[UR14][R142.64], !P3 ;  /* 0x0e8800008e007fae */ /* 0x000fe6000d9a100e */
[----:B----4-:R-:W3:Y:S01]  /*6930*/  LDC R8, c[0x0][0x3a0] ;  /* 0x0000e800ff087b82 */ /* 0x010ee20000000800 */
[----:B------:R4:W-:Y:S04]  /*6940*/  STL.64 [R1+0x1da0], R16 ;  /* 0x001da01001007387 */ /* 0x0009e80000100a00 */
[----:B------:R-:W-:Y:S03]  /*6950*/  LDGSTS.E [R0+0xe900], desc[UR14][R144.64], !P3 ;  /* 0x0e90000090007fae */ /* 0x000fe6000d9a100e */
[----:B------:R-:W1:Y:S01]  /*6960*/  LDC R9, c[0x0][0x3a0] ;  /* 0x0000e800ff097b82 */ /* 0x000e620000000800 */
[----:B------:R-:W-:Y:S04]  /*6970*/  STL.64 [R1+0x1da8], R18 ;  /* 0x001da81201007387 */ /* 0x000fe80000100a00 */
[----:B------:R-:W-:Y:S01]  /*6980*/  LDGSTS.E [R0+0xe980], desc[UR14][R146.64], !P3 ;  /* 0x0e98000092007fae */ /* 0x000fe2000d9a100e */
[----:B------:R-:W-:Y:S01]  /*6990*/  ISETP.GE.U32.AND P3, PT, R2, 0x7fffff7f, PT ;  /* 0x7fffff7f0200780c */ /* 0x000fe20003f66070 */
[----:B--2---:R-:W-:-:S02]  /*69a0*/  VIADD R2, R7, 0xfffffffa ;  /* 0xfffffffa07027836 */ /* 0x004fc40000000000 */
[----:B------:R-:W-:Y:S01]  /*69b0*/  STL.64 [R1+0x1db0], R44 ;  /* 0x001db02c01007387 */ /* 0x000fe20000100a00 */
[----:B------:R-:W2:Y:S03]  /*69c0*/  LDC R7, c[0x0][0x3a0] ;  /* 0x0000e800ff077b82 */ /* 0x000ea60000000800 */
[----:B------:R-:W-:Y:S04]  /*69d0*/  STL.64 [R1+0x1db8], R46 ;  /* 0x001db82e01007387 */ /* 0x000fe80000100a00 */
[----:B------:R-:W-:Y:S04]  /*69e0*/  STL.64 [R1+0x1dc0], R48 ;  /* 0x001dc03001007387 */ /* 0x000fe80000100a00 */
[----:B------:R-:W-:Y:S04]  /*69f0*/  STL.64 [R1+0x1dc8], R50 ;  /* 0x001dc83201007387 */ /* 0x000fe80000100a00 */
[----:B------:R-:W-:Y:S04]  /*6a00*/  STL.64 [R1+0x1dd0], R76 ;  /* 0x001dd04c01007387 */ /* 0x000fe80000100a00 */
[----:B------:R-:W-:Y:S04]  /*6a10*/  STL.64 [R1+0x1dd8], R78 ;  /* 0x001dd84e01007387 */ /* 0x000fe80000100a00 */
[----:B------:R-:W-:Y:S04]  /*6a20*/  STL.64 [R1+0x1de0], R80 ;  /* 0x001de05001007387 */ /* 0x000fe80000100a00 */
[----:B------:R-:W-:Y:S04]  /*6a30*/  STL.64 [R1+0x1de8], R82 ;  /* 0x001de85201007387 */ /* 0x000fe80000100a00 */
[----:B------:R-:W-:Y:S04]  /*6a40*/  STL.64 [R1+0x1df0], R108 ;  /* 0x001df06c01007387 */ /* 0x000fe80000100a00 */
[----:B------:R-:W-:Y:S04]  /*6a50*/  LDGSTS.E [R0+0xf000], desc[UR14][R166.64], !P6 ;  /* 0x0f000000a6007fae */ /* 0x000fe8000f1a100e */
[----:B------:R-:W-:Y:S04]  /*6a60*/  STL.64 [R1+0x1df8], R110 ;  /* 0x001df86e01007387 */ /* 0x000fe80000100a00 */
[----:B------:R-:W-:Y:S04]  /*6a70*/  LDGSTS.E [R0+0xf080], desc[UR14][R168.64], !P6 ;  /* 0x0f080000a8007fae */ /* 0x000fe8000f1a100e */
[----:B------:R-:W-:Y:S04]  /*6a80*/  STL.64 [R1+0x1e00], R112 ;  /* 0x001e007001007387 */ /* 0x000fe80000100a00 */
[----:B------:R-:W-:Y:S04]  /*6a90*/  LDGSTS.E [R0+0xf100], desc[UR14][R170.64], !P6 ;  /* 0x0f100000aa007fae */ /* 0x000fe8000f1a100e */
[----:B------:R-:W-:Y:S04]  /*6aa0*/  STL.64 [R1+0x1e08], R114 ;  /* 0x001e087201007387 */ /* 0x000fe80000100a00 */
[----:B------:R-:W-:Y:S01]  /*6ab0*/  LDGSTS.E [R0+0xf180], desc[UR14][R172.64], !P6 ;  /* 0x0f180000ac007fae */ /* 0x000fe2000f1a100e */
[----:B------:R-:W-:-:S02]  /*6ac0*/  ISETP.GE.U32.AND P6, PT, R2, 0x7fffff7b, PT ;  /* 0x7fffff7b0200780c */ /* 0x000fc40003fc6070 */
[----:B------:R-:W-:Y:S01]  /*6ad0*/  LOP3.LUT R2, R5, 0x20, RZ, 0x3c, !PT ;  /* 0x0000002005027812 */ /* 0x000fe200078e3cff */
[----:B------:R-:W-:Y:S03]  /*6ae0*/  STL.64 [R1+0x1e10], R140 ;  /* 0x001e108c01007387 */ /* 0x000fe60000100a00 */
[----:B------:R-:W-:Y:S01]  /*6af0*/  IADD3 R2, PT, PT, R2, UR5, RZ ;  /* 0x0000000502027c10 */ /* 0x000fe2000fffe0ff */
        /* <DEDUP_REMOVED lines=8> */
[----:B------:R-:W-:Y:S01]  /*6b80*/  ISETP.GE.U32.AND P2, PT, R3, 0x7fffff77, PT ;  /* 0x7fffff770300780c */ /* 0x000fe20003f46070 */
[----:B------:R-:W-:-:S02]  /*6b90*/  IMAD R3, R220, 0x5, RZ ;  /* 0x00000005dc037824 */ /* 0x000fc400078e02ff */
[----:B------:R-:W-:Y:S02]  /*6ba0*/  STL.64 [R1+0x1e38], R168 ;  /* 0x001e38a801007387 */ /* 0x000fe40000100a00 */
[C---:B----4-:R-:W-:Y:S02]  /*6bb0*/  IMAD.WIDE R16, R3.reuse, 0x4, R238 ;  /* 0x0000000403107825 */ /* 0x050fe400078e02ee */
[----:B------:R-:W-:Y:S02]  /*6bc0*/  STL.64 [R1+0x1e40], R170 ;  /* 0x001e40aa01007387 */ /* 0x000fe40000100a00 */
[C---:B------:R-:W-:Y:S02]  /*6bd0*/  IMAD.WIDE R14, R3.reuse, 0x4, R240 ;  /* 0x00000004030e7825 */ /* 0x040fe400078e02f0 */
[----:B------:R-:W-:Y:S02]  /*6be0*/  STL.64 [R1+0x1e48], R172 ;  /* 0x001e48ac01007387 */ /* 0x000fe40000100a00 */
[----:B------:R-:W-:-:S02]  /*6bf0*/  IMAD.WIDE R12, R3, 0x4, R242 ;  /* 0x00000004030c7825 */ /* 0x000fc400078e02f2 */
[----:B------:R-:W-:Y:S04]  /*6c00*/  STL.64 [R1+0x1e50], R190 ;  /* 0x001e50be01007387 */ /* 0x000fe80000100a00 */
[----:B------:R-:W-:Y:S04]  /*6c10*/  STL.64 [R1+0x1e58], R192 ;  /* 0x001e58c001007387 */ /* 0x000fe80000100a00 */
[----:B------:R-:W-:Y:S04]  /*6c20*/  STL.64 [R1+0x1e60], R194 ;  /* 0x001e60c201007387 */ /* 0x000fe80000100a00 */
[----:B------:R-:W-:Y:S04]  /*6c30*/  LDGSTS.E [R2+0x200], desc[UR14][R68.64], !P3 ;  /* 0x0020000044027fae */ /* 0x000fe8000d9a100e */
[----:B------:R-:W-:Y:S04]  /*6c40*/  STL.64 [R1+0x1e68], R196 ;  /* 0x001e68c401007387 */ /* 0x000fe80000100a00 */
[----:B------:R-:W-:Y:S04]  /*6c50*/  LDGSTS.E [R2+0x280], desc[UR14][R70.64], !P3 ;  /* 0x0028000046027fae */ /* 0x000fe8000d9a100e */
[----:B------:R4:W-:Y:S04]  /*6c60*/  STL.64 [R1+0xc28], R10 ;  /* 0x000c280a01007387 */ /* 0x0009e80000100a00 */
[----:B------:R4:W-:Y:S04]  /*6c70*/  LDGSTS.E [R2+0x300], desc[UR14][R10.64], !P3 ;  /* 0x003000000a027fae */ /* 0x0009e8000d9a100e */
[----:B------:R-:W-:Y:S01]  /*6c80*/  LDGSTS.E [R2+0x380], desc[UR14][R38.64], !P3 ;  /* 0x0038000026027fae */ /* 0x000fe2000d9a100e */
[----:B------:R-:W-:Y:S01]  /*6c90*/  ISETP.GE.U32.AND P3, PT, R4, 0x7fffff73, PT ;  /* 0x7fffff730400780c */ /* 0x000fe20003f66070 */
[----:B------:R-:W-:-:S02]  /*6ca0*/  IMAD R4, R220, 0x9, RZ ;  /* 0x00000009dc047824 */ /* 0x000fc400078e02ff */
[----:B------:R1:W-:Y:S01]  /*6cb0*/  STL.64 [R1+0xbb8], R16 ;  /* 0x000bb81001007387 */ /* 0x0003e20000100a00 */
[----:B----4-:R-:W-:-:S03]  /*6cc0*/  IMAD.WIDE R10, R3, 0x4, R214 ;  /* 0x00000004030a7825 */ /* 0x010fc600078e02d6 */
[----:B------:R1:W-:Y:S01]  /*6cd0*/  LDGSTS.E [R2+0xa00], desc[UR14][R16.64], !P6 ;  /* 0x00a0000010027fae */ /* 0x0003e2000f1a100e */
[----:B--2---:R-:W-:-:S03]  /*6ce0*/  VIADD R3, R7, 0xffffffee ;  /* 0xffffffee07037836 */ /* 0x004fc60000000000 */
[----:B------:R2:W-:Y:S01]  /*6cf0*/  STL.64 [R1+0xbb0], R14 ;  /* 0x000bb00e01007387 */ /* 0x0005e20000100a00 */
[----:B------:R-:W4:Y:S03]  /*6d00*/  LDC R7, c[0x0][0x3a0] ;  /* 0x0000e800ff077b82 */ /* 0x000f260000000800 */
[----:B------:R2:W-:Y:S04]  /*6d10*/  LDGSTS.E [R2+0xa80], desc[UR14][R14.64], !P6 ;  /* 0x00a800000e027fae */ /* 0x0005e8000f1a100e */
[----:B------:R3:W-:Y:S01]  /*6d20*/  STL.64 [R1+0xba8], R12 ;  /* 0x000ba80c01007387 */ /* 0x0007e20000100a00 */
[----:B-1----:R-:W-:-:S03]  /*6d30*/  IMAD.WIDE R16, R4, 0x4, R238 ;  /* 0x0000000404107825 */ /* 0x002fc600078e02ee */
[----:B------:R3:W-:Y:S04]  /*6d40*/  LDGSTS.E [R2+0xb00], desc[UR14][R12.64], !P6 ;  /* 0x00b000000c027fae */ /* 0x0007e8000f1a100e */
[----:B------:R1:W-:Y:S01]  /*6d50*/  STL.64 [R1+0xba0], R10 ;  /* 0x000ba00a01007387 */ /* 0x0003e20000100a00 */
[----:B--2---:R-:W-:-:S03]  /*6d60*/  IMAD.WIDE R14, R4, 0x4, R240 ;  /* 0x00000004040e7825 */ /* 0x004fc600078e02f0 */
[----:B------:R1:W-:Y:S01]  /*6d70*/  LDGSTS.E [R2+0xb80], desc[UR14][R10.64], !P6 ;  /* 0x00b800000a027fae */ /* 0x0003e2000f1a100e */
[----:B------:R-:W-:Y:S01]  /*6d80*/  ISETP.GE.U32.AND P6, PT, R3, 0x7fffff6f, PT ;  /* 0x7fffff6f0300780c */ /* 0x000fe20003fc6070 */
[----:B------:R-:W-:Y:S02]  /*6d90*/  IMAD R3, R220, 0xd, RZ ;  /* 0x0000000ddc037824 */ /* 0x000fe400078e02ff */
[C---:B---3--:R-:W-:Y:S01]  /*6da0*/  IMAD.WIDE R12, R4.reuse, 0x4, R242 ;  /* 0x00000004040c7825 */ /* 0x048fe200078e02f2 */
[----:B------:R2:W-:Y:S04]  /*6db0*/  STL.64 [R1+0xb38], R16 ;  /* 0x000b381001007387 */ /* 0x0005e80000100a00 */
[----:B------:R2:W-:Y:S01]  /*6dc0*/  LDGSTS.E [R2+0x1200], desc[UR14][R16.64], !P2 ;  /* 0x0120000010027fae */ /* 0x0005e2000d1a100e */
[----:B-1----:R-:W-:Y:S01]  /*6dd0*/  IMAD.WIDE R10, R4, 0x4, R214 ;  /* 0x00000004040a7825 */ /* 0x002fe200078e02d6 */
[----:B------:R-:W-:-:S02]  /*6de0*/  IADD3 R4, PT, PT, R8, -0x16, RZ ;  /* 0xffffffea08047810 */ /* 0x000fc40007ffe0ff */
[----:B------:R1:W-:Y:S01]  /*6df0*/  STL.64 [R1+0xb30], R14 ;  /* 0x000b300e01007387 */ /* 0x0003e20000100a00 */
[----:B------:R-:W3:Y:S03]  /*6e00*/  LDC R8, c[0x0][0x3a0] ;  /* 0x0000e800ff087b82 */ /* 0x000ee60000000800 */
[----:B------:R1:W-:Y:S01]  /*6e10*/  LDGSTS.E [R2+0x1280], desc[UR14][R14.64], !P2 ;  /* 0x012800000e027fae */ /* 0x0003e2000d1a100e */
[----:B--2---:R-:W-:-:S03]  /*6e20*/  IMAD.WIDE R16, R3, 0x4, R238 ;  /* 0x0000000403107825 */ /* 0x004fc600078e02ee */
[----:B------:R2:W-:Y:S04]  /*6e30*/  STL.64 [R1+0xb28], R12 ;  /* 0x000b280c01007387 */ /* 0x0005e80000100a00 */
[----:B------:R2:W-:Y:S04]  /*6e40*/  LDGSTS.E [R2+0x1300], desc[UR14][R12.64], !P2 ;  /* 0x013000000c027fae */ /* 0x0005e8000d1a100e */
[----:B------:R4:W-:Y:S01]  /*6e50*/  STL.64 [R1+0xb20], R10 ;  /* 0x000b200a01007387 */ /* 0x0009e20000100a00 */
[----:B-1----:R-:W-:-:S03]  /*6e60*/  IMAD.WIDE R14, R3, 0x4, R240 ;  /* 0x00000004030e7825 */ /* 0x002fc600078e02f0 */
[----:B------:R4:W-:Y:S01]  /*6e70*/  LDGSTS.E [R2+0x1380], desc[UR14][R10.64], !P2 ;  /* 0x013800000a027fae */ /* 0x0009e2000d1a100e */
[----:B------:R-:W-:Y:S01]  /*6e80*/  ISETP.GE.U32.AND P2, PT, R4, 0x7fffff6b, PT ;  /* 0x7fffff6b0400780c */ /* 0x000fe20003f46070 */
[----:B------:R-:W-:Y:S02]  /*6e90*/  IMAD R4, R220, 0x11, RZ ;  /* 0x00000011dc047824 */ /* 0x000fe400078e02ff */
[C---:B--2---:R-:W-:Y:S01]  /*6ea0*/  IMAD.WIDE R12, R3.reuse, 0x4, R242 ;  /* 0x00000004030c7825 */ /* 0x044fe200078e02f2 */
[----:B------:R1:W-:Y:S04]  /*6eb0*/  STL.64 [R1+0xab8], R16 ;  /* 0x000ab81001007387 */ /* 0x0003e80000100a00 */
[----:B------:R1:W-:Y:S01]  /*6ec0*/  LDGSTS.E [R2+0x1a00], desc[UR14][R16.64], !P3 ;  /* 0x01a0000010027fae */ /* 0x0003e2000d9a100e */
[----:B----4-:R-:W-:-:S03]  /*6ed0*/  IMAD.WIDE R10, R3, 0x4, R214 ;  /* 0x00000004030a7825 */ /* 0x010fc600078e02d6 */
[----:B------:R2:W-:Y:S01]  /*6ee0*/  STL.64 [R1+0xab0], R14 ;  /* 0x000ab00e01007387 */ /* 0x0005e20000100a00 */
[----:B------:R-:W-:-:S03]  /*6ef0*/  VIADD R3, R6, 0xffffffe6 ;  /* 0xffffffe606037836 */ /* 0x000fc60000000000 */
[----:B------:R2:W-:Y:S01]  /*6f00*/  LDGSTS.E [R2+0x1a80], desc[UR14][R14.64], !P3 ;  /* 0x01a800000e027fae */ /* 0x0005e2000d9a100e */
[----:B------:R-:W4:Y:S01]  /*6f10*/  LDC R6, c[0x0][0x3a0] ;  /* 0x0000e800ff067b82 */ /* 0x000f220000000800 */
[C---:B-1----:R-:W-:Y:S02]  /*6f20*/  IMAD.WIDE R16, R4.reuse, 0x4, R238 ;  /* 0x0000000404107825 */ /* 0x042fe400078e02ee */
[----:B------:R1:W-:Y:S04]  /*6f30*/  STL.64 [R1+0xaa8], R12 ;  /* 0x000aa80c01007387 */ /* 0x0003e80000100a00 */
[----:B------:R1:W-:Y:S01]  /*6f40*/  LDGSTS.E [R2+0x1b00], desc[UR14][R12.64], !P3 ;  /* 0x01b000000c027fae */ /* 0x0003e2000d9a100e */
[----:B--2---:R-:W-:-:S03]  /*6f50*/  IMAD.WIDE R14, R4, 0x4, R240 ;  /* 0x00000004040e7825 */ /* 0x004fc600078e02f0 */
[----:B------:R2:W-:Y:S04]  /*6f60*/  STL.64 [R1+0xaa0], R10 ;  /* 0x000aa00a01007387 */ /* 0x0005e80000100a00 */
[----:B------:R2:W-:Y:S01]  /*6f70*/  LDGSTS.E [R2+0x1b80], desc[UR14][R10.64], !P3 ;  /* 0x01b800000a027fae */ /* 0x0005e2000d9a100e */
[----:B------:R-:W-:Y:S01]  /*6f80*/  ISETP.GE.U32.AND P3, PT, R3, 0x7fffff67, PT ;  /* 0x7fffff670300780c */ /* 0x000fe20003f66070 */
[----:B------:R-:W-:Y:S02]  /*6f90*/  IMAD R3, R220, 0x15, RZ ;  /* 0x00000015dc037824 */ /* 0x000fe400078e02ff */
[C---:B-1----:R-:W-:Y:S01]  /*6fa0*/  IMAD.WIDE R12, R4.reuse, 0x4, R242 ;  /* 0x00000004040c7825 */ /* 0x042fe200078e02f2 */
[----:B------:R1:W-:Y:S04]  /*6fb0*/  STL.64 [R1+0xa38], R16 ;  /* 0x000a381001007387 */ /* 0x0003e80000100a00 */
[----:B------:R1:W-:Y:S01]  /*6fc0*/  LDGSTS.E [R2+0x2200], desc[UR14][R16.64], !P6 ;  /* 0x0220000010027fae */ /* 0x0003e2000f1a100e */
[----:B--2---:R-:W-:-:S03]  /*6fd0*/  IMAD.WIDE R10, R4, 0x4, R214 ;  /* 0x00000004040a7825 */ /* 0x004fc600078e02d6 */
[----:B------:R2:W-:Y:S01]  /*6fe0*/  STL.64 [R1+0xa30], R14 ;  /* 0x000a300e01007387 */ /* 0x0005e20000100a00 */
[----:B------:R-:W-:-:S03]  /*6ff0*/  VIADD R4, R7, 0xffffffe2 ;  /* 0xffffffe207047836 */ /* 0x000fc60000000000 */
[----:B------:R2:W-:Y:S01]  /*7000*/  LDGSTS.E [R2+0x2280], desc[UR14][R14.64], !P6 ;  /* 0x022800000e027fae */ /* 0x0005e2000f1a100e */
[----:B------:R-:W4:Y:S03]  /*7010*/  LDC R7, c[0x0][0x3a0] ;  /* 0x0000e800ff077b82 */ /* 0x000f260000000800 */
        /* <DEDUP_REMOVED lines=249> */
[----:B------:R-:W-:Y:S03]  /*7fb0*/  STL.64 [R1+0x228], R16 ;  /* 0x0002281001007387 */ /* 0x000fe60000100a00 */
[C---:B------:R-:W-:Y:S01]  /*7fc0*/  IMAD.WIDE R166, R3.reuse, 0x4, R240 ;  /* 0x0000000403a67825 */ /* 0x040fe200078e02f0 */
[----:B------:R-:W-:Y:S03]  /*7fd0*/  LDGSTS.E [R2+0xa200], desc[UR14][R16.64], !P2 ;  /* 0x0a20000010027fae */ /* 0x000fe6000d1a100e */
[----:B-1----:R-:W-:Y:S01]  /*7fe0*/  IMAD.WIDE R10, R4, 0x4, R214 ;  /* 0x00000004040a7825 */ /* 0x002fe200078e02d6 */
[----:B------:R-:W-:Y:S01]  /*7ff0*/  IADD3 R4, PT, PT, R8, -0x5e, RZ ;  /* 0xffffffa208047810 */ /* 0x000fe20007ffe0ff */
[----:B------:R1:W-:Y:S01]  /*8000*/  STL.64 [R1+0x220], R14 ;  /* 0x0002200e01007387 */ /* 0x0003e20000100a00 */
[----:B------:R-:W2:Y:S01]  /*8010*/  LDC R8, c[0x0][0x3a0] ;  /* 0x0000e800ff087b82 */ /* 0x000ea20000000800 */
[----:B------:R-:W-:-:S02]  /*8020*/  IMAD.WIDE R146, R3, 0x4, R242 ;  /* 0x0000000403927825 */ /* 0x000fc400078e02f2 */
[----:B------:R1:W-:Y:S02]  /*8030*/  LDGSTS.E [R2+0xa280], desc[UR14][R14.64], !P2 ;  /* 0x0a2800000e027fae */ /* 0x0003e4000d1a100e */
[----:B------:R-:W-:Y:S02]  /*8040*/  IMAD.WIDE R144, R3, 0x4, R214 ;  /* 0x0000000403907825 */ /* 0x000fe400078e02d6 */
[----:B------:R-:W-:Y:S04]  /*8050*/  STL.64 [R1+0x218], R12 ;  /* 0x0002180c01007387 */ /* 0x000fe80000100a00 */
[----:B------:R-:W-:Y:S04]  /*8060*/  LDGSTS.E [R2+0xa300], desc[UR14][R12.64], !P2 ;  /* 0x0a3000000c027fae */ /* 0x000fe8000d1a100e */
[----:B------:R3:W-:Y:S04]  /*8070*/  STL.64 [R1+0x210], R10 ;  /* 0x0002100a01007387 */ /* 0x0007e80000100a00 */
[----:B------:R3:W-:Y:S01]  /*8080*/  LDGSTS.E [R2+0xa380], desc[UR14][R10.64], !P2 ;  /* 0x0a3800000a027fae */ /* 0x0007e2000d1a100e */
[----:B------:R-:W-:Y:S01]  /*8090*/  ISETP.GE.U32.AND P2, PT, R4, 0x7fffff23, PT ;  /* 0x7fffff230400780c */ /* 0x000fe20003f46070 */
[----:B------:R-:W-:-:S04]  /*80a0*/  IMAD R4, R220, 0x59, RZ ;  /* 0x00000059dc047824 */ /* 0x000fc800078e02ff */
[----:B------:R-:W-:-:S04]  /*80b0*/  IMAD.WIDE R18, R4, 0x4, R238 ;  /* 0x0000000404127825 */ /* 0x000fc800078e02ee */
[----:B-1----:R-:W-:-:S04]  /*80c0*/  IMAD.WIDE R14, R4, 0x4, R240 ;  /* 0x00000004040e7825 */ /* 0x002fc800078e02f0 */
[----:B---3--:R-:W-:-:S04]  /*80d0*/  IMAD.WIDE R10, R3, 0x4, R238 ;  /* 0x00000004030a7825 */ /* 0x008fc800078e02ee */
[----:B----4-:R-:W-:Y:S01]  /*80e0*/  VIADD R3, R6, 0xffffff9e ;  /* 0xffffff9e06037836 */ /* 0x010fe20000000000 */
[----:B------:R1:W-:Y:S01]  /*80f0*/  LDGSTS.E [R2+0xaa00], desc[UR14][R10.64], !P3 ;  /* 0x0aa000000a027fae */ /* 0x0003e2000d9a100e */
[----:B------:R-:W3:Y:S01]  /*8100*/  LDC R6, c[0x0][0x3a0] ;  /* 0x0000e800ff067b82 */ /* 0x000ee20000000800 */
[----:B------:R-:W-:Y:S02]  /*8110*/  IMAD.WIDE R12, R4, 0x4, R242 ;  /* 0x00000004040c7825 */ /* 0x000fe400078e02f2 */
[----:B------:R-:W-:Y:S04]  /*8120*/  LDGSTS.E [R2+0xaa80], desc[UR14][R166.64], !P3 ;  /* 0x0aa80000a6027fae */ /* 0x000fe8000d9a100e */
[----:B------:R1:W-:Y:S04]  /*8130*/  STL.64 [R1+0x1a8], R10 ;  /* 0x0001a80a01007387 */ /* 0x0003e80000100a00 */
[----:B------:R-:W-:Y:S04]  /*8140*/  LDGSTS.E [R2+0xab00], desc[UR14][R146.64], !P3 ;  /* 0x0ab0000092027fae */ /* 0x000fe8000d9a100e */
[----:B------:R-:W-:Y:S01]  /*8150*/  LDGSTS.E [R2+0xab80], desc[UR14][R144.64], !P3 ;  /* 0x0ab8000090027fae */ /* 0x000fe2000d9a100e */
[----:B------:R-:W-:Y:S01]  /*8160*/  ISETP.GE.U32.AND P3, PT, R3, 0x7fffff1f, PT ;  /* 0x7fffff1f0300780c */ /* 0x000fe20003f66070 */
[----:B------:R-:W-:-:S02]  /*8170*/  IMAD R3, R220, 0x5d, RZ ;  /* 0x0000005ddc037824 */ /* 0x000fc400078e02ff */
[----:B-1----:R-:W-:Y:S01]  /*8180*/  IMAD.WIDE R10, R4, 0x4, R214 ;  /* 0x00000004040a7825 */ /* 0x002fe200078e02d6 */
[----:B------:R-:W-:Y:S03]  /*8190*/  LDGSTS.E [R2+0xb200], desc[UR14][R18.64], !P6 ;  /* 0x0b20000012027fae */ /* 0x000fe6000f1a100e */
[----:B------:R-:W-:Y:S01]  /*81a0*/  VIADD R4, R7, 0xffffff9a ;  /* 0xffffff9a07047836 */ /* 0x000fe20000000000 */
[----:B------:R1:W-:Y:S01]  /*81b0*/  LDGSTS.E [R2+0xb280], desc[UR14][R14.64], !P6 ;  /* 0x0b2800000e027fae */ /* 0x0003e2000f1a100e */
[----:B------:R-:W4:Y:S01]  /*81c0*/  LDC R7, c[0x0][0x3a0] ;  /* 0x0000e800ff077b82 */ /* 0x000f220000000800 */
[C---:B------:R-:W-:Y:S02]  /*81d0*/  IMAD.WIDE R140, R3.reuse, 0x4, R238 ;  /* 0x00000004038c7825 */ /* 0x040fe400078e02ee */
[----:B------:R1:W-:Y:S02]  /*81e0*/  LDGSTS.E [R2+0xb300], desc[UR14][R12.64], !P6 ;  /* 0x0b3000000c027fae */ /* 0x0003e4000f1a100e */
[----:B------:R-:W-:-:S02]  /*81f0*/  IMAD.WIDE R114, R3, 0x4, R240 ;  /* 0x0000000403727825 */ /* 0x000fc400078e02f0 */
[----:B------:R1:W-:Y:S01]  /*8200*/  LDGSTS.E [R2+0xb380], desc[UR14][R10.64], !P6 ;  /* 0x0b3800000a027fae */ /* 0x0003e2000f1a100e */
[----:B------:R-:W-:Y:S01]  /*8210*/  ISETP.GE.U32.AND P6, PT, R4, 0x7fffff1b, PT ;  /* 0x7fffff1b0400780c */ /* 0x000fe20003fc6070 */
[C---:B------:R-:W-:Y:S02]  /*8220*/  IMAD.WIDE R112, R3.reuse, 0x4, R242 ;  /* 0x0000000403707825 */ /* 0x040fe400078e02f2 */
[----:B------:R-:W-:Y:S02]  /*8230*/  STL.64 [R1+0x1ed0], R166 ;  /* 0x001ed0a601007387 */ /* 0x000fe40000100a00 */
[----:B------:R-:W-:Y:S01]  /*8240*/  IMAD.WIDE R110, R3, 0x4, R214 ;  /* 0x00000004036e7825 */ /* 0x000fe200078e02d6 */
[----:B--2---:R-:W-:Y:S01]  /*8250*/  IADD3 R3, PT, PT, R8, -0x6a, RZ ;  /* 0xffffff9608037810 */ /* 0x004fe20007ffe0ff */
[----:B------:R-:W-:Y:S01]  /*8260*/  STL.64 [R1+0x1ed8], R146 ;  /* 0x001ed89201007387 */ /* 0x000fe20000100a00 */
[----:B------:R-:W2:Y:S01]  /*8270*/  LDC R8, c[0x0][0x3a0] ;  /* 0x0000e800ff087b82 */ /* 0x000ea20000000800 */
[----:B------:R-:W-:-:S02]  /*8280*/  IMAD R4, R220, 0x61, RZ ;  /* 0x00000061dc047824 */ /* 0x000fc400078e02ff */
[----:B------:R-:W-:Y:S02]  /*8290*/  STL.64 [R1+0x1ee0], R144 ;  /* 0x001ee09001007387 */ /* 0x000fe40000100a00 */
[C---:B------:R-:W-:Y:S02]  /*82a0*/  IMAD.WIDE R16, R4.reuse, 0x4, R238 ;  /* 0x0000000404107825 */ /* 0x040fe400078e02ee */
[----:B------:R1:W-:Y:S02]  /*82b0*/  STL.64 [R1+0x120], R14 ;  /* 0x0001200e01007387 */ /* 0x0003e40000100a00 */
[C---:B------:R-:W-:Y:S02]  /*82c0*/  IMAD.WIDE R216, R4.reuse, 0x4, R214 ;  /* 0x0000000404d87825 */ /* 0x040fe400078e02d6 */
[----:B------:R3:W-:Y:S04]  /*82d0*/  STL.64 [R1+0x118], R12 ;  /* 0x0001180c01007387 */ /* 0x0007e80000100a00 */
[----:B------:R-:W-:Y:S01]  /*82e0*/  LDGSTS.E [R2+0xba00], desc[UR14][R140.64], !P2 ;  /* 0x0ba000008c027fae */ /* 0x000fe2000d1a100e */
[----:B-1----:R-:W-:-:S03]  /*82f0*/  IMAD.WIDE R14, R4, 0x4, R240 ;  /* 0x00000004040e7825 */ /* 0x002fc600078e02f0 */
[----:B------:R-:W-:Y:S01]  /*8300*/  LDGSTS.E [R2+0xba80], desc[UR14][R114.64], !P2 ;  /* 0x0ba8000072027fae */ /* 0x000fe2000d1a100e */
[----:B---3--:R-:W-:-:S03]  /*8310*/  IMAD.WIDE R12, R4, 0x4, R242 ;  /* 0x00000004040c7825 */ /* 0x008fc600078e02f2 */
[----:B------:R-:W-:Y:S01]  /*8320*/  LDGSTS.E [R2+0xbb00], desc[UR14][R112.64], !P2 ;  /* 0x0bb0000070027fae */ /* 0x000fe2000d1a100e */
[----:B------:R-:W1:Y:S03]  /*8330*/  LDC R4, c[0x0][0x3a0] ;  /* 0x0000e800ff047b82 */ /* 0x000e660000000800 */
[----:B------:R-:W-:Y:S01]  /*8340*/  LDGSTS.E [R2+0xbb80], desc[UR14][R110.64], !P2 ;  /* 0x0bb800006e027fae */ /* 0x000fe2000d1a100e */
[----:B------:R-:W-:Y:S01]  /*8350*/  ISETP.GE.U32.AND P2, PT, R3, 0x7fffff17, PT ;  /* 0x7fffff170300780c */ /* 0x000fe20003f46070 */
[----:B------:R-:W-:Y:S02]  /*8360*/  VIADD R3, R6, 0xffffff92 ;  /* 0xffffff9206037836 */ /* 0x000fe40000000000 */
[----:B------:R3:W-:Y:S01]  /*8370*/  LDGSTS.E [R2+0xc200], desc[UR14][R16.64], !P3 ;  /* 0x0c20000010027fae */ /* 0x0007e2000d9a100e */
[----:B------:R-:W3:Y:S03]  /*8380*/  LDC R6, c[0x0][0x3a0] ;  /* 0x0000e800ff067b82 */ /* 0x000ee60000000800 */
[----:B------:R1:W-:Y:S04]  /*8390*/  LDGSTS.E [R2+0xc280], desc[UR14][R14.64], !P3 ;  /* 0x0c2800000e027fae */ /* 0x0003e8000d9a100e */
[----:B------:R1:W-:Y:S04]  /*83a0*/  LDGSTS.E [R2+0xc300], desc[UR14][R12.64], !P3 ;  /* 0x0c3000000c027fae */ /* 0x0003e8000d9a100e */
[----:B------:R-:W-:Y:S01]  /*83b0*/  LDGSTS.E [R2+0xc380], desc[UR14][R216.64], !P3 ;  /* 0x0c380000d8027fae */ /* 0x000fe2000d9a100e */
[----:B------:R-:W-:Y:S01]  /*83c0*/  ISETP.GE.U32.AND P3, PT, R3, 0x7fffff13, PT ;  /* 0x7fffff130300780c */ /* 0x000fe20003f66070 */
[----:B----4-:R-:W-:-:S02]  /*83d0*/  VIADD R3, R7, 0xffffff8e ;  /* 0xffffff8e07037836 */ /* 0x010fc40000000000 */
[----:B------:R-:W-:Y:S01]  /*83e0*/  LDGSTS.E [R2+0xca00], desc[UR14][R20.64], !P6 ;  /* 0x0ca0000014027fae */ /* 0x000fe2000f1a100e */
[----:B------:R-:W4:Y:S03]  /*83f0*/  LDC R7, c[0x0][0x3a0] ;  /* 0x0000e800ff077b82 */ /* 0x000f260000000800 */
[----:B------:R-:W-:Y:S04]  /*8400*/  LDGSTS.E [R2+0xca80], desc[UR14][R22.64], !P6 ;  /* 0x0ca8000016027fae */ /* 0x000fe8000f1a100e */
[----:B------:R-:W-:Y:S04]  /*8410*/  LDGSTS.E [R2+0xcb00], desc[UR14][R24.64], !P6 ;  /* 0x0cb0000018027fae */ /* 0x000fe8000f1a100e */
[----:B------:R-:W-:Y:S01]  /*8420*/  LDGSTS.E [R2+0xcb80], desc[UR14][R26.64], !P6 ;  /* 0x0cb800001a027fae */ /* 0x000fe2000f1a100e */
[----:B------:R-:W-:-:S02]  /*8430*/  ISETP.GE.U32.AND P6, PT, R3, 0x7fffff0f, PT ;  /* 0x7fffff0f0300780c */ /* 0x000fc40003fc6070 */
[----:B--2---:R-:W-:Y:S01]  /*8440*/  IADD3 R3, PT, PT, R8, -0x76, RZ ;  /* 0xffffff8a08037810 */ /* 0x004fe20007ffe0ff */
[----:B------:R-:W-:Y:S01]  /*8450*/  LDGSTS.E [R2+0xd200], desc[UR14][R52.64], !P2 ;  /* 0x0d20000034027fae */ /* 0x000fe2000d1a100e */
[----:B------:R-:W2:Y:S03]  /*8460*/  LDC R8, c[0x0][0x3a0] ;  /* 0x0000e800ff087b82 */ /* 0x000ea60000000800 */
[----:B------:R-:W-:Y:S04]  /*8470*/  LDGSTS.E [R2+0xd280], desc[UR14][R54.64], !P2 ;  /* 0x0d28000036027fae */ /* 0x000fe8000d1a100e */
[----:B------:R-:W-:Y:S04]  /*8480*/  LDGSTS.E [R2+0xd300], desc[UR14][R56.64], !P2 ;  /* 0x0d30000038027fae */ /* 0x000fe8000d1a100e */
[----:B------:R-:W-:Y:S01]  /*8490*/  LDGSTS.E [R2+0xd380], desc[UR14][R58.64], !P2 ;  /* 0x0d3800003a027fae */ /* 0x000fe2000d1a100e */
[----:B------:R-:W-:Y:S01]  /*84a0*/  ISETP.GE.U32.AND P2, PT, R3, 0x7fffff0b, PT ;  /* 0x7fffff0b0300780c */ /* 0x000fe20003f46070 */
[----:B-1----:R-:W-:-:S02]  /*84b0*/  VIADD R3, R4, 0xffffff86 ;  /* 0xffffff8604037836 */ /* 0x002fc40000000000 */
[----:B------:R-:W-:Y:S01]  /*84c0*/  LDGSTS.E [R2+0xda00], desc[UR14][R84.64], !P3 ;  /* 0x0da0000054027fae */ /* 0x000fe2000d9a100e */
[----:B------:R-:W1:Y:S03]  /*84d0*/  LDC R4, c[0x0][0x3a0] ;  /* 0x0000e800ff047b82 */ /* 0x000e660000000800 */
[----:B------:R-:W-:Y:S04]  /*84e0*/  LDGSTS.E [R2+0xda80], desc[UR14][R86.64], !P3 ;  /* 0x0da8000056027fae */ /* 0x000fe8000d9a100e */
[----:B------:R-:W-:Y:S04]  /*84f0*/  LDGSTS.E [R2+0xdb00], desc[UR14][R88.64], !P3 ;  /* 0x0db0000058027fae */ /* 0x000fe8000d9a100e */
[----:B------:R-:W-:Y:S01]  /*8500*/  LDGSTS.E [R2+0xdb80], desc[UR14][R90.64], !P3 ;  /* 0x0db800005a027fae */ /* 0x000fe2000d9a100e */
[----:B------:R-:W-:Y:S01]  /*8510*/  ISETP.GE.U32.AND P3, PT, R3, 0x7fffff07, PT ;  /* 0x7fffff070300780c */ /* 0x000fe20003f66070 */
[----:B---3--:R-:W-:-:S02]  /*8520*/  VIADD R3, R6, 0xffffff82 ;  /* 0xffffff8206037836 */ /* 0x008fc40000000000 */
[----:B------:R-:W3:Y:S01]  /*8530*/  LDC R6, c[0x0][0x3a0] ;  /* 0x0000e800ff067b82 */ /* 0x000ee20000000800 */
[----:B------:R-:W-:Y:S04]  /*8540*/  LDGSTS.E [R2+0xe200], desc[UR14][R116.64], !P6 ;  /* 0x0e20000074027fae */ /* 0x000fe8000f1a100e */
[----:B------:R-:W-:Y:S04]  /*8550*/  LDGSTS.E [R2+0xe280], desc[UR14][R118.64], !P6 ;  /* 0x0e28000076027fae */ /* 0x000fe8000f1a100e */
[----:B------:R-:W-:Y:S04]  /*8560*/  LDGSTS.E [R2+0xe300], desc[UR14][R120.64], !P6 ;  /* 0x0e30000078027fae */ /* 0x000fe8000f1a100e */
[----:B------:R-:W-:Y:S01]  /*8570*/  LDGSTS.E [R2+0xe380], desc[UR14][R122.64], !P6 ;  /* 0x0e3800007a027fae */ /* 0x000fe2000f1a100e */
[----:B------:R-:W-:-:S02]  /*8580*/  ISETP.GE.U32.AND P6, PT, R3, 0x7fffff03, PT ;  /* 0x7fffff030300780c */ /* 0x000fc40003fc6070 */
[----:B----4-:R-:W-:Y:S01]  /*8590*/  IADD3 R3, PT, PT, R7, -0x3, RZ ;  /* 0xfffffffd07037810 */ /* 0x010fe20007ffe0ff */
[----:B------:R-:W-:Y:S01]  /*85a0*/  LDGSTS.E [R2+0xea00], desc[UR14][R148.64], !P2 ;  /* 0x0ea0000094027fae */ /* 0x000fe2000d1a100e */
[----:B------:R-:W4:Y:S03]  /*85b0*/  LDC R7, c[0x0][0x3a0] ;  /* 0x0000e800ff077b82 */ /* 0x000f260000000800 */
[----:B------:R-:W-:Y:S04]  /*85c0*/  LDGSTS.E [R2+0xea80], desc[UR14][R150.64], !P2 ;  /* 0x0ea8000096027fae */ /* 0x000fe8000d1a100e */
[----:B------:R1:W-:Y:S04]  /*85d0*/  STL.64 [R1+0x1e90], R18 ;  /* 0x001e901201007387 */ /* 0x0003e80000100a00 */
[----:B------:R-:W-:Y:S04]  /*85e0*/  LDGSTS.E [R2+0xeb00], desc[UR14][R152.64], !P2 ;  /* 0x0eb0000098027fae */ /* 0x000fe8000d1a100e */
[----:B------:R2:W-:Y:S04]  /*85f0*/  STL.64 [R1+0x110], R10 ;  /* 0x0001100a01007387 */ /* 0x0005e80000100a00 */
[----:B------:R-:W-:Y:S01]  /*8600*/  LDGSTS.E [R2+0xeb80], desc[UR14][R154.64], !P2 ;  /* 0x0eb800009a027fae */ /* 0x000fe2000d1a100e */
[----:B------:R-:W-:Y:S01]  /*8610*/  ISETP.GE.U32.AND P2, PT, R3, 0x7fffff7e, PT ;  /* 0x7fffff7e0300780c */ /* 0x000fe20003f46070 */
[----:B-1----:R-:W-:Y:S01]  /*8620*/  VIADD R3, R4, 0xfffffff9 ;  /* 0xfffffff904037836 */ /* 0x002fe20000000000 */
[----:B------:R-:W-:Y:S01]  /*8630*/  SHF.L.U32 R4, R220, 0x1, RZ ;  /* 0x00000001dc047819 */ /* 0x000fe200000006ff */
[----:B------:R-:W-:Y:S04]  /*8640*/  STL.64 [R1+0x1e70], R140 ;  /* 0x001e708c01007387 */ /* 0x000fe80000100a00 */
[----:B------:R-:W-:Y:S01]  /*8650*/  STL.64 [R1+0x1e78], R114 ;  /* 0x001e787201007387 */ /* 0x000fe20000100a00 */
[----:B------:R-:W-:-:S03]  /*8660*/  IMAD.WIDE R40, R4, 0x4, R238 ;  /* 0x0000000404287825 */ /* 0x000fc600078e02ee */
[----:B------:R-:W-:Y:S01]  /*8670*/  STL.64 [R1+0x1e80], R112 ;  /* 0x001e807001007387 */ /* 0x000fe20000100a00 */
[----:B------:R-:W-:-:S03]  /*8680*/  IMAD.WIDE R42, R4, 0x4, R240 ;  /* 0x00000004042a7825 */ /* 0x000fc600078e02f0 */
[----:B------:R-:W-:Y:S01]  /*8690*/  LDGSTS.E [R2+0xf200], desc[UR14][R174.64], !P3 ;  /* 0x0f200000ae027fae */ /* 0x000fe2000d9a100e */
[----:B------:R-:W-:-:S03]  /*86a0*/  IMAD.WIDE R46, R4, 0x4, R242 ;  /* 0x00000004042e7825 */ /* 0x000fc600078e02f2 */
[----:B------:R-:W-:Y:S01]  /*86b0*/  STL.64 [R1+0x1e88], R110 ;  /* 0x001e886e01007387 */ /* 0x000fe20000100a00 */
[----:B------:R-:W-:-:S03]  /*86c0*/  IMAD.WIDE R36, R4, 0x4, R214 ;  /* 0x0000000404247825 */ /* 0x000fc600078e02d6 */
[----:B------:R-:W-:Y:S01]  /*86d0*/  LDGSTS.E [R2+0xf280], desc[UR14][R176.64], !P3 ;  /* 0x0f280000b0027fae */ /* 0x000fe2000d9a100e */
[----:B----4-:R-:W-:Y:S02]  /*86e0*/  VIADD R4, R7, 0xfffffff1 ;  /* 0xfffffff107047836 */ /* 0x010fe40000000000 */
[----:B------:R-:W1:Y:S01]  /*86f0*/  LDC R7, c[0x0][0x3a0] ;  /* 0x0000e800ff077b82 */ /* 0x000e620000000800 */
[----:B------:R4:W-:Y:S04]  /*8700*/  STL.64 [R1+0x1e98], R16 ;  /* 0x001e981001007387 */ /* 0x0009e80000100a00 */
[----:B------:R-:W-:Y:S04]  /*8710*/  LDGSTS.E [R2+0xf300], desc[UR14][R178.64], !P3 ;  /* 0x0f300000b2027fae */ /* 0x000fe8000d9a100e */
[----:B------:R1:W-:Y:S04]  /*8720*/  STL.64 [R1+0x1ea0], R14 ;  /* 0x001ea00e01007387 */ /* 0x0003e80000100a00 */
[----:B------:R-:W-:Y:S01]  /*8730*/  LDGSTS.E [R2+0xf380], desc[UR14][R180.64], !P3 ;  /* 0x0f380000b4027fae */ /* 0x000fe2000d9a100e */
[----:B------:R-:W-:Y:S01]  /*8740*/  ISETP.GE.U32.AND P3, PT, R3, 0x7fffff7a, PT ;  /* 0x7fffff7a0300780c */ /* 0x000fe20003f66070 */
[----:B---3--:R-:W-:-:S02]  /*8750*/  VIADD R3, R6, 0xfffffff5 ;  /* 0xfffffff506037836 */ /* 0x008fc40000000000 */
[----:B------:R3:W-:Y:S01]  /*8760*/  STL.64 [R1+0x1ea8], R12 ;  /* 0x001ea80c01007387 */ /* 0x0007e20000100a00 */
[----:B------:R-:W-:-:S03]  /*8770*/  IMAD R6, R220, 0x6, RZ ;  /* 0x00000006dc067824 */ /* 0x000fc600078e02ff */
[----:B------:R-:W-:Y:S01]  /*8780*/  STL.64 [R1+0x1eb0], R216 ;  /* 0x001eb0d801007387 */ /* 0x000fe20000100a00 */
[----:B------:R-:W-:-:S03]  /*8790*/  IMAD.WIDE R30, R6, 0x4, R238 ;  /* 0x00000004061e7825 */ /* 0x000fc600078e02ee */
[----:B------:R-:W-:Y:S01]  /*87a0*/  STL.64 [R1+0x1eb8], R20 ;  /* 0x001eb81401007387 */ /* 0x000fe20000100a00 */
[----:B------:R-:W-:-:S03]  /*87b0*/  IMAD.WIDE R28, R6, 0x4, R240 ;  /* 0x00000004061c7825 */ /* 0x000fc600078e02f0 */
[----:B------:R-:W-:Y:S01]  /*87c0*/  LDGSTS.E [R2+0xfa00], desc[UR14][R198.64], !P6 ;  /* 0x0fa00000c6027fae */ /* 0x000fe2000f1a100e */
[----:B------:R-:W-:-:S03]  /*87d0*/  IMAD.WIDE R18, R6, 0x4, R242 ;  /* 0x0000000406127825 */ /* 0x000fc600078e02f2 */
[----:B------:R-:W-:Y:S01]  /*87e0*/  STL.64 [R1+0x1ec0], R22 ;  /* 0x001ec01601007387 */ /* 0x000fe20000100a00 */
[----:B--2---:R-:W-:-:S03]  /*87f0*/  IMAD.WIDE R10, R6, 0x4, R214 ;  /* 0x00000004060a7825 */ /* 0x004fc600078e02d6 */
[----:B------:R-:W-:Y:S01]  /*8800*/  LDGSTS.E [R2+0xfa80], desc[UR14][R200.64], !P6 ;  /* 0x0fa80000c8027fae */ /* 0x000fe2000f1a100e */
[----:B------:R-:W-:-:S03]  /*8810*/  IMAD R6, R220, 0xe, RZ ;  /* 0x0000000edc067824 */ /* 0x000fc600078e02ff */
[----:B------:R-:W-:Y:S04]  /*8820*/  STL.64 [R1+0x1ec8], R24 ;  /* 0x001ec81801007387 */ /* 0x000fe80000100a00 */
[----:B------:R-:W-:Y:S04]  /*8830*/  LDGSTS.E [R2+0xfb00], desc[UR14][R202.64], !P6 ;  /* 0x0fb00000ca027fae */ /* 0x000fe8000f1a100e */
[----:B------:R-:W-:Y:S04]  /*8840*/  STL.64 [R1+0x1ee8], R26 ;  /* 0x001ee81a01007387 */ /* 0x000fe80000100a00 */
[----:B------:R-:W-:Y:S01]  /*8850*/  LDGSTS.E [R2+0xfb80], desc[UR14][R204.64], !P6 ;  /* 0x0fb80000cc027fae */ /* 0x000fe2000f1a100e */
[----:B------:R-:W-:-:S02]  /*8860*/  ISETP.GE.U32.AND P6, PT, R3, 0x7fffff76, PT ;  /* 0x7fffff760300780c */ /* 0x000fc40003fc6070 */
[----:B------:R-:W-:Y:S01]  /*8870*/  LOP3.LUT R3, R5, 0x40, RZ, 0x3c, !PT ;  /* 0x0000004005037812 */ /* 0x000fe200078e3cff */
[----:B------:R-:W-:Y:S04]  /*8880*/  STL.64 [R1+0x1ef0], R52 ;  /* 0x001ef03401007387 */ /* 0x000fe80000100a00 */
[----:B------:R-:W-:Y:S01]  /*8890*/  STL.64 [R1+0x1ef8], R54 ;  /* 0x001ef83601007387 */ /* 0x000fe20000100a00 */
[----:B------:R-:W-:-:S03]  /*88a0*/  VIADD R3, R3, UR5 ;  /* 0x0000000503037c36 */ /* 0x000fc60008000000 */
        /* <DEDUP_REMOVED lines=18> */
[----:B------:R-:W-:Y:S01]  /*89d0*/  IADD3 R4, PT, PT, R8, -0x13, RZ ;  /* 0xffffffed08047810 */ /* 0x000fe20007ffe0ff */
[----:B------:R-:W-:Y:S01]  /*89e0*/  STL.64 [R1+0x1f68], R154 ;  /* 0x001f689a01007387 */ /* 0x000fe20000100a00 */
[----:B------:R-:W2:Y:S03]  /*89f0*/  LDC R8, c[0x0][0x3a0] ;  /* 0x0000e800ff087b82 */ /* 0x000ea60000000800 */
[----:B------:R-:W-:Y:S04]  /*8a00*/  STL.64 [R1+0x1f70], R174 ;  /* 0x001f70ae01007387 */ /* 0x000fe80000100a00 */
[----:B------:R1:W-:Y:S04]  /*8a10*/  LDGSTS.E [R3+0xc00], desc[UR14][R30.64], !P3 ;  /* 0x00c000001e037fae */ /* 0x0003e8000d9a100e */
[----:B------:R-:W-:Y:S04]  /*8a20*/  STL.64 [R1+0x1f78], R176 ;  /* 0x001f78b001007387 */ /* 0x000fe80000100a00 */
[----:B------:R1:W-:Y:S04]  /*8a30*/  LDGSTS.E [R3+0xc80], desc[UR14][R28.64], !P3 ;  /* 0x00c800001c037fae */ /* 0x0003e8000d9a100e */
[----:B------:R-:W-:Y:S04]  /*8a40*/  STL.64 [R1+0x1f80], R178 ;  /* 0x001f80b201007387 */ /* 0x000fe80000100a00 */
[----:B------:R-:W-:Y:S04]  /*8a50*/  LDGSTS.E [R3+0xd00], desc[UR14][R18.64], !P3 ;  /* 0x00d0000012037fae */ /* 0x000fe8000d9a100e */
[----:B------:R-:W-:Y:S04]  /*8a60*/  STL.64 [R1+0x1f88], R180 ;  /* 0x001f88b401007387 */ /* 0x000fe80000100a00 */
[----:B------:R2:W-:Y:S01]  /*8a70*/  LDGSTS.E [R3+0xd80], desc[UR14][R10.64], !P3 ;  /* 0x00d800000a037fae */ /* 0x0005e2000d9a100e */
[----:B------:R-:W-:Y:S01]  /*8a80*/  ISETP.GE.U32.AND P3, PT, R4, 0x7fffff6e, PT ;  /* 0x7fffff6e0400780c */ /* 0x000fe20003f66070 */
[----:B------:R-:W-:-:S02]  /*8a90*/  IMAD R4, R220, 0xa, RZ ;  /* 0x0000000adc047824 */ /* 0x000fc400078e02ff */
[----:B------:R-:W-:Y:S02]  /*8aa0*/  STL.64 [R1+0x1f90], R198 ;  /* 0x001f90c601007387 */ /* 0x000fe40000100a00 */
[C---:B----4-:R-:W-:Y:S02]  /*8ab0*/  IMAD.WIDE R16, R4.reuse, 0x4, R238 ;  /* 0x0000000404107825 */ /* 0x050fe400078e02ee */
[----:B------:R-:W-:Y:S02]  /*8ac0*/  STL.64 [R1+0x1f98], R200 ;  /* 0x001f98c801007387 */ /* 0x000fe40000100a00 */
[C---:B-1----:R-:W-:Y:S02]  /*8ad0*/  IMAD.WIDE R14, R4.reuse, 0x4, R240 ;  /* 0x00000004040e7825 */ /* 0x042fe400078e02f0 */
[----:B------:R-:W-:Y:S02]  /*8ae0*/  STL.64 [R1+0x1fa0], R202 ;  /* 0x001fa0ca01007387 */ /* 0x000fe40000100a00 */
[----:B---3--:R-:W-:-:S02]  /*8af0*/  IMAD.WIDE R12, R4, 0x4, R242 ;  /* 0x00000004040c7825 */ /* 0x008fc400078e02f2 */
[----:B------:R-:W-:Y:S04]  /*8b00*/  STL.64 [R1+0x1fa8], R204 ;  /* 0x001fa8cc01007387 */ /* 0x000fe80000100a00 */
[----:B------:R1:W-:Y:S04]  /*8b10*/  STL.64 [R1+0xb98], R30 ;  /* 0x000b981e01007387 */ /* 0x0003e80000100a00 */
[----:B------:R3:W-:Y:S04]  /*8b20*/  STL.64 [R1+0xb90], R28 ;  /* 0x000b901c01007387 */ /* 0x0007e80000100a00 */
[----:B------:R-:W-:Y:S04]  /*8b30*/  STL.64 [R1+0xb88], R18 ;  /* 0x000b881201007387 */ /* 0x000fe80000100a00 */
[----:B------:R2:W-:Y:S01]  /*8b40*/  STL.64 [R1+0xb80], R10 ;  /* 0x000b800a01007387 */ /* 0x0005e20000100a00 */
[----:B-1----:R-:W-:-:S03]  /*8b50*/  IMAD.WIDE R30, R34, 0x4, R240 ;  /* 0x00000004221e7825 */ /* 0x002fc600078e02f0 */
[----:B------:R1:W-:Y:S01]  /*8b60*/  STL.64 [R1+0xb18], R16 ;  /* 0x000b181001007387 */ /* 0x0003e20000100a00 */
[----:B---3--:R-:W-:-:S03]  /*8b70*/  IMAD.WIDE R28, R34, 0x4, R238 ;  /* 0x00000004221c7825 */ /* 0x008fc600078e02ee */
[----:B------:R1:W-:Y:S01]  /*8b80*/  LDGSTS.E [R3+0x1400], desc[UR14][R16.64], !P6 ;  /* 0x0140000010037fae */ /* 0x0003e2000f1a100e */
[----:B------:R-:W-:-:S03]  /*8b90*/  IMAD.WIDE R34, R34, 0x4, R214 ;  /* 0x0000000422227825 */ /* 0x000fc600078e02d6 */
[----:B------:R3:W-:Y:S01]  /*8ba0*/  STL.64 [R1+0xb10], R14 ;  /* 0x000b100e01007387 */ /* 0x0007e20000100a00 */
[----:B--2---:R-:W-:-:S03]  /*8bb0*/  IMAD.WIDE R10, R4, 0x4, R214 ;  /* 0x00000004040a7825 */ /* 0x004fc600078e02d6 */
[----:B------:R3:W-:Y:S01]  /*8bc0*/  LDGSTS.E [R3+0x1480], desc[UR14][R14.64], !P6 ;  /* 0x014800000e037fae */ /* 0x0007e2000f1a100e */
[----:B------:R-:W-:Y:S02]  /*8bd0*/  VIADD R4, R9, 0xffffffe9 ;  /* 0xffffffe909047836 */ /* 0x000fe40000000000 */
[----:B------:R-:W2:Y:S01]  /*8be0*/  LDC R9, c[0x0][0x3a0] ;  /* 0x0000e800ff097b82 */ /* 0x000ea20000000800 */
[C---:B-1----:R-:W-:Y:S01]  /*8bf0*/  IMAD.WIDE R16, R6.reuse, 0x4, R238 ;  /* 0x0000000406107825 */ /* 0x042fe200078e02ee */
[----:B------:R1:W-:Y:S04]  /*8c00*/  STL.64 [R1+0xb08], R12 ;  /* 0x000b080c01007387 */ /* 0x0003e80000100a00 */
[----:B------:R1:W-:Y:S01]  /*8c10*/  LDGSTS.E [R3+0x1500], desc[UR14][R12.64], !P6 ;  /* 0x015000000c037fae */ /* 0x0003e2000f1a100e */
[----:B---3--:R-:W-:-:S03]  /*8c20*/  IMAD.WIDE R14, R6, 0x4, R240 ;  /* 0x00000004060e7825 */ /* 0x008fc600078e02f0 */
[----:B------:R3:W-:Y:S04]  /*8c30*/  STL.64 [R1+0xb00], R10 ;  /* 0x000b000a01007387 */ /* 0x0007e80000100a00 */
[----:B------:R3:W-:Y:S01]  /*8c40*/  LDGSTS.E [R3+0x1580], desc[UR14][R10.64], !P6 ;  /* 0x015800000a037fae */ /* 0x0007e2000f1a100e */
[----:B------:R-:W-:Y:S01]  /*8c50*/  ISETP.GE.U32.AND P6, PT, R4, 0x7fffff6a, PT ;  /* 0x7fffff6a0400780c */ /* 0x000fe20003fc6070 */
[----:B------:R-:W-:Y:S02]  /*8c60*/  VIADD R4, R7, 0xffffffe5 ;  /* 0xffffffe507047836 */ /* 0x000fe40000000000 */
[C---:B-1----:R-:W-:Y:S01]  /*8c70*/  IMAD.WIDE R12, R6.reuse, 0x4, R242 ;  /* 0x00000004060c7825 */ /* 0x042fe200078e02f2 */
[----:B------:R1:W-:Y:S01]  /*8c80*/  LDGSTS.E [R3+0x1c00], desc[UR14][R16.64], !P2 ;  /* 0x01c0000010037fae */ /* 0x0003e2000d1a100e */
[----:B------:R-:W4:Y:S03]  /*8c90*/  LDC R7, c[0x0][0x3a0] ;  /* 0x0000e800ff077b82 */ /* 0x000f260000000800 */
[----:B------:R1:W-:Y:S01]  /*8ca0*/  LDGSTS.E [R3+0x1c80], desc[UR14][R14.64], !P2 ;  /* 0x01c800000e037fae */ /* 0x0003e2000d1a100e */
[----:B---3--:R-:W-:-:S03]  /*8cb0*/  IMAD.WIDE R10, R6, 0x4, R214 ;  /* 0x00000004060a7825 */ /* 0x008fc600078e02d6 */
[----:B------:R3:W-:Y:S01]  /*8cc0*/  LDGSTS.E [R3+0x1d00], desc[UR14][R12.64], !P2 ;  /* 0x01d000000c037fae */ /* 0x0007e2000d1a100e */
[----:B------:R-:W-:-:S03]  /*8cd0*/  IMAD R6, R220, 0x16, RZ ;  /* 0x00000016dc067824 */ /* 0x000fc600078e02ff */
[----:B------:R1:W-:Y:S01]  /*8ce0*/  LDGSTS.E [R3+0x1d80], desc[UR14][R10.64], !P2 ;  /* 0x01d800000a037fae */ /* 0x0003e2000d1a100e */
[----:B------:R-:W-:Y:S01]  /*8cf0*/  ISETP.GE.U32.AND P2, PT, R4, 0x7fffff66, PT ;  /* 0x7fffff660400780c */ /* 0x000fe20003f46070 */
[----:B------:R-:W-:Y:S02]  /*8d00*/  IMAD R4, R220, 0x12, RZ ;  /* 0x00000012dc047824 */ /* 0x000fe400078e02ff */
[----:B------:R1:W-:Y:S04]  /*8d10*/  STL.64 [R1+0xa98], R16 ;  /* 0x000a981001007387 */ /* 0x0003e80000100a00 */
[----:B------:R2:W-:Y:S04]  /*8d20*/  STL.64 [R1+0xa90], R14 ;  /* 0x000a900e01007387 */ /* 0x0005e80000100a00 */
[----:B------:R3:W-:Y:S01]  /*8d30*/  STL.64 [R1+0xa88], R12 ;  /* 0x000a880c01007387 */ /* 0x0007e20000100a00 */
[----:B-1----:R-:W-:-:S03]  /*8d40*/  IMAD.WIDE R16, R4, 0x4, R238 ;  /* 0x0000000404107825 */ /* 0x002fc600078e02ee */
[----:B------:R1:W-:Y:S01]  /*8d50*/  STL.64 [R1+0xa80], R10 ;  /* 0x000a800a01007387 */ /* 0x0003e20000100a00 */
[----:B--2---:R-:W-:-:S03]  /*8d60*/  IMAD.WIDE R14, R4, 0x4, R240 ;  /* 0x00000004040e7825 */ /* 0x004fc600078e02f0 */
[----:B------:R2:W-:Y:S01]  /*8d70*/  STL.64 [R1+0xa18], R16 ;  /* 0x000a181001007387 */ /* 0x0005e20000100a00 */
[----:B---3--:R-:W-:-:S03]  /*8d80*/  IMAD.WIDE R12, R4, 0x4, R242 ;  /* 0x00000004040c7825 */ /* 0x008fc600078e02f2 */
[----:B------:R2:W-:Y:S01]  /*8d90*/  LDGSTS.E [R3+0x2400], desc[UR14][R16.64], !P3 ;  /* 0x0240000010037fae */ /* 0x0005e2000d9a100e */
[----:B-1----:R-:W-:Y:S01]  /*8da0*/  IMAD.WIDE R10, R4, 0x4, R214 ;  /* 0x00000004040a7825 */ /* 0x002fe200078e02d6 */
[----:B------:R-:W-:Y:S02]  /*8db0*/  IADD3 R4, PT, PT, R8, -0x1f, RZ ;  /* 0xffffffe108047810 */ /* 0x000fe40007ffe0ff */
[----:B------:R1:W-:Y:S01]  /*8dc0*/  STL.64 [R1+0xa10], R14 ;  /* 0x000a100e01007387 */ /* 0x0003e20000100a00 */
[----:B------:R-:W3:Y:S03]  /*8dd0*/  LDC R8, c[0x0][0x3a0] ;  /* 0x0000e800ff087b82 */ /* 0x000ee60000000800 */
[----:B------:R1:W-:Y:S01]  /*8de0*/  LDGSTS.E [R3+0x2480], desc[UR14][R14.64], !P3 ;  /* 0x024800000e037fae */ /* 0x0003e2000d9a100e */
[----:B--2---:R-:W-:-:S03]  /*8df0*/  IMAD.WIDE R16, R6, 0x4, R238 ;  /* 0x0000000406107825 */ /* 0x004fc600078e02ee */
[----:B------:R2:W-:Y:S04]  /*8e00*/  STL.64 [R1+0xa08], R12 ;  /* 0x000a080c01007387 */ /* 0x0005e80000100a00 */
[----:B------:R2:W-:Y:S01]  /*8e10*/  LDGSTS.E [R3+0x2500], desc[UR14][R12.64], !P3 ;  /* 0x025000000c037fae */ /* 0x0005e2000d9a100e */
[----:B-1----:R-:W-:-:S03]  /*8e20*/  IMAD.WIDE R14, R6, 0x4, R240 ;  /* 0x00000004060e7825 */ /* 0x002fc600078e02f0 */
[----:B------:R1:W-:Y:S04]  /*8e30*/  STL.64 [R1+0xa00], R10 ;  /* 0x000a000a01007387 */ /* 0x0003e80000100a00 */
[----:B------:R1:W-:Y:S01]  /*8e40*/  LDGSTS.E [R3+0x2580], desc[UR14][R10.64], !P3 ;  /* 0x025800000a037fae */ /* 0x0003e2000d9a100e */
[----:B------:R-:W-:Y:S01]  /*8e50*/  ISETP.GE.U32.AND P3, PT, R4, 0x7fffff62, PT ;  /* 0x7fffff620400780c */ /* 0x000fe20003f66070 */
[----:B------:R-:W-:Y:S02]  /*8e60*/  VIADD R4, R9, 0xffffffdd ;  /* 0xffffffdd09047836 */ /* 0x000fe40000000000 */
[C---:B--2---:R-:W-:Y:S01]  /*8e70*/  IMAD.WIDE R12, R6.reuse, 0x4, R242 ;  /* 0x00000004060c7825 */ /* 0x044fe200078e02f2 */
[----:B------:R2:W-:Y:S01]  /*8e80*/  LDGSTS.E [R3+0x2c00], desc[UR14][R16.64], !P6 ;  /* 0x02c0000010037fae */ /* 0x0005e2000f1a100e */
[----:B------:R-:W3:Y:S03]  /*8e90*/  LDC R9, c[0x0][0x3a0] ;  /* 0x0000e800ff097b82 */ /* 0x000ee60000000800 */
[----:B------:R2:W-:Y:S01]  /*8ea0*/  LDGSTS.E [R3+0x2c80], desc[UR14][R14.64], !P6 ;  /* 0x02c800000e037fae */ /* 0x0005e2000f1a100e */
[----:B-1----:R-:W-:-:S03]  /*8eb0*/  IMAD.WIDE R10, R6, 0x4, R214 ;  /* 0x00000004060a7825 */ /* 0x002fc600078e02d6 */
        /* <DEDUP_REMOVED lines=8> */
[----:B--2---:R-:W-:-:S03]  /*8f40*/  IMAD.WIDE R16, R4, 0x4, R238 ;  /* 0x0000000404107825 */ /* 0x004fc600078e02ee */
[----:B------:R2:W-:Y:S01]  /*8f50*/  STL.64 [R1+0x980], R10 ;  /* 0x0009800a01007387 */ /* 0x0005e20000100a00 */
[----:B-1----:R-:W-:-:S03]  /*8f60*/  IMAD.WIDE R14, R4, 0x4, R240 ;  /* 0x00000004040e7825 */ /* 0x002fc600078e02f0 */
[----:B------:R1:W-:Y:S01]  /*8f70*/  STL.64 [R1+0x918], R16 ;  /* 0x0009181001007387 */ /* 0x0003e20000100a00 */
[----:B----4-:R-:W-:-:S03]  /*8f80*/  IMAD.WIDE R12, R4, 0x4, R242 ;  /* 0x00000004040c7825 */ /* 0x010fc600078e02f2 */
[----:B------:R1:W-:Y:S01]  /*8f90*/  LDGSTS.E [R3+0x3400], desc[UR14][R16.64], !P2 ;  /* 0x0340000010037fae */ /* 0x0003e2000d1a100e */
[----:B--2---:R-:W-:-:S03]  /*8fa0*/  IMAD.WIDE R10, R4, 0x4, R214 ;  /* 0x00000004040a7825 */ /* 0x004fc600078e02d6 */
        /* <DEDUP_REMOVED lines=11> */
[----:B-1----:R-:W-:Y:S01]  /*9060*/  IMAD.WIDE R12, R6, 0x4, R242 ;  /* 0x00000004060c7825 */ /* 0x002fe200078e02f2 */
[----:B---3--:R-:W-:Y:S01]  /*9070*/  IADD3 R4, PT, PT, R8, -0x2b, RZ ;  /* 0xffffffd508047810 */ /* 0x008fe20007ffe0ff */
[----:B------:R1:W-:Y:S01]  /*9080*/  LDGSTS.E [R3+0x3c00], desc[UR14][R16.64], !P3 ;  /* 0x03c0000010037fae */ /* 0x0003e2000d9a100e */
[----:B------:R-:W3:Y:S03]  /*9090*/  LDC R8, c[0x0][0x3a0] ;  /* 0x0000e800ff087b82 */ /* 0x000ee60000000800 */
[----:B------:R1:W-:Y:S01]  /*90a0*/  LDGSTS.E [R3+0x3c80], desc[UR14][R14.64], !P3 ;  /* 0x03c800000e037fae */ /* 0x0003e2000d9a100e */
[----:B--2---:R-:W-:-:S03]  /*90b0*/  IMAD.WIDE R10, R6, 0x4, R214 ;  /* 0x00000004060a7825 */ /* 0x004fc600078e02d6 */
        /* <DEDUP_REMOVED lines=12> */
[----:B----4-:R-:W-:-:S03]  /*9180*/  IMAD.WIDE R12, R4, 0x4, R242 ;  /* 0x00000004040c7825 */ /* 0x010fc600078e02f2 */
[----:B------:R2:W-:Y:S01]  /*9190*/  LDGSTS.E [R3+0x4400], desc[UR14][R16.64], !P6 ;  /* 0x0440000010037fae */ /* 0x0005e2000f1a100e */
[----:B-1----:R-:W-:-:S03]  /*91a0*/  IMAD.WIDE R10, R4, 0x4, R214 ;  /* 0x00000004040a7825 */ /* 0x002fc600078e02d6 */
[----:B------:R1:W-:Y:S01]  /*91b0*/  STL.64 [R1+0x810], R14 ;  /* 0x0008100e01007387 */ /* 0x0003e20000100a00 */
[----:B------:R-:W-:-:S03]  /*91c0*/  VIADD R4, R9, 0xffffffd1 ;  /* 0xffffffd109047836 */ /* 0x000fc60000000000 */
[----:B------:R1:W-:Y:S01]  /*91d0*/  LDGSTS.E [R3+0x4480], desc[UR14][R14.64], !P6 ;  /* 0x044800000e037fae */ /* 0x0003e2000f1a100e */
[----:B------:R-:W4:Y:S01]  /*91e0*/  LDC R9, c[0x0][0x3a0] ;  /* 0x0000e800ff097b82 */ /* 0x000f220000000800 */
[C---:B--2---:R-:W-:Y:S02]  /*91f0*/  IMAD.WIDE R16, R6.reuse, 0x4, R238 ;  /* 0x0000000406107825 */ /* 0x044fe400078e02ee */
        /* <DEDUP_REMOVED lines=9> */
[----:B------:R-:W4:Y:S03]  /*9290*/  LDC R7, c[0x0][0x3a0] ;  /* 0x0000e800ff077b82 */ /* 0x000f260000000800 */
        /* <DEDUP_REMOVED lines=14> */
[----:B---3--:R-:W-:-:S03]  /*9380*/  IMAD.WIDE R12, R4, 0x4, R242 ;  /* 0x00000004040c7825 */ /* 0x008fc600078e02f2 */
[----:B------:R1:W-:Y:S01]  /*9390*/  LDGSTS.E [R3+0x5400], desc[UR14][R16.64], !P3 ;  /* 0x0540000010037fae */ /* 0x0003e2000d9a100e */
[----:B--2---:R-:W-:Y:S01]  /*93a0*/  IMAD.WIDE R10, R4, 0x4, R214 ;  /* 0x00000004040a7825 */ /* 0x004fe200078e02d6 */
[----:B------:R-:W-:Y:S02]  /*93b0*/  IADD3 R4, PT, PT, R8, -0x37, RZ ;  /* 0xffffffc908047810 */ /* 0x000fe40007ffe0ff */
[----:B------:R2:W-:Y:S01]  /*93c0*/  STL.64 [R1+0x700], R14 ;  /* 0x0007000e01007387 */ /* 0x0005e20000100a00 */
[----:B------:R-:W3:Y:S03]  /*93d0*/  LDC R8, c[0x0][0x3a0] ;  /* 0x0000e800ff087b82 */ /* 0x000ee60000000800 */
[----:B------:R2:W-:Y:S01]  /*93e0*/  LDGSTS.E [R3+0x5480], desc[UR14][R14.64], !P3 ;  /* 0x054800000e037fae */ /* 0x0005e2000d9a100e */
[----:B-1----:R-:W-:-:S03]  /*93f0*/  IMAD.WIDE R16, R6, 0x4, R238 ;  /* 0x0000000406107825 */ /* 0x002fc600078e02ee */
[----:B------:R1:W-:Y:S04]  /*9400*/  STL.64 [R1+0x6f8], R12 ;  /* 0x0006f80c01007387 */ /* 0x0003e80000100a00 */
[----:B------:R1:W-:Y:S01]  /*9410*/  LDGSTS.E [R3+0x5500], desc[UR14][R12.64], !P3 ;  /* 0x055000000c037fae */ /* 0x0003e2000d9a100e */
[----:B--2---:R-:W-:-:S03]  /*9420*/  IMAD.WIDE R14, R6, 0x4, R240 ;  /* 0x00000004060e7825 */ /* 0x004fc600078e02f0 */
[----:B------:R2:W-:Y:S04]  /*9430*/  STL.64 [R1+0x6f0], R10 ;  /* 0x0006f00a01007387 */ /* 0x0005e80000100a00 */
[----:B------:R2:W-:Y:S01]  /*9440*/  LDGSTS.E [R3+0x5580], desc[UR14][R10.64], !P3 ;  /* 0x055800000a037fae */ /* 0x0005e2000d9a100e */
[----:B------:R-:W-:Y:S01]  /*9450*/  ISETP.GE.U32.AND P3, PT, R4, 0x7fffff4a, PT ;  /* 0x7fffff4a0400780c */ /* 0x000fe20003f66070 */
[----:B----4-:R-:W-:Y:S02]  /*9460*/  VIADD R4, R9, 0xffffffc5 ;  /* 0xffffffc509047836 */ /* 0x010fe40000000000 */
[C---:B-1----:R-:W-:Y:S01]  /*9470*/  IMAD.WIDE R12, R6.reuse, 0x4, R242 ;  /* 0x00000004060c7825 */ /* 0x042fe200078e02f2 */
[----:B------:R1:W-:Y:S01]  /*9480*/  LDGSTS.E [R3+0x5c00], desc[UR14][R16.64], !P6 ;  /* 0x05c0000010037fae */ /* 0x0003e2000f1a100e */
[----:B------:R-:W4:Y:S03]  /*9490*/  LDC R9, c[0x0][0x3a0] ;  /* 0x0000e800ff097b82 */ /* 0x000f260000000800 */
        /* <DEDUP_REMOVED lines=16> */
[----:B-1----:R-:W-:-:S03]  /*95a0*/  IMAD.WIDE R10, R4, 0x4, R214 ;  /* 0x00000004040a7825 */ /* 0x002fc600078e02d6 */
[----:B------:R1:W-:Y:S01]  /*95b0*/  STL.64 [R1+0x600], R14 ;  /* 0x0006000e01007387 */ /* 0x0003e20000100a00 */
[----:B------:R-:W-:-:S03]  /*95c0*/  VIADD R4, R7, 0xffffffc1 ;  /* 0xffffffc107047836 */ /* 0x000fc60000000000 */
[----:B------:R1:W-:Y:S01]  /*95d0*/  LDGSTS.E [R3+0x6480], desc[UR14][R14.64], !P2 ;  /* 0x064800000e037fae */ /* 0x0003e2000d1a100e */
[----:B------:R-:W3:Y:S01]  /*95e0*/  LDC R7, c[0x0][0x3a0] ;  /* 0x0000e800ff077b82 */ /* 0x000ee20000000800 */
[C---:B--2---:R-:W-:Y:S02]  /*95f0*/  IMAD.WIDE R16, R6.reuse, 0x4, R238 ;  /* 0x0000000406107825 */ /* 0x044fe400078e02ee */
[----:B------:R2:W-:Y:S04]  /*9600*/  STL.64 [R1+0x5f8], R12 ;  /* 0x0005f80c01007387 */ /* 0x0005e80000100a00 */
[----:B------:R2:W-:Y:S01]  /*9610*/  LDGSTS.E [R3+0x6500], desc[UR14][R12.64], !P2 ;  /* 0x065000000c037fae */ /* 0x0005e2000d1a100e */
[----:B-1----:R-:W-:-:S03]  /*9620*/  IMAD.WIDE R14, R6, 0x4, R240 ;  /* 0x00000004060e7825 */ /* 0x002fc600078e02f0 */
[----:B------:R1:W-:Y:S04]  /*9630*/  STL.64 [R1+0x5f0], R10 ;  /* 0x0005f00a01007387 */ /* 0x0003e80000100a00 */
[----:B------:R1:W-:Y:S01]  /*9640*/  LDGSTS.E [R3+0x6580], desc[UR14][R10.64], !P2 ;  /* 0x065800000a037fae */ /* 0x0003e2000d1a100e */
[----:B------:R-:W-:Y:S01]  /*9650*/  ISETP.GE.U32.AND P2, PT, R4, 0x7fffff42, PT ;  /* 0x7fffff420400780c */ /* 0x000fe20003f46070 */
[----:B--2---:R-:W-:Y:S01]  /*9660*/  IMAD.WIDE R12, R6, 0x4, R242 ;  /* 0x00000004060c7825 */ /* 0x004fe200078e02f2 */
[----:B------:R-:W-:Y:S01]  /*9670*/  IADD3 R4, PT, PT, R8, -0x43, RZ ;  /* 0xffffffbd08047810 */ /* 0x000fe20007ffe0ff */
        /* <DEDUP_REMOVED lines=9> */
[----:B------:R2:W-:Y:S01]  /*9710*/  STL.64 [R1+0x588], R16 ;  /* 0x0005881001007387 */ /* 0x0005e20000100a00 */
[----:B------:R-:W-:-:S03]  /*9720*/  IMAD.WIDE R204, R6, 0x4, R242 ;  /* 0x0000000406cc7825 */ /* 0x000fc600078e02f2 */
[----:B------:R1:W-:Y:S04]  /*9730*/  STL.64 [R1+0x580], R14 ;  /* 0x0005800e01007387 */ /* 0x0003e80000100a00 */
[----:B------:R4:W-:Y:S01]  /*9740*/  STL.64 [R1+0x578], R12 ;  /* 0x0005780c01007387 */ /* 0x0009e20000100a00 */
[----:B--2---:R-:W-:-:S03]  /*9750*/  IMAD.WIDE R16, R4, 0x4, R238 ;  /* 0x0000000404107825 */ /* 0x004fc600078e02ee */
[----:B------:R2:W-:Y:S01]  /*9760*/  STL.64 [R1+0x570], R10 ;  /* 0x0005700a01007387 */ /* 0x0005e20000100a00 */
[----:B-1----:R-:W-:-:S03]  /*9770*/  IMAD.WIDE R14, R4, 0x4, R240 ;  /* 0x00000004040e7825 */ /* 0x002fc600078e02f0 */
[----:B------:R-:W-:Y:S01]  /*9780*/  STL.64 [R1+0x508], R16 ;  /* 0x0005081001007387 */ /* 0x000fe20000100a00 */
[----:B----4-:R-:W-:-:S03]  /*9790*/  IMAD.WIDE R12, R4, 0x4, R242 ;  /* 0x00000004040c7825 */ /* 0x010fc600078e02f2 */
[----:B------:R-:W-:Y:S01]  /*97a0*/  LDGSTS.E [R3+0x7400], desc[UR14][R16.64], !P6 ;  /* 0x0740000010037fae */ /* 0x000fe2000f1a100e */
[----:B--2---:R-:W-:-:S03]  /*97b0*/  IMAD.WIDE R10, R4, 0x4, R214 ;  /* 0x00000004040a7825 */ /* 0x004fc600078e02d6 */
[----:B------:R1:W-:Y:S01]  /*97c0*/  STL.64 [R1+0x500], R14 ;  /* 0x0005000e01007387 */ /* 0x0003e20000100a00 */
[----:B------:R-:W-:-:S03]  /*97d0*/  VIADD R4, R9, 0xffffffb9 ;  /* 0xffffffb909047836 */ /* 0x000fc60000000000 */
[----:B------:R1:W-:Y:S01]  /*97e0*/  LDGSTS.E [R3+0x7480], desc[UR14][R14.64], !P6 ;  /* 0x074800000e037fae */ /* 0x0003e2000f1a100e */
[----:B------:R-:W2:Y:S03]  /*97f0*/  LDC R9, c[0x0][0x3a0] ;  /* 0x0000e800ff097b82 */ /* 0x000ea60000000800 */
[----:B------:R4:W-:Y:S04]  /*9800*/  STL.64 [R1+0x4f8], R12 ;  /* 0x0004f80c01007387 */ /* 0x0009e80000100a00 */
[----:B------:R4:W-:Y:S01]  /*9810*/  LDGSTS.E [R3+0x7500], desc[UR14][R12.64], !P6 ;  /* 0x075000000c037fae */ /* 0x0009e2000f1a100e */
[----:B-1----:R-:W-:-:S03]  /*9820*/  IMAD.WIDE R14, R6, 0x4, R238 ;  /* 0x00000004060e7825 */ /* 0x002fc600078e02ee */
[----:B------:R1:W-:Y:S04]  /*9830*/  STL.64 [R1+0x4f0], R10 ;  /* 0x0004f00a01007387 */ /* 0x0003e80000100a00 */
[----:B------:R1:W-:Y:S01]  /*9840*/  LDGSTS.E [R3+0x7580], desc[UR14][R10.64], !P6 ;  /* 0x075800000a037fae */ /* 0x0003e2000f1a100e */
[----:B------:R-:W-:Y:S01]  /*9850*/  ISETP.GE.U32.AND P6, PT, R4, 0x7fffff3a, PT ;  /* 0x7fffff3a0400780c */ /* 0x000fe20003fc6070 */
[----:B---3--:R-:W-:Y:S02]  /*9860*/  VIADD R4, R7, 0xffffffb5 ;  /* 0xffffffb507047836 */ /* 0x008fe40000000000 */
[C---:B----4-:R-:W-:Y:S01]  /*9870*/  IMAD.WIDE R12, R6.reuse, 0x4, R240 ;  /* 0x00000004060c7825 */ /* 0x050fe200078e02f0 */
[----:B------:R3:W-:Y:S01]  /*9880*/  LDGSTS.E [R3+0x7c00], desc[UR14][R14.64], !P2 ;  /* 0x07c000000e037fae */ /* 0x0007e2000d1a100e */
[----:B------:R-:W4:Y:S03]  /*9890*/  LDC R7, c[0x0][0x3a0] ;  /* 0x0000e800ff077b82 */ /* 0x000f260000000800 */
[----:B------:R2:W-:Y:S01]  /*98a0*/  LDGSTS.E [R3+0x7c80], desc[UR14][R12.64], !P2 ;  /* 0x07c800000c037fae */ /* 0x0005e2000d1a100e */
[----:B-1----:R-:W-:-:S03]  /*98b0*/  IMAD.WIDE R10, R6, 0x4, R214 ;  /* 0x00000004060a7825 */ /* 0x002fc600078e02d6 */
[----:B------:R-:W-:Y:S01]  /*98c0*/  LDGSTS.E [R3+0x7d00], desc[UR14][R204.64], !P2 ;  /* 0x07d00000cc037fae */ /* 0x000fe2000d1a100e */
[----:B------:R-:W-:-:S03]  /*98d0*/  IMAD R6, R220, 0x46, RZ ;  /* 0x00000046dc067824 */ /* 0x000fc600078e02ff */
[----:B------:R1:W-:Y:S01]  /*98e0*/  LDGSTS.E [R3+0x7d80], desc[UR14][R10.64], !P2 ;  /* 0x07d800000a037fae */ /* 0x0003e2000d1a100e */
[----:B------:R-:W-:Y:S01]  /*98f0*/  ISETP.GE.U32.AND P2, PT, R4, 0x7fffff36, PT ;  /* 0x7fffff360400780c */ /* 0x000fe20003f46070 */
[----:B------:R-:W-:Y:S02]  /*9900*/  IMAD R4, R220, 0x42, RZ ;  /* 0x00000042dc047824 */ /* 0x000fe400078e02ff */
[----:B------:R3:W-:Y:S01]  /*9910*/  STL.64 [R1+0x488], R14 ;  /* 0x0004880e01007387 */ /* 0x0007e20000100a00 */
[----:B------:R-:W-:-:S03]  /*9920*/  IMAD.WIDE R198, R6, 0x4, R240 ;  /* 0x0000000406c67825 */ /* 0x000fc600078e02f0 */
[----:B------:R2:W-:Y:S01]  /*9930*/  STL.64 [R1+0x480], R12 ;  /* 0x0004800c01007387 */ /* 0x0005e20000100a00 */
[----:B------:R-:W-:-:S03]  /*9940*/  IMAD.WIDE R150, R4, 0x4, R238 ;  /* 0x0000000404967825 */ /* 0x000fc600078e02ee */
[----:B------:R1:W-:Y:S01]  /*9950*/  STL.64 [R1+0x470], R10 ;  /* 0x0004700a01007387 */ /* 0x0003e20000100a00 */
[----:B------:R-:W-:-:S03]  /*9960*/  IMAD.WIDE R180, R6, 0x4, R242 ;  /* 0x0000000406b47825 */ /* 0x000fc600078e02f2 */
[----:B------:R-:W-:Y:S01]  /*9970*/  STL.64 [R1+0x2048], R204 ;  /* 0x002048cc01007387 */ /* 0x000fe20000100a00 */
[----:B---3--:R-:W-:-:S03]  /*9980*/  IMAD.WIDE R14, R4, 0x4, R240 ;  /* 0x00000004040e7825 */ /* 0x008fc600078e02f0 */
[----:B------:R-:W-:Y:S01]  /*9990*/  LDGSTS.E [R3+0x8400], desc[UR14][R150.64], !P3 ;  /* 0x0840000096037fae */ /* 0x000fe2000d9a100e */
[----:B--2---:R-:W-:-:S03]  /*99a0*/  IMAD.WIDE R12, R4, 0x4, R242 ;  /* 0x00000004040c7825 */ /* 0x004fc600078e02f2 */
[----:B------:R-:W-:Y:S01]  /*99b0*/  STL.64 [R1+0x400], R14 ;  /* 0x0004000e01007387 */ /* 0x000fe20000100a00 */
[--C-:B-1----:R-:W-:Y:S01]  /*99c0*/  IMAD.WIDE R10, R4, 0x4, R214.reuse ;  /* 0x00000004040a7825 */ /* 0x102fe200078e02d6 */
[----:B------:R-:W-:Y:S02]  /*99d0*/  IADD3 R4, PT, PT, R8, -0x4f, RZ ;  /* 0xffffffb108047810 */ /* 0x000fe40007ffe0ff */
[----:B------:R-:W-:Y:S01]  /*99e0*/  STL.64 [R1+0x3f8], R12 ;  /* 0x0003f80c01007387 */ /* 0x000fe20000100a00 */
[----:B------:R-:W1:Y:S01]  /*99f0*/  LDC R8, c[0x0][0x3a0] ;  /* 0x0000e800ff087b82 */ /* 0x000e620000000800 */
[----:B------:R-:W-:Y:S02]  /*9a00*/  IMAD.WIDE R178, R6, 0x4, R214 ;  /* 0x0000000406b27825 */ /* 0x000fe400078e02d6 */
[----:B------:R-:W-:Y:S04]  /*9a10*/  LDGSTS.E [R3+0x8480], desc[UR14][R14.64], !P3 ;  /* 0x084800000e037fae */ /* 0x000fe8000d9a100e */
[----:B------:R-:W-:Y:S04]  /*9a20*/  STL.64 [R1+0x2018], R150 ;  /* 0x0020189601007387 */ /* 0x000fe80000100a00 */
[----:B------:R-:W-:Y:S04]  /*9a30*/  LDGSTS.E [R3+0x8500], desc[UR14][R12.64], !P3 ;  /* 0x085000000c037fae */ /* 0x000fe8000d9a100e */
[----:B------:R2:W-:Y:S04]  /*9a40*/  STL.64 [R1+0x3f0], R10 ;  /* 0x0003f00a01007387 */ /* 0x0005e80000100a00 */
[----:B------:R2:W-:Y:S01]  /*9a50*/  LDGSTS.E [R3+0x8580], desc[UR14][R10.64], !P3 ;  /* 0x085800000a037fae */ /* 0x0005e2000d9a100e */
[----:B------:R-:W-:Y:S01]  /*9a60*/  ISETP.GE.U32.AND P3, PT, R4, 0x7fffff32, PT ;  /* 0x7fffff320400780c */ /* 0x000fe20003f66070 */
[----:B------:R-:W-:-:S02]  /*9a70*/  VIADD R4, R9, 0xffffffad ;  /* 0xffffffad09047836 */ /* 0x000fc40000000000 */
[----:B------:R-:W3:Y:S01]  /*9a80*/  LDC R9, c[0x0][0x3a0] ;  /* 0x0000e800ff097b82 */ /* 0x000ee20000000800 */
[----:B--2---:R-:W-:-:S04]  /*9a90*/  IMAD.WIDE R10, R6, 0x4, R238 ;  /* 0x00000004060a7825 */ /* 0x004fc800078e02ee */
[----:B------:R-:W-:Y:S01]  /*9aa0*/  IMAD R6, R220, 0x4e, RZ ;  /* 0x0000004edc067824 */ /* 0x000fe200078e02ff */
[----:B------:R2:W-:Y:S03]  /*9ab0*/  LDGSTS.E [R3+0x8c00], desc[UR14][R10.64], !P6 ;  /* 0x08c000000a037fae */ /* 0x0005e6000f1a100e */
[C---:B------:R-:W-:Y:S01]  /*9ac0*/  IMAD.WIDE R26, R6.reuse, 0x4, R238 ;  /* 0x00000004061a7825 */ /* 0x040fe200078e02ee */
[----:B------:R-:W-:Y:S03]  /*9ad0*/  LDGSTS.E [R3+0x8c80], desc[UR14][R198.64], !P6 ;  /* 0x08c80000c6037fae */ /* 0x000fe6000f1a100e */
[C---:B------:R-:W-:Y:S01]  /*9ae0*/  IMAD.WIDE R114, R6.reuse, 0x4, R240 ;  /* 0x0000000406727825 */ /* 0x040fe200078e02f0 */
[----:B------:R-:W-:Y:S03]  /*9af0*/  LDGSTS.E [R3+0x8d00], desc[UR14][R180.64], !P6 ;  /* 0x08d00000b4037fae */ /* 0x000fe6000f1a100e */
[----:B------:R-:W-:Y:S01]  /*9b00*/  IMAD.WIDE R166, R6, 0x4, R242 ;  /* 0x0000000406a67825 */ /* 0x000fe200078e02f2 */
[----:B------:R-:W-:Y:S01]  /*9b10*/  LDGSTS.E [R3+0x8d80], desc[UR14][R178.64], !P6 ;  /* 0x08d80000b2037fae */ /* 0x000fe2000f1a100e */
[----:B------:R-:W-:-:S02]  /*9b20*/  ISETP.GE.U32.AND P6, PT, R4, 0x7fffff2e, PT ;  /* 0x7fffff2e0400780c */ /* 0x000fc40003fc6070 */
[----:B------:R-:W-:Y:S01]  /*9b30*/  IMAD R4, R220, 0x4a, RZ ;  /* 0x0000004adc047824 */ /* 0x000fe200078e02ff */
[----:B------:R2:W-:Y:S01]  /*9b40*/  STL.64 [R1+0x388], R10 ;  /* 0x0003880a01007387 */ /* 0x0005e20000100a00 */
[----:B------:R-:W-:-:S03]  /*9b50*/  IMAD.WIDE R146, R6, 0x4, R214 ;  /* 0x0000000406927825 */ /* 0x000fc600078e02d6 */
[----:B------:R-:W-:Y:S01]  /*9b60*/  STL.64 [R1+0x1fd0], R198 ;  /* 0x001fd0c601007387 */ /* 0x000fe20000100a00 */
[----:B------:R-:W-:-:S03]  /*9b70*/  IMAD.WIDE R118, R4, 0x4, R238 ;  /* 0x0000000404767825 */ /* 0x000fc600078e02ee */
[----:B------:R-:W-:Y:S01]  /*9b80*/  STL.64 [R1+0x1fd8], R180 ;  /* 0x001fd8b401007387 */ /* 0x000fe20000100a00 */
[----:B------:R-:W-:-:S03]  /*9b90*/  IMAD.WIDE R116, R4, 0x4, R240 ;  /* 0x0000000404747825 */ /* 0x000fc600078e02f0 */
[----:B------:R-:W-:Y:S01]  /*9ba0*/  LDGSTS.E [R3+0x9400], desc[UR14][R118.64], !P2 ;  /* 0x0940000076037fae */ /* 0x000fe2000d1a100e */
[C---:B------:R-:W-:Y:S01]  /*9bb0*/  IMAD.WIDE R90, R4.reuse, 0x4, R242 ;  /* 0x00000004045a7825 */ /* 0x040fe200078e02f2 */
[----:B--2---:R-:W2:Y:S02]  /*9bc0*/  LDC R10, c[0x0][0x3a0] ;  /* 0x0000e800ff0a7b82 */ /* 0x004ea40000000800 */
[----:B------:R-:W-:Y:S01]  /*9bd0*/  LDGSTS.E [R3+0x9480], desc[UR14][R116.64], !P2 ;  /* 0x0948000074037fae */ /* 0x000fe2000d1a100e */
[----:B------:R-:W-:-:S03]  /*9be0*/  IMAD.WIDE R88, R4, 0x4, R214 ;  /* 0x0000000404587825 */ /* 0x000fc600078e02d6 */
[----:B------:R-:W-:Y:S01]  /*9bf0*/  LDGSTS.E [R3+0x9500], desc[UR14][R90.64], !P2 ;  /* 0x095000005a037fae */ /* 0x000fe2000d1a100e */
[----:B----4-:R-:W-:Y:S02]  /*9c00*/  VIADD R4, R7, 0xffffffa9 ;  /* 0xffffffa907047836 */ /* 0x010fe40000000000 */
[----:B------:R-:W4:Y:S01]  /*9c10*/  LDC R7, c[0x0][0x3a0] ;  /* 0x0000e800ff077b82 */ /* 0x000f220000000800 */
[----:B------:R-:W-:Y:S01]  /*9c20*/  LDGSTS.E [R3+0x9580], desc[UR14][R88.64], !P2 ;  /* 0x0958000058037fae */ /* 0x000fe2000d1a100e */
[----:B------:R-:W-:Y:S01]  /*9c30*/  IMAD R6, R220, 0x56, RZ ;  /* 0x00000056dc067824 */ /* 0x000fe200078e02ff */
[----:B------:R-:W-:Y:S02]  /*9c40*/  ISETP.GE.U32.AND P2, PT, R4, 0x7fffff2a, PT ;  /* 0x7fffff2a0400780c */ /* 0x000fe40003f46070 */
[----:B-1----:R-:W-:Y:S01]  /*9c50*/  IADD3 R4, PT, PT, R8, -0x5b, RZ ;  /* 0xffffffa508047810 */ /* 0x002fe20007ffe0ff */
[----:B------:R-:W-:Y:S01]  /*9c60*/  LDGSTS.E [R3+0x9c00], desc[UR14][R26.64], !P3 ;  /* 0x09c000001a037fae */ /* 0x000fe2000d9a100e */
[C---:B------:R-:W-:Y:S01]  /*9c70*/  IMAD.WIDE R142, R6.reuse, 0x4, R238 ;  /* 0x00000004068e7825 */ /* 0x040fe200078e02ee */
[----:B------:R-:W1:Y:S02]  /*9c80*/  LDC R8, c[0x0][0x3a0] ;  /* 0x0000e800ff087b82 */ /* 0x000e640000000800 */
[----:B------:R-:W-:Y:S01]  /*9c90*/  LDGSTS.E [R3+0x9c80], desc[UR14][R114.64], !P3 ;  /* 0x09c8000072037fae */ /* 0x000fe2000d9a100e */
[----:B------:R-:W-:-:S03]  /*9ca0*/  IMAD.WIDE R24, R6, 0x4, R240 ;  /* 0x0000000406187825 */ /* 0x000fc600078e02f0 */
[----:B------:R-:W-:Y:S01]  /*9cb0*/  LDGSTS.E [R3+0x9d00], desc[UR14][R166.64], !P3 ;  /* 0x09d00000a6037fae */ /* 0x000fe2000d9a100e */
[----:B------:R-:W-:-:S03]  /*9cc0*/  IMAD.WIDE R22, R6, 0x4, R242 ;  /* 0x0000000406167825 */ /* 0x000fc600078e02f2 */
[----:B------:R-:W-:Y:S01]  /*9cd0*/  LDGSTS.E [R3+0x9d80], desc[UR14][R146.64], !P3 ;  /* 0x09d8000092037fae */ /* 0x000fe2000d9a100e */
[----:B------:R-:W-:Y:S01]  /*9ce0*/  ISETP.GE.U32.AND P3, PT, R4, 0x7fffff26, PT ;  /* 0x7fffff260400780c */ /* 0x000fe20003f66070 */
[----:B------:R-:W-:Y:S02]  /*9cf0*/  IMAD R4, R220, 0x52, RZ ;  /* 0x00000052dc047824 */ /* 0x000fe400078e02ff */
[----:B------:R-:W-:Y:S01]  /*9d00*/  IMAD.WIDE R20, R6, 0x4, R214 ;  /* 0x0000000406147825 */ /* 0x000fe200078e02d6 */
[----:B------:R-:W-:Y:S03]  /*9d10*/  STL.64 [R1+0x1fe0], R178 ;  /* 0x001fe0b201007387 */ /* 0x000fe60000100a00 */
[C---:B------:R-:W-:Y:S01]  /*9d20*/  IMAD.WIDE R58, R4.reuse, 0x4, R238 ;  /* 0x00000004043a7825 */ /* 0x040fe200078e02ee */
[----:B------:R-:W-:Y:S03]  /*9d30*/  STL.64 [R1+0x1fb0], R118 ;  /* 0x001fb07601007387 */ /* 0x000fe60000100a00 */
[C---:B------:R-:W-:Y:S01]  /*9d40*/  IMAD.WIDE R56, R4.reuse, 0x4, R240 ;  /* 0x0000000404387825 */ /* 0x040fe200078e02f0 */
[----:B------:R-:W-:Y:S03]  /*9d50*/  LDGSTS.E [R3+0xa400], desc[UR14][R58.64], !P6 ;  /* 0x0a4000003a037fae */ /* 0x000fe6000f1a100e */
[C---:B------:R-:W-:Y:S01]  /*9d60*/  IMAD.WIDE R44, R4.reuse, 0x4, R242 ;  /* 0x00000004042c7825 */ /* 0x040fe200078e02f2 */
[----:B------:R-:W-:Y:S03]  /*9d70*/  LDGSTS.E [R3+0xa480], desc[UR14][R56.64], !P6 ;  /* 0x0a48000038037fae */ /* 0x000fe6000f1a100e */
[----:B------:R-:W-:Y:S01]  /*9d80*/  IMAD.WIDE R18, R4, 0x4, R214 ;  /* 0x0000000404127825 */ /* 0x000fe200078e02d6 */
[----:B------:R-:W-:Y:S03]  /*9d90*/  LDGSTS.E [R3+0xa500], desc[UR14][R44.64], !P6 ;  /* 0x0a5000002c037fae */ /* 0x000fe6000f1a100e */
[----:B---3--:R-:W-:Y:S01]  /*9da0*/  VIADD R4, R9, 0xffffffa1 ;  /* 0xffffffa109047836 */ /* 0x008fe20000000000 */
[----:B------:R-:W-:Y:S01]  /*9db0*/  LDGSTS.E [R3+0xa580], desc[UR14][R18.64], !P6 ;  /* 0x0a58000012037fae */ /* 0x000fe2000f1a100e */
[----:B------:R-:W3:Y:S01]  /*9dc0*/  LDC R9, c[0x0][0x3a0] ;  /* 0x0000e800ff097b82 */ /* 0x000ee20000000800 */
[----:B------:R-:W-:-:S02]  /*9dd0*/  IMAD R6, R220, 0x5e, RZ ;  /* 0x0000005edc067824 */ /* 0x000fc400078e02ff */
[----:B------:R-:W-:Y:S01]  /*9de0*/  ISETP.GE.U32.AND P6, PT, R4, 0x7fffff22, PT ;  /* 0x7fffff220400780c */ /* 0x000fe20003fc6070 */
[----:B----4-:R-:W-:Y:S01]  /*9df0*/  VIADD R4, R7, 0xffffff9d ;  /* 0xffffff9d07047836 */ /* 0x010fe20000000000 */
[----:B------:R-:W-:Y:S01]  /*9e00*/  LDGSTS.E [R3+0xac00], desc[UR14][R142.64], !P2 ;  /* 0x0ac000008e037fae */ /* 0x000fe2000d1a100e */
[C---:B------:R-:W-:Y:S02]  /*9e10*/  IMAD.WIDE R108, R6.reuse, 0x4, R238 ;  /* 0x00000004066c7825 */ /* 0x040fe400078e02ee */
[----:B------:R-:W4:Y:S01]  /*9e20*/  LDC R7, c[0x0][0x3a0] ;  /* 0x0000e800ff077b82 */ /* 0x000f220000000800 */
        /* <DEDUP_REMOVED lines=8> */
[----:B------:R-:W-:Y:S01]  /*9eb0*/  STL.64 [R1+0x1fb8], R116 ;  /* 0x001fb87401007387 */ /* 0x000fe20000100a00 */
[----:B------:R-:W2:Y:S02]  /*9ec0*/  LDC R6, c[0x0][0x3a0] ;  /* 0x0000e800ff067b82 */ /* 0x000ea40000000800 */
[C---:B------:R-:W-:Y:S01]  /*9ed0*/  IMAD.WIDE R140, R4.reuse, 0x4, R238 ;  /* 0x00000004048c7825 */ /* 0x040fe200078e02ee */
[----:B------:R-:W-:Y:S03]  /*9ee0*/  STL.64 [R1+0x1fc0], R90 ;  /* 0x001fc05a01007387 */ /* 0x000fe60000100a00 */
[C---:B------:R-:W-:Y:S01]  /*9ef0*/  IMAD.WIDE R196, R4.reuse, 0x4, R240 ;  /* 0x0000000404c47825 */ /* 0x040fe200078e02f0 */
[----:B------:R-:W-:Y:S03]  /*9f00*/  LDGSTS.E [R3+0xb400], desc[UR14][R140.64], !P3 ;  /* 0x0b4000008c037fae */ /* 0x000fe6000d9a100e */
[C---:B------:R-:W-:Y:S01]  /*9f10*/  IMAD.WIDE R194, R4.reuse, 0x4, R242 ;  /* 0x0000000404c27825 */ /* 0x040fe200078e02f2 */
[----:B------:R-:W-:Y:S03]  /*9f20*/  LDGSTS.E [R3+0xb480], desc[UR14][R196.64], !P3 ;  /* 0x0b480000c4037fae */ /* 0x000fe6000d9a100e */
[----:B------:R-:W-:Y:S01]  /*9f30*/  IMAD.WIDE R192, R4, 0x4, R214 ;  /* 0x0000000404c07825 */ /* 0x000fe200078e02d6 */
[----:B-1----:R-:W-:Y:S01]  /*9f40*/  IADD3 R4, PT, PT, R8, -0x67, RZ ;  /* 0xffffff9908047810 */ /* 0x002fe20007ffe0ff */
[----:B------:R-:W-:Y:S01]  /*9f50*/  LDGSTS.E [R3+0xb500], desc[UR14][R194.64], !P3 ;  /* 0x0b500000c2037fae */ /* 0x000fe2000d9a100e */
[----:B------:R-:W1:Y:S03]  /*9f60*/  LDC R8, c[0x0][0x3a0] ;  /* 0x0000e800ff087b82 */ /* 0x000e660000000800 */
        /* <DEDUP_REMOVED lines=16> */
[----:B-1----:R-:W-:Y:S01]  /*a070*/  IADD3 R4, PT, PT, R8, -0x73, RZ ;  /* 0xffffff8d08047810 */ /* 0x002fe20007ffe0ff */
[----:B------:R-:W-:Y:S01]  /*a080*/  LDGSTS.E [R3+0xcc00], desc[UR14][R28.64], !P3 ;  /* 0x0cc000001c037fae */ /* 0x000fe2000d9a100e */
[----:B------:R-:W1:Y:S03]  /*a090*/  LDC R8, c[0x0][0x3a0] ;  /* 0x0000e800ff087b82 */ /* 0x000e660000000800 */
[----:B------:R-:W-:Y:S04]  /*a0a0*/  LDGSTS.E [R3+0xcc80], desc[UR14][R30.64], !P3 ;  /* 0x0cc800001e037fae */ /* 0x000fe8000d9a100e */
[----:B------:R-:W-:Y:S04]  /*a0b0*/  LDGSTS.E [R3+0xcd00], desc[UR14][R32.64], !P3 ;  /* 0x0cd0000020037fae */ /* 0x000fe8000d9a100e */
        /* <DEDUP_REMOVED lines=16> */
[----:B----4-:R-:W-:-:S02]  /*a1c0*/  VIADD R4, R7, 0xffffff85 ;  /* 0xffffff8507047836 */ /* 0x010fc40000000000 */
[----:B------:R-:W-:Y:S01]  /*a1d0*/  STL.64 [R1+0x2020], R44 ;  /* 0x0020202c01007387 */ /* 0x000fe20000100a00 */
[----:B------:R-:W4:Y:S03]  /*a1e0*/  LDC R7, c[0x0][0x3a0] ;  /* 0x0000e800ff077b82 */ /* 0x000f260000000800 */
        /* <DEDUP_REMOVED lines=10> */
[----:B-1----:R-:W-:Y:S01]  /*a290*/  IADD3 R4, PT, PT, R8, -0x7f, RZ ;  /* 0xffffff8108047810 */ /* 0x002fe20007ffe0ff */
[----:B------:R-:W-:Y:S01]  /*a2a0*/  STL.64 [R1+0x2058], R140 ;  /* 0x0020588c01007387 */ /* 0x000fe20000100a00 */
[----:B------:R-:W1:Y:S03]  /*a2b0*/  LDC R8, c[0x0][0x3a0] ;  /* 0x0000e800ff087b82 */ /* 0x000e660000000800 */
        /* <DEDUP_REMOVED lines=17> */
[----:B--2---:R-:W-:-:S02]  /*a3d0*/  VIADD R4, R6, 0xfffffffc ;  /* 0xfffffffc06047836 */ /* 0x004fc40000000000 */
[----:B------:R-:W-:Y:S01]  /*a3e0*/  STL.64 [R1+0x20c0], R30 ;  /* 0x0020c01e01007387 */ /* 0x000fe20000100a00 */
[----:B------:R-:W-:-:S03]  /*a3f0*/  IMAD R6, R220, 0x3, RZ ;  /* 0x00000003dc067824 */ /* 0x000fc600078e02ff */
[----:B------:R-:W-:Y:S01]  /*a400*/  STL.64 [R1+0x20c8], R32 ;  /* 0x0020c82001007387 */ /* 0x000fe20000100a00 */
[----:B------:R-:W-:-:S03]  /*a410*/  IMAD.WIDE R14, R6, 0x4, R238 ;  /* 0x00000004060e7825 */ /* 0x000fc600078e02ee */
[----:B------:R-:W-:Y:S01]  /*a420*/  STL.64 [R1+0x20d0], R34 ;  /* 0x0020d02201007387 */ /* 0x000fe20000100a00 */
[----:B------:R-:W-:-:S03]  /*a430*/  IMAD.WIDE R12, R6, 0x4, R240 ;  /* 0x00000004060c7825 */ /* 0x000fc600078e02f0 */
[----:B------:R-:W-:Y:S04]  /*a440*/  LDGSTS.E [R3+0xec00], desc[UR14][R156.64], !P6 ;  /* 0x0ec000009c037fae */ /* 0x000fe8000f1a100e */
[----:B------:R-:W-:Y:S04]  /*a450*/  STL.64 [R1+0x20d8], R60 ;  /* 0x0020d83c01007387 */ /* 0x000fe80000100a00 */
[----:B------:R2:W-:Y:S04]  /*a460*/  LDGSTS.E [R3+0xec80], desc[UR14][R158.64], !P6 ;  /* 0x0ec800009e037fae */ /* 0x0005e8000f1a100e */
[----:B------:R-:W-:Y:S04]  /*a470*/  STL.64 [R1+0x20e0], R62 ;  /* 0x0020e03e01007387 */ /* 0x000fe80000100a00 */
[----:B------:R-:W-:Y:S04]  /*a480*/  LDGSTS.E [R3+0xed00], desc[UR14][R160.64], !P6 ;  /* 0x0ed00000a0037fae */ /* 0x000fe8000f1a100e */
[----:B------:R-:W-:Y:S04]  /*a490*/  STL.64 [R1+0x20e8], R64 ;  /* 0x0020e84001007387 */ /* 0x000fe80000100a00 */
[----:B------:R-:W-:Y:S01]  /*a4a0*/  LDGSTS.E [R3+0xed80], desc[UR14][R162.64], !P6 ;  /* 0x0ed80000a2037fae */ /* 0x000fe2000f1a100e */
[----:B------:R-:W-:Y:S01]  /*a4b0*/  ISETP.GE.U32.AND P6, PT, R4, 0x7fffff7d, PT ;  /* 0x7fffff7d0400780c */ /* 0x000fe20003fc6070 */
[----:B----4-:R-:W-:-:S02]  /*a4c0*/  VIADD R4, R7, 0xfffffff8 ;  /* 0xfffffff807047836 */ /* 0x010fc40000000000 */
[----:B------:R-:W-:Y:S01]  /*a4d0*/  STL.64 [R1+0x20f0], R66 ;  /* 0x0020f04201007387 */ /* 0x000fe20000100a00 */
[----:B------:R-:W-:-:S03]  /*a4e0*/  IMAD R7, R220, 0x7, RZ ;  /* 0x00000007dc077824 */ /* 0x000fc600078e02ff */
[----:B------:R-:W-:Y:S04]  /*a4f0*/  STL.64 [R1+0x20f8], R92 ;  /* 0x0020f85c01007387 */ /* 0x000fe80000100a00 */
[----:B------:R-:W-:Y:S04]  /*a500*/  STL.64 [R1+0x2100], R94 ;  /* 0x0021005e01007387 */ /* 0x000fe80000100a00 */
[----:B------:R-:W-:Y:S04]  /*a510*/  LDGSTS.E [R3+0xf400], desc[UR14][R182.64], !P2 ;  /* 0x0f400000b6037fae */ /* 0x000fe8000d1a100e */
[----:B------:R-:W-:Y:S04]  /*a520*/  STL.64 [R1+0x2108], R96 ;  /* 0x0021086001007387 */ /* 0x000fe80000100a00 */
[----:B------:R4:W-:Y:S04]  /*a530*/  LDGSTS.E [R3+0xf480], desc[UR14][R184.64], !P2 ;  /* 0x0f480000b8037fae */ /* 0x0009e8000d1a100e */
[----:B------:R-:W-:Y:S04]  /*a540*/  STL.64 [R1+0x2110], R98 ;  /* 0x0021106201007387 */ /* 0x000fe80000100a00 */
[----:B------:R2:W-:Y:S04]  /*a550*/  LDGSTS.E [R3+0xf500], desc[UR14][R186.64], !P2 ;  /* 0x0f500000ba037fae */ /* 0x0005e8000d1a100e */
[----:B------:R-:W-:Y:S04]  /*a560*/  STL.64 [R1+0x2118], R124 ;  /* 0x0021187c01007387 */ /* 0x000fe80000100a00 */
[----:B------:R2:W-:Y:S01]  /*a570*/  LDGSTS.E [R3+0xf580], desc[UR14][R188.64], !P2 ;  /* 0x0f580000bc037fae */ /* 0x0005e2000d1a100e */
[----:B------:R-:W-:-:S02]  /*a580*/  ISETP.GE.U32.AND P2, PT, R4, 0x7fffff79, PT ;  /* 0x7fffff790400780c */ /* 0x000fc40003f46070 */
[----:B-1----:R-:W-:Y:S01]  /*a590*/  IADD3 R4, PT, PT, R8, -0xc, RZ ;  /* 0xfffffff408047810 */ /* 0x002fe20007ffe0ff */
[----:B------:R-:W-:Y:S01]  /*a5a0*/  STL.64 [R1+0x2120], R126 ;  /* 0x0021207e01007387 */ /* 0x000fe20000100a00 */
[----:B------:R-:W1:Y:S03]  /*a5b0*/  LDC R8, c[0x0][0x3a0] ;  /* 0x0000e800ff087b82 */ /* 0x000e660000000800 */
[----:B------:R-:W-:Y:S04]  /*a5c0*/  STL.64 [R1+0x2128], R128 ;  /* 0x0021288001007387 */ /* 0x000fe80000100a00 */
[----:B------:R-:W-:Y:S04]  /*a5d0*/  LDGSTS.E [R3+0xfc00], desc[UR14][R206.64], !P3 ;  /* 0x0fc00000ce037fae */ /* 0x000fe8000d9a100e */
[----:B------:R-:W-:Y:S04]  /*a5e0*/  STL.64 [R1+0x2130], R130 ;  /* 0x0021308201007387 */ /* 0x000fe80000100a00 */
[----:B------:R-:W-:Y:S04]  /*a5f0*/  LDGSTS.E [R3+0xfc80], desc[UR14][R208.64], !P3 ;  /* 0x0fc80000d0037fae */ /* 0x000fe8000d9a100e */
[----:B------:R-:W-:Y:S04]  /*a600*/  STL.64 [R1+0x2138], R156 ;  /* 0x0021389c01007387 */ /* 0x000fe80000100a00 */
[----:B------:R-:W-:Y:S04]  /*a610*/  LDGSTS.E [R3+0xfd00], desc[UR14][R210.64], !P3 ;  /* 0x0fd00000d2037fae */ /* 0x000fe8000d9a100e */
[----:B------:R2:W-:Y:S04]  /*a620*/  STL.64 [R1+0x2140], R158 ;  /* 0x0021409e01007387 */ /* 0x0005e80000100a00 */
[----:B------:R1:W-:Y:S01]  /*a630*/  LDGSTS.E [R3+0xfd80], desc[UR14][R212.64], !P3 ;  /* 0x0fd80000d4037fae */ /* 0x0003e2000d9a100e */
[----:B------:R-:W-:-:S02]  /*a640*/  ISETP.GE.U32.AND P3, PT, R4, 0x7fffff75, PT ;  /* 0x7fffff750400780c */ /* 0x000fc40003f66070 */
[----:B------:R-:W-:Y:S01]  /*a650*/  LOP3.LUT R4, R5, 0x60, RZ, 0x3c, !PT ;  /* 0x0000006005047812 */ /* 0x000fe200078e3cff */
[----:B------:R-:W-:Y:S04]  /*a660*/  STL.64 [R1+0x2148], R160 ;  /* 0x002148a001007387 */ /* 0x000fe80000100a00 */
[----:B------:R-:W-:Y:S01]  /*a670*/  STL.64 [R1+0x2150], R162 ;  /* 0x002150a201007387 */ /* 0x000fe20000100a00 */
[----:B------:R-:W-:Y:S02]  /*a680*/  VIADD R4, R4, UR5 ;  /* 0x0000000504047c36 */ /* 0x000fe40008000000 */
[----:B--2---:R-:W-:Y:S01]  /*a690*/  IMAD.WIDE R158, R7, 0x4, R242 ;  /* 0x00000004079e7825 */ /* 0x004fe200078e02f2 */
[----:B------:R-:W-:Y:S04]  /*a6a0*/  STL.64 [R1+0x2158], R182 ;  /* 0x002158b601007387 */ /* 0x000fe80000100a00 */
[----:B------:R4:W-:Y:S04]  /*a6b0*/  STL.64 [R1+0x2160], R184 ;  /* 0x002160b801007387 */ /* 0x0009e80000100a00 */
[----:B------:R2:W-:Y:S04]  /*a6c0*/  STL.64 [R1+0x2168], R186 ;  /* 0x002168ba01007387 */ /* 0x0005e80000100a00 */
[----:B------:R1:W-:Y:S04]  /*a6d0*/  STL.64 [R1+0x2170], R188 ;  /* 0x002170bc01007387 */ /* 0x0003e80000100a00 */
[----:B------:R-:W-:Y:S01]  /*a6e0*/  STL.64 [R1+0x2178], R206 ;  /* 0x002178ce01007387 */ /* 0x000fe20000100a00 */
[----:B----4-:R-:W-:-:S03]  /*a6f0*/  IMAD.WIDE R184, R6, 0x4, R214 ;  /* 0x0000000406b87825 */ /* 0x010fc600078e02d6 */
[----:B------:R-:W-:Y:S01]  /*a700*/  STL.64 [R1+0x2180], R208 ;  /* 0x002180d001007387 */ /* 0x000fe20000100a00 */
[----:B--2---:R-:W-:-:S03]  /*a710*/  IMAD.WIDE R186, R6, 0x4, R242 ;  /* 0x0000000406ba7825 */ /* 0x004fc600078e02f2 */
[----:B------:R-:W-:Y:S01]  /*a720*/  STL.64 [R1+0x2188], R210 ;  /* 0x002188d201007387 */ /* 0x000fe20000100a00 */
[----:B---3--:R-:W-:Y:S02]  /*a730*/  VIADD R6, R9, 0xfffffff0 ;  /* 0xfffffff009067836 */ /* 0x008fe40000000000 */
[----:B------:R-:W2:Y:S01]  /*a740*/  LDC R9, c[0x0][0x3a0] ;  /* 0x0000e800ff097b82 */ /* 0x000ea20000000800 */
[----:B------:R-:W-:Y:S01]  /*a750*/  STL.64 [R1+0x2190], R212 ;  /* 0x002190d401007387 */ /* 0x000fe20000100a00 */
[----:B-1----:R-:W-:-:S03]  /*a760*/  IMAD.WIDE R188, R7, 0x4, R214 ;  /* 0x0000000407bc7825 */ /* 0x002fc600078e02d6 */
[----:B------:R1:W-:Y:S04]  /*a770*/  STL.64 [R1+0x1d38], R2 ;  /* 0x001d380201007387 */ /* 0x0003e80000100a00 */
[----:B------:R-:W-:Y:S04]  /*a780*/  STL.64 [R1+0xbf8], R14 ;  /* 0x000bf80e01007387 */ /* 0x000fe80000100a00 */
[----:B------:R-:W-:Y:S04]  /*a790*/  LDGSTS.E [R4+0x600], desc[UR14][R14.64], !P6 ;  /* 0x006000000e047fae */ /* 0x000fe8000f1a100e */
[----:B------:R3:W-:Y:S01]  /*a7a0*/  STL.64 [R1+0xbf0], R12 ;  /* 0x000bf00c01007387 */ /* 0x0007e20000100a00 */
[----:B-1----:R-:W-:-:S03]  /*a7b0*/  IMAD.WIDE R2, R7, 0x4, R240 ;  /* 0x0000000407027825 */ /* 0x002fc600078e02f0 */
[----:B------:R3:W-:Y:S04]  /*a7c0*/  LDGSTS.E [R4+0x680], desc[UR14][R12.64], !P6 ;  /* 0x006800000c047fae */ /* 0x0007e8000f1a100e */
[----:B------:R-:W-:Y:S04]  /*a7d0*/  LDGSTS.E [R4+0x700], desc[UR14][R186.64], !P6 ;  /* 0x00700000ba047fae */ /* 0x000fe8000f1a100e */
[----:B------:R-:W-:Y:S01]  /*a7e0*/  LDGSTS.E [R4+0x780], desc[UR14][R184.64], !P6 ;  /* 0x00780000b8047fae */ /* 0x000fe2000f1a100e */
[----:B------:R-:W-:Y:S02]  /*a7f0*/  ISETP.GE.U32.AND P6, PT, R6, 0x7fffff71, PT ;  /* 0x7fffff710600780c */ /* 0x000fe40003fc6070 */
[----:B------:R-:W-:Y:S01]  /*a800*/  IADD3 R6, PT, PT, R10, -0x14, RZ ;  /* 0xffffffec0a067810 */ /* 0x000fe20007ffe0ff */
[----:B---3--:R-:W-:Y:S01]  /*a810*/  IMAD.WIDE R12, R7, 0x4, R238 ;  /* 0x00000004070c7825 */ /* 0x008fe200078e02ee */
[----:B------:R-:W-:Y:S01]  /*a820*/  STL.64 [R1+0x21f0], R186 ;  /* 0x0021f0ba01007387 */ /* 0x000fe20000100a00 */
[----:B------:R-:W1:Y:S02]  /*a830*/  LDC R10, c[0x0][0x3a0] ;  /* 0x0000e800ff0a7b82 */ /* 0x000e640000000800 */
[----:B------:R-:W-:Y:S01]  /*a840*/  IMAD R7, R220, 0xf, RZ ;  /* 0x0000000fdc077824 */ /* 0x000fe200078e02ff */
[----:B------:R3:W-:Y:S03]  /*a850*/  LDGSTS.E [R4+0xe00], desc[UR14][R12.64], !P2 ;  /* 0x00e000000c047fae */ /* 0x0007e6000d1a100e */
[C---:B------:R-:W-:Y:S01]  /*a860*/  IMAD.WIDE R130, R7.reuse, 0x4, R242 ;  /* 0x0000000407827825 */ /* 0x040fe200078e02f2 */
[----:B------:R4:W-:Y:S03]  /*a870*/  LDGSTS.E [R4+0xe80], desc[UR14][R2.64], !P2 ;  /* 0x00e8000002047fae */ /* 0x0009e6000d1a100e */
[----:B------:R-:W-:Y:S01]  /*a880*/  IMAD.WIDE R128, R7, 0x4, R214 ;  /* 0x0000000407807825 */ /* 0x000fe200078e02d6 */
[----:B------:R-:W-:Y:S04]  /*a890*/  LDGSTS.E [R4+0xf00], desc[UR14][R158.64], !P2 ;  /* 0x00f000009e047fae */ /* 0x000fe8000d1a100e */
[----:B------:R-:W-:Y:S01]  /*a8a0*/  LDGSTS.E [R4+0xf80], desc[UR14][R188.64], !P2 ;  /* 0x00f80000bc047fae */ /* 0x000fe2000d1a100e */
[----:B------:R-:W-:Y:S01]  /*a8b0*/  ISETP.GE.U32.AND P2, PT, R6, 0x7fffff6d, PT ;  /* 0x7fffff6d0600780c */ /* 0x000fe20003f46070 */
[----:B------:R-:W-:-:S02]  /*a8c0*/  IMAD R6, R220, 0xb, RZ ;  /* 0x0000000bdc067824 */ /* 0x000fc400078e02ff */
[----:B------:R3:W-:Y:S02]  /*a8d0*/  STL.64 [R1+0xb78], R12 ;  /* 0x000b780c01007387 */ /* 0x0007e40000100a00 */
[C---:B------:R-:W-:Y:S02]  /*a8e0*/  IMAD.WIDE R162, R6.reuse, 0x4, R242 ;  /* 0x0000000406a27825 */ /* 0x040fe400078e02f2 */
[----:B------:R4:W-:Y:S02]  /*a8f0*/  STL.64 [R1+0xb70], R2 ;  /* 0x000b700201007387 */ /* 0x0009e40000100a00 */
[C---:B------:R-:W-:Y:S02]  /*a900*/  IMAD.WIDE R160, R6.reuse, 0x4, R214 ;  /* 0x0000000406a07825 */ /* 0x040fe400078e02d6 */
[----:B------:R-:W-:Y:S02]  /*a910*/  STL.64 [R1+0x21d8], R158 ;  /* 0x0021d89e01007387 */ /* 0x000fe40000100a00 */
[----:B---3--:R-:W-:-:S02]  /*a920*/  IMAD.WIDE R12, R6, 0x4, R238 ;  /* 0x00000004060c7825 */ /* 0x008fc400078e02ee */
[----:B------:R-:W-:Y:S02]  /*a930*/  STL.64 [R1+0x21e0], R188 ;  /* 0x0021e0bc01007387 */ /* 0x000fe40000100a00 */
[----:B----4-:R-:W-:Y:S02]  /*a940*/  IMAD.WIDE R2, R6, 0x4, R240 ;  /* 0x0000000406027825 */ /* 0x010fe400078e02f0 */
[----:B------:R3:W-:Y:S02]  /*a950*/  STL.64 [R1+0xaf8], R12 ;  /* 0x000af80c01007387 */ /* 0x0007e40000100a00 */
[----:B------:R-:W-:Y:S02]  /*a960*/  VIADD R6, R8, 0xffffffe8 ;  /* 0xffffffe808067836 */ /* 0x000fe40000000000 */
[----:B------:R3:W-:Y:S01]  /*a970*/  LDGSTS.E [R4+0x1600], desc[UR14][R12.64], !P3 ;  /* 0x016000000c047fae */ /* 0x0007e2000d9a100e */
[----:B------:R-:W4:Y:S03]  /*a980*/  LDC R8, c[0x0][0x3a0] ;  /* 0x0000e800ff087b82 */ /* 0x000f260000000800 */
[----:B------:R1:W-:Y:S04]  /*a990*/  STL.64 [R1+0xaf0], R2 ;  /* 0x000af00201007387 */ /* 0x0003e80000100a00 */
[----:B------:R1:W-:Y:S01]  /*a9a0*/  LDGSTS.E [R4+0x1680], desc[UR14][R2.64], !P3 ;  /* 0x0168000002047fae */ /* 0x0003e2000d9a100e */
[----:B---3--:R-:W-:-:S03]  /*a9b0*/  IMAD.WIDE R12, R7, 0x4, R238 ;  /* 0x00000004070c7825 */ /* 0x008fc600078e02ee */
[----:B------:R-:W-:Y:S04]  /*a9c0*/  LDGSTS.E [R4+0x1700], desc[UR14][R162.64], !P3 ;  /* 0x01700000a2047fae */ /* 0x000fe8000d9a100e */
[----:B------:R-:W-:Y:S01]  /*a9d0*/  LDGSTS.E [R4+0x1780], desc[UR14][R160.64], !P3 ;  /* 0x01780000a0047fae */ /* 0x000fe2000d9a100e */
[----:B------:R-:W-:Y:S01]  /*a9e0*/  ISETP.GE.U32.AND P3, PT, R6, 0x7fffff69, PT ;  /* 0x7fffff690600780c */ /* 0x000fe20003f66070 */
[----:B--2---:R-:W-:Y:S02]  /*a9f0*/  VIADD R6, R9, 0xffffffe4 ;  /* 0xffffffe409067836 */ /* 0x004fe40000000000 */
[----:B-1----:R-:W-:Y:S01]  /*aa00*/  IMAD.WIDE R2, R7, 0x4, R240 ;  /* 0x0000000407027825 */ /* 0x002fe200078e02f0 */
[----:B------:R-:W-:Y:S01]  /*aa10*/  LDGSTS.E [R4+0x1e00], desc[UR14][R12.64], !P6 ;  /* 0x01e000000c047fae */ /* 0x000fe2000f1a100e */
[----:B------:R-:W1:Y:S02]  /*aa20*/  LDC R9, c[0x0][0x3a0] ;  /* 0x0000e800ff097b82 */ /* 0x000e640000000800 */
[----:B------:R-:W-:Y:S01]  /*aa30*/  IMAD R7, R220, 0x17, RZ ;  /* 0x00000017dc077824 */ /* 0x000fe200078e02ff */
[----:B------:R2:W-:Y:S04]  /*aa40*/  LDGSTS.E [R4+0x1e80], desc[UR14][R2.64], !P6 ;  /* 0x01e8000002047fae */ /* 0x0005e8000f1a100e */
[----:B------:R-:W-:Y:S04]  /*aa50*/  LDGSTS.E [R4+0x1f00], desc[UR14][R130.64], !P6 ;  /* 0x01f0000082047fae */ /* 0x000fe8000f1a100e */
[----:B------:R3:W-:Y:S01]  /*aa60*/  LDGSTS.E [R4+0x1f80], desc[UR14][R128.64], !P6 ;  /* 0x01f8000080047fae */ /* 0x0007e2000f1a100e */
[----:B------:R-:W-:Y:S01]  /*aa70*/  ISETP.GE.U32.AND P6, PT, R6, 0x7fffff65, PT ;  /* 0x7fffff650600780c */ /* 0x000fe20003fc6070 */
[----:B------:R-:W-:-:S02]  /*aa80*/  IMAD R6, R220, 0x13, RZ ;  /* 0x00000013dc067824 */ /* 0x000fc400078e02ff */
[----:B------:R-:W-:Y:S02]  /*aa90*/  STL.64 [R1+0x21d0], R162 ;  /* 0x0021d0a201007387 */ /* 0x000fe40000100a00 */
[C---:B------:R-:W-:Y:S02]  /*aaa0*/  IMAD.WIDE R98, R6.reuse, 0x4, R240 ;  /* 0x0000000406627825 */ /* 0x040fe400078e02f0 */
[----:B------:R-:W-:Y:S02]  /*aab0*/  STL.64 [R1+0x21e8], R160 ;  /* 0x0021e8a001007387 */ /* 0x000fe40000100a00 */
[C---:B------:R-:W-:Y:S02]  /*aac0*/  IMAD.WIDE R96, R6.reuse, 0x4, R242 ;  /* 0x0000000406607825 */ /* 0x040fe400078e02f2 */
[----:B------:R-:W-:Y:S02]  /*aad0*/  STL.64 [R1+0xa78], R12 ;  /* 0x000a780c01007387 */ /* 0x000fe40000100a00 */
[----:B------:R-:W-:-:S02]  /*aae0*/  IMAD.WIDE R94, R6, 0x4, R214 ;  /* 0x00000004065e7825 */ /* 0x000fc400078e02d6 */
[----:B------:R2:W-:Y:S04]  /*aaf0*/  STL.64 [R1+0xa70], R2 ;  /* 0x000a700201007387 */ /* 0x0005e80000100a00 */
[----:B------:R1:W-:Y:S04]  /*ab00*/  STL.64 [R1+0x21b8], R130 ;  /* 0x0021b88201007387 */ /* 0x0003e80000100a00 */
[----:B------:R3:W-:Y:S01]  /*ab10*/  STL.64 [R1+0x21c0], R128 ;  /* 0x0021c08001007387 */ /* 0x0007e20000100a00 */
[----:B--2---:R-:W-:Y:S01]  /*ab20*/  IMAD.WIDE R2, R6, 0x4, R238 ;  /* 0x0000000406027825 */ /* 0x004fe200078e02ee */
[----:B------:R-:W-:-:S02]  /*ab30*/  MOV R158, R38 ;  /* 0x00000026009e7202 */ /* 0x000fc40000000f00 */
[----:B------:R-:W-:Y:S02]  /*ab40*/  IADD3 R6, PT, PT, R10, -0x20, RZ ;  /* 0xffffffe00a067810 */ /* 0x000fe40007ffe0ff */
[----:B------:R-:W-:Y:S01]  /*ab50*/  STL.64 [R1+0x9f8], R2 ;  /* 0x0009f80201007387 */ /* 0x000fe20000100a00 */
[C---:B------:R-:W-:Y:S01]  /*ab60*/  IMAD.WIDE R206, R7.reuse, 0x4, R238 ;  /* 0x0000000407ce7825 */ /* 0x040fe200078e02ee */
[----:B------:R-:W2:Y:S02]  /*ab70*/  LDC R10, c[0x0][0x3a0] ;  /* 0x0000e800ff0a7b82 */ /* 0x000ea40000000800 */
[----:B-1----:R-:W2:Y:S01]  /*ab80*/  LDL.LU.64 R130, [R1+0xc28] ;  /* 0x000c280001827983 */ /* 0x002ea20000300a00 */
[----:B------:R-:W-:-:S03]  /*ab90*/  IMAD.WIDE R66, R7, 0x4, R240 ;  /* 0x0000000407427825 */ /* 0x000fc600078e02f0 */
[----:B------:R-:W-:Y:S01]  /*aba0*/  LDGSTS.E [R4+0x2600], desc[UR14][R2.64], !P2 ;  /* 0x0260000002047fae */ /* 0x000fe2000d1a100e */
[----:B------:R-:W-:Y:S02]  /*abb0*/  IMAD.MOV.U32 R159, RZ, RZ, R39 ;  /* 0x000000ffff9f7224 */ /* 0x000fe400078e0027 */
[C---:B------:R-:W-:Y:S01]  /*abc0*/  IMAD.WIDE R64, R7.reuse, 0x4, R242 ;  /* 0x0000000407407825 */ /* 0x040fe200078e02f2 */
[----:B------:R-:W-:Y:S03]  /*abd0*/  LDGSTS.E [R4+0x2680], desc[UR14][R98.64], !P2 ;  /* 0x0268000062047fae */ /* 0x000fe6000d1a100e */
[----:B------:R-:W-:Y:S01]  /*abe0*/  IMAD.WIDE R62, R7, 0x4, R214 ;  /* 0x00000004073e7825 */ /* 0x000fe200078e02d6 */
[----:B------:R-:W-:Y:S03]  /*abf0*/  STL.64 [R1+0x2198], R98 ;  /* 0x0021986201007387 */ /* 0x000fe60000100a00 */
[----:B------:R-:W-:Y:S01]  /*ac00*/  IMAD.MOV.U32 R186, RZ, RZ, R36 ;  /* 0x000000ffffba7224 */ /* 0x000fe200078e0024 */
[----:B------:R-:W-:Y:S01]  /*ac10*/  LDGSTS.E [R4+0x2700], desc[UR14][R96.64], !P2 ;  /* 0x0270000060047fae */ /* 0x000fe2000d1a100e */
[----:B------:R-:W-:Y:S01]  /*ac20*/  IMAD R7, R220, 0x1f, RZ ;  /* 0x0000001fdc077824 */ /* 0x000fe200078e02ff */
[----:B------:R-:W1:Y:S01]  /*ac30*/  LDC R36, c[0x0][0x3a0] ;  /* 0x0000e800ff247b82 */ /* 0x000e620000000800 */
[----:B------:R-:W-:Y:S01]  /*ac40*/  MOV R208, R46 ;  /* 0x0000002e00d07202 */ /* 0x000fe20000000f00 */
[----:B------:R-:W-:Y:S01]  /*ac50*/  STL.64 [R1+0x21a0], R96 ;  /* 0x0021a06001007387 */ /* 0x000fe20000100a00 */
[----:B------:R-:W-:-:S02]  /*ac60*/  IMAD.MOV.U32 R209, RZ, RZ, R47 ;  /* 0x000000ffffd17224 */ /* 0x000fc400078e002f */
[----:B------:R-:W-:Y:S01]  /*ac70*/  IMAD.MOV.U32 R210, RZ, RZ, R42 ;  /* 0x000000ffffd27224 */ /* 0x000fe200078e002a */
[----:B------:R-:W-:Y:S01]  /*ac80*/  LDGSTS.E [R4+0x2780], desc[UR14][R94.64], !P2 ;  /* 0x027800005e047fae */ /* 0x000fe2000d1a100e */
[----:B------:R-:W-:Y:S01]  /*ac90*/  ISETP.GE.U32.AND P2, PT, R6, 0x7fffff61, PT ;  /* 0x7fffff610600780c */ /* 0x000fe20003f46070 */
[----:B------:R-:W-:Y:S02]  /*aca0*/  IMAD.MOV.U32 R212, RZ, RZ, R40 ;  /* 0x000000ffffd47224 */ /* 0x000fe400078e0028 */
[----:B------:R-:W-:Y:S01]  /*acb0*/  STL.64 [R1+0x21a8], R94 ;  /* 0x0021a85e01007387 */ /* 0x000fe20000100a00 */
[----:B----4-:R-:W-:Y:S01]  /*acc0*/  IADD3 R6, PT, PT, R8, -0x24, RZ ;  /* 0xffffffdc08067810 */ /* 0x010fe20007ffe0ff */
[----:B------:R-:W-:Y:S01]  /*acd0*/  IMAD.MOV.U32 R213, RZ, RZ, R41 ;  /* 0x000000ffffd57224 */ /* 0x000fe200078e0029 */
[----:B------:R-:W4:Y:S01]  /*ace0*/  LDC R8, c[0x0][0x3a0] ;  /* 0x0000e800ff087b82 */ /* 0x000f220000000800 */
[----:B------:R3:W-:Y:S01]  /*acf0*/  LDGSTS.E [R4+0x2e00], desc[UR14][R206.64], !P3 ;  /* 0x02e00000ce047fae */ /* 0x0007e2000d9a100e */
[----:B------:R-:W-:Y:S01]  /*ad00*/  MOV R187, R37 ;  /* 0x0000002500bb7202 */ /* 0x000fe20000000f00 */
[----:B------:R-:W-:-:S02]  /*ad10*/  IMAD R74, R220, 0x6b, RZ ;  /* 0x0000006bdc4a7824 */ /* 0x000fc400078e02ff */
[----:B------:R3:W-:Y:S01]  /*ad20*/  STL.64 [R1+0x21b0], R206 ;  /* 0x0021b0ce01007387 */ /* 0x0007e20000100a00 */
[----:B------:R-:W-:Y:S01]  /*ad30*/  MOV R211, R43 ;  /* 0x0000002b00d37202 */ /* 0x000fe20000000f00 */
[----:B---3--:R-:W-:Y:S02]  /*ad40*/  IMAD.MOV.U32 R128, RZ, RZ, R70 ;  /* 0x000000ffff807224 */ /* 0x008fe400078e0046 */
[----:B------:R3:W-:Y:S01]  /*ad50*/  STL.64 [R1+0x21c8], R66 ;  /* 0x0021c84201007387 */ /* 0x0007e20000100a00 */
[----:B------:R-:W-:-:S03]  /*ad60*/  IMAD.MOV.U32 R129, RZ, RZ, R71 ;  /* 0x000000ffff817224 */ /* 0x000fc600078e0047 */
[----:B------:R3:W-:Y:S01]  /*ad70*/  LDGSTS.E [R4+0x2e80], desc[UR14][R66.64], !P3 ;  /* 0x02e8000042047fae */ /* 0x0007e2000d9a100e */
[----:B------:R-:W-:-:S03]  /*ad80*/  IMAD.MOV.U32 R206, RZ, RZ, R158 ;  /* 0x000000ffffce7224 */ /* 0x000fc600078e009e */
[----:B------:R1:W-:Y:S01]  /*ad90*/  LDGSTS.E [R4+0x2f00], desc[UR14][R64.64], !P3 ;  /* 0x02f0000040047fae */ /* 0x0003e2000d9a100e */
[----:B------:R-:W-:-:S03]  /*ada0*/  IMAD.MOV.U32 R207, RZ, RZ, R159 ;  /* 0x000000ffffcf7224 */ /* 0x000fc600078e009f */
[----:B------:R-:W3:Y:S04]  /*adb0*/  LDL.LU.64 R158, [R1+0xbf8] ;  /* 0x000bf800019e7983 */ /* 0x000ee80000300a00 */
[----:B------:R1:W-:Y:S01]  /*adc0*/  LDGSTS.E [R4+0x2f80], desc[UR14][R62.64], !P3 ;  /* 0x02f800003e047fae */ /* 0x0003e2000d9a100e */
[----:B------:R-:W-:Y:S01]  /*add0*/  ISETP.GE.U32.AND P3, PT, R6, 0x7fffff5d, PT ;  /* 0x7fffff5d0600780c */ /* 0x000fe20003f66070 */
[----:B------:R-:W-:-:S04]  /*ade0*/  IMAD R6, R220, 0x1b, RZ ;  /* 0x0000001bdc067824 */ /* 0x000fc800078e02ff */
[----:B------:R-:W-:-:S04]  /*adf0*/  IMAD.WIDE R34, R6, 0x4, R238 ;  /* 0x0000000406227825 */ /* 0x000fc800078e02ee */
[C---:B------:R-:W-:Y:S01]  /*ae00*/  IMAD.WIDE R32, R6.reuse, 0x4, R240 ;  /* 0x0000000406207825 */ /* 0x040fe200078e02f0 */
[----:B------:R1:W-:Y:S03]  /*ae10*/  LDGSTS.E [R4+0x3600], desc[UR14][R34.64], !P6 ;  /* 0x0360000022047fae */ /* 0x0003e6000f1a100e */
[C---:B------:R-:W-:Y:S01]  /*ae20*/  IMAD.WIDE R20, R6.reuse, 0x4, R242 ;  /* 0x0000000406147825 */ /* 0x040fe200078e02f2 */
[----:B------:R1:W-:Y:S03]  /*ae30*/  LDGSTS.E [R4+0x3680], desc[UR14][R32.64], !P6 ;  /* 0x0368000020047fae */ /* 0x0003e6000f1a100e */
[----:B------:R-:W-:Y:S01]  /*ae40*/  IMAD.WIDE R182, R6, 0x4, R214 ;  /* 0x0000000406b67825 */ /* 0x000fe200078e02d6 */
[----:B------:R1:W-:Y:S03]  /*ae50*/  LDGSTS.E [R4+0x3700], desc[UR14][R20.64], !P6 ;  /* 0x0370000014047fae */ /* 0x0003e6000f1a100e */
[----:B------:R-:W-:Y:S01]  /*ae60*/  VIADD R6, R9, 0xffffffd8 ;  /* 0xffffffd809067836 */ /* 0x000fe20000000000 */
[----:B------:R1:W-:Y:S01]  /*ae70*/  LDGSTS.E [R4+0x3780], desc[UR14][R182.64], !P6 ;  /* 0x03780000b6047fae */ /* 0x0003e2000f1a100e */
[----:B------:R-:W1:Y:S01]  /*ae80*/  LDC R9, c[0x0][0x3a0] ;  /* 0x0000e800ff097b82 */ /* 0x000e620000000800 */
[----:B------:R-:W-:-:S02]  /*ae90*/  IMAD.WIDE R156, R7, 0x4, R238 ;  /* 0x00000004079c7825 */ /* 0x000fc400078e02ee */
[----:B------:R-:W-:Y:S02]  /*aea0*/  ISETP.GE.U32.AND P6, PT, R6, 0x7fffff59, PT ;  /* 0x7fffff590600780c */ /* 0x000fe40003fc6070 */
[C---:B------:R-:W-:Y:S01]  /*aeb0*/  IMAD.WIDE R18, R7.reuse, 0x4, R240 ;  /* 0x0000000407127825 */ /* 0x040fe200078e02f0 */
[----:B------:R1:W-:Y:S03]  /*aec0*/  LDGSTS.E [R4+0x3e00], desc[UR14][R156.64], !P2 ;  /* 0x03e000009c047fae */ /* 0x0003e6000d1a100e */
[C---:B------:R-:W-:Y:S01]  /*aed0*/  IMAD.WIDE R124, R7.reuse, 0x4, R242 ;  /* 0x00000004077c7825 */ /* 0x040fe200078e02f2 */
[----:B------:R1:W-:Y:S03]  /*aee0*/  LDGSTS.E [R4+0x3e80], desc[UR14][R18.64], !P2 ;  /* 0x03e8000012047fae */ /* 0x0003e6000d1a100e */
[----:B------:R-:W-:Y:S01]  /*aef0*/  IMAD.WIDE R250, R7, 0x4, R214 ;  /* 0x0000000407fa7825 */ /* 0x000fe200078e02d6 */
[----:B------:R1:W-:Y:S03]  /*af00*/  LDGSTS.E [R4+0x3f00], desc[UR14][R124.64], !P2 ;  /* 0x03f000007c047fae */ /* 0x0003e6000d1a100e */
[----:B--2---:R-:W-:Y:S01]  /*af10*/  VIADD R6, R10, 0xffffffd4 ;  /* 0xffffffd40a067836 */ /* 0x004fe20000000000 */
[----:B------:R-:W-:Y:S01]  /*af20*/  LDGSTS.E [R4+0x3f80], desc[UR14][R250.64], !P2 ;  /* 0x03f80000fa047fae */ /* 0x000fe2000d1a100e */
[----:B------:R-:W2:Y:S03]  /*af30*/  LDC R10, c[0x0][0x3a0] ;  /* 0x0000e800ff0a7b82 */ /* 0x000ea60000000800 */
[----:B------:R-:W-:Y:S01]  /*af40*/  ISETP.GE.U32.AND P2, PT, R6, 0x7fffff55, PT ;  /* 0x7fffff550600780c */ /* 0x000fe20003f46070 */
[----:B------:R-:W-:-:S02]  /*af50*/  IMAD R6, R220, 0x23, RZ ;  /* 0x00000023dc067824 */ /* 0x000fc400078e02ff */
[----:B------:R-:W-:Y:S02]  /*af60*/  IMAD R7, R220, 0x27, RZ ;  /* 0x00000027dc077824 */ /* 0x000fe400078e02ff */
[----:B------:R-:W-:-:S04]  /*af70*/  IMAD.WIDE R126, R6, 0x4, R238 ;  /* 0x00000004067e7825 */ /* 0x000fc800078e02ee */
[C---:B------:R-:W-:Y:S01]  /*af80*/  IMAD.WIDE R180, R6.reuse, 0x4, R240 ;  /* 0x0000000406b47825 */ /* 0x040fe200078e02f0 */
[----:B------:R-:W-:Y:S03]  /*af90*/  LDGSTS.E [R4+0x4600], desc[UR14][R126.64], !P3 ;  /* 0x046000007e047fae */ /* 0x000fe6000d9a100e */
[C---:B------:R-:W-:Y:S01]  /*afa0*/  IMAD.WIDE R60, R6.reuse, 0x4, R242 ;  /* 0x00000004063c7825 */ /* 0x040fe200078e02f2 */
[----:B------:R-:W-:Y:S03]  /*afb0*/  LDGSTS.E [R4+0x4680], desc[UR14][R180.64], !P3 ;  /* 0x04680000b4047fae */ /* 0x000fe6000d9a100e */
[----:B------:R-:W-:Y:S01]  /*afc0*/  IMAD.WIDE R248, R6, 0x4, R214 ;  /* 0x0000000406f87825 */ /* 0x000fe200078e02d6 */
[----:B----4-:R-:W-:Y:S01]  /*afd0*/  IADD3 R6, PT, PT, R8, -0x30, RZ ;  /* 0xffffffd008067810 */ /* 0x010fe20007ffe0ff */
[----:B------:R-:W-:Y:S01]  /*afe0*/  LDGSTS.E [R4+0x4700], desc[UR14][R60.64], !P3 ;  /* 0x047000003c047fae */ /* 0x000fe2000d9a100e */
[----:B------:R-:W4:Y:S01]  /*aff0*/  LDC R8, c[0x0][0x3a0] ;  /* 0x0000e800ff087b82 */ /* 0x000f220000000800 */
[----:B------:R-:W-:-:S02]  /*b000*/  IMAD.WIDE R92, R7, 0x4, R238 ;  /* 0x00000004075c7825 */ /* 0x000fc400078e02ee */
[----:B------:R1:W-:Y:S02]  /*b010*/  LDGSTS.E [R4+0x4780], desc[UR14][R248.64], !P3 ;  /* 0x04780000f8047fae */ /* 0x0003e4000d9a100e */
[C---:B------:R-:W-:Y:S01]  /*b020*/  IMAD.WIDE R146, R7.reuse, 0x4, R240 ;  /* 0x0000000407927825 */ /* 0x040fe200078e02f0 */
[----:B------:R-:W-:Y:S01]  /*b030*/  ISETP.GE.U32.AND P3, PT, R6, 0x7fffff51, PT ;  /* 0x7fffff510600780c */ /* 0x000fe20003f66070 */
[----:B------:R2:W-:Y:S02]  /*b040*/  LDGSTS.E [R4+0x4e00], desc[UR14][R92.64], !P6 ;  /* 0x04e000005c047fae */ /* 0x0005e4000f1a100e */
[C---:B------:R-:W-:Y:S02]  /*b050*/  IMAD.WIDE R24, R7.reuse, 0x4, R242 ;  /* 0x0000000407187825 */ /* 0x040fe400078e02f2 */
[----:B------:R2:W-:Y:S02]  /*b060*/  LDGSTS.E [R4+0x4e80], desc[UR14][R146.64], !P6 ;  /* 0x04e8000092047fae */ /* 0x0005e4000f1a100e */
[----:B------:R-:W-:-:S02]  /*b070*/  IMAD.WIDE R142, R7, 0x4, R214 ;  /* 0x00000004078e7825 */ /* 0x000fc400078e02d6 */
[----:B------:R2:W-:Y:S02]  /*b080*/  LDGSTS.E [R4+0x4f00], desc[UR14][R24.64], !P6 ;  /* 0x04f0000018047fae */ /* 0x0005e4000f1a100e */
[----:B-1----:R-:W-:Y:S02]  /*b090*/  VIADD R6, R9, 0xffffffcc ;  /* 0xffffffcc09067836 */ /* 0x002fe40000000000 */
[----:B------:R1:W-:Y:S01]  /*b0a0*/  LDGSTS.E [R4+0x4f80], desc[UR14][R142.64], !P6 ;  /* 0x04f800008e047fae */ /* 0x0003e2000f1a100e */
[----:B------:R-:W1:Y:S02]  /*b0b0*/  LDC R9, c[0x0][0x3a0] ;  /* 0x0000e800ff097b82 */ /* 0x000e640000000800 */
[----:B------:R-:W-:Y:S01]  /*b0c0*/  ISETP.GE.U32.AND P6, PT, R6, 0x7fffff4d, PT ;  /* 0x7fffff4d0600780c */ /* 0x000fe20003fc6070 */
[C---:B------:R-:W-:Y:S02]  /*b0d0*/  IMAD R6, R220.reuse, 0x2b, RZ ;  /* 0x0000002bdc067824 */ /* 0x040fe400078e02ff */
[----:B------:R-:W-:-:S02]  /*b0e0*/  IMAD R7, R220, 0x2f, RZ ;  /* 0x0000002fdc077824 */ /* 0x000fc400078e02ff */
[----:B------:R-:W-:-:S04]  /*b0f0*/  IMAD.WIDE R218, R6, 0x4, R238 ;  /* 0x0000000406da7825 */ /* 0x000fc800078e02ee */
[C---:B------:R-:W-:Y:S01]  /*b100*/  IMAD.WIDE R192, R6.reuse, 0x4, R240 ;  /* 0x0000000406c07825 */ /* 0x040fe200078e02f0 */
[----:B------:R1:W-:Y:S03]  /*b110*/  LDGSTS.E [R4+0x5600], desc[UR14][R218.64], !P2 ;  /* 0x05600000da047fae */ /* 0x0003e6000d1a100e */
[C---:B------:R-:W-:Y:S01]  /*b120*/  IMAD.WIDE R204, R6.reuse, 0x4, R242 ;  /* 0x0000000406cc7825 */ /* 0x040fe200078e02f2 */
[----:B------:R-:W-:Y:S03]  /*b130*/  LDGSTS.E [R4+0x5680], desc[UR14][R192.64], !P2 ;  /* 0x05680000c0047fae */ /* 0x000fe6000d1a100e */
[----:B------:R-:W-:Y:S01]  /*b140*/  IMAD.WIDE R194, R6, 0x4, R214 ;  /* 0x0000000406c27825 */ /* 0x000fe200078e02d6 */
[----:B------:R-:W-:Y:S03]  /*b150*/  LDGSTS.E [R4+0x5700], desc[UR14][R204.64], !P2 ;  /* 0x05700000cc047fae */ /* 0x000fe6000d1a100e */
[----:B--2---:R-:W-:Y:S01]  /*b160*/  VIADD R6, R10, 0xffffffc8 ;  /* 0xffffffc80a067836 */ /* 0x004fe20000000000 */
[----:B------:R2:W-:Y:S01]  /*b170*/  LDGSTS.E [R4+0x5780], desc[UR14][R194.64], !P2 ;  /* 0x05780000c2047fae */ /* 0x0005e2000d1a100e */
[----:B------:R-:W1:Y:S01]  /*b180*/  LDC R10, c[0x0][0x3a0] ;  /* 0x0000e800ff0a7b82 */ /* 0x000e620000000800 */
[----:B------:R-:W-:-:S04]  /*b190*/  IMAD.WIDE R56, R7, 0x4, R238 ;  /* 0x0000000407387825 */ /* 0x000fc800078e02ee */
[C---:B------:R-:W-:Y:S01]  /*b1a0*/  IMAD.WIDE R30, R7.reuse, 0x4, R240 ;  /* 0x00000004071e7825 */ /* 0x040fe200078e02f0 */
[----:B------:R-:W-:Y:S01]  /*b1b0*/  ISETP.GE.U32.AND P2, PT, R6, 0x7fffff49, PT ;  /* 0x7fffff490600780c */ /* 0x000fe20003f46070 */
[----:B------:R1:W-:Y:S02]  /*b1c0*/  LDGSTS.E [R4+0x5e00], desc[UR14][R56.64], !P3 ;  /* 0x05e0000038047fae */ /* 0x0003e4000d9a100e */
[C---:B------:R-:W-:Y:S01]  /*b1d0*/  IMAD.WIDE R28, R7.reuse, 0x4, R242 ;  /* 0x00000004071c7825 */ /* 0x040fe200078e02f2 */
[----:B----4-:R-:W-:Y:S01]  /*b1e0*/  IADD3 R6, PT, PT, R8, -0x3c, RZ ;  /* 0xffffffc408067810 */ /* 0x010fe20007ffe0ff */
[----:B------:R4:W-:Y:S01]  /*b1f0*/  LDGSTS.E [R4+0x5e80], desc[UR14][R30.64], !P3 ;  /* 0x05e800001e047fae */ /* 0x0009e2000d9a100e */
[----:B------:R-:W4:Y:S01]  /*b200*/  LDC R8, c[0x0][0x3a0] ;  /* 0x0000e800ff087b82 */ /* 0x000f220000000800 */
[----:B------:R-:W-:Y:S02]  /*b210*/  IMAD.WIDE R58, R7, 0x4, R214 ;  /* 0x00000004073a7825 */ /* 0x000fe400078e02d6 */
[----:B------:R1:W-:Y:S04]  /*b220*/  LDGSTS.E [R4+0x5f00], desc[UR14][R28.64], !P3 ;  /* 0x05f000001c047fae */ /* 0x0003e8000d9a100e */
[----:B------:R1:W-:Y:S01]  /*b230*/  LDGSTS.E [R4+0x5f80], desc[UR14][R58.64], !P3 ;  /* 0x05f800003a047fae */ /* 0x0003e2000d9a100e */
        /* <DEDUP_REMOVED lines=9> */
[----:B------:R-:W-:Y:S03]  /*b2d0*/  LDGSTS.E [R4+0x6700], desc[UR14][R82.64], !P6 ;  /* 0x0670000052047fae */ /* 0x000fe6000f1a100e */
[----:B-1----:R-:W-:Y:S01]  /*b2e0*/  VIADD R6, R9, 0xffffffc0 ;  /* 0xffffffc009067836 */ /* 0x002fe20000000000 */
[----:B------:R-:W-:Y:S01]  /*b2f0*/  LDGSTS.E [R4+0x6780], desc[UR14][R108.64], !P6 ;  /* 0x067800006c047fae */ /* 0x000fe2000f1a100e */
[----:B------:R-:W1:Y:S01]  /*b300*/  LDC R9, c[0x0][0x3a0] ;  /* 0x0000e800ff097b82 */ /* 0x000e620000000800 */
[----:B------:R-:W-:-:S02]  /*b310*/  IMAD.WIDE R44, R7, 0x4, R238 ;  /* 0x00000004072c7825 */ /* 0x000fc400078e02ee */
[----:B------:R-:W-:Y:S02]  /*b320*/  ISETP.GE.U32.AND P6, PT, R6, 0x7fffff41, PT ;  /* 0x7fffff410600780c */ /* 0x000fe40003fc6070 */
[C---:B------:R-:W-:Y:S01]  /*b330*/  IMAD.WIDE R150, R7.reuse, 0x4, R240 ;  /* 0x0000000407967825 */ /* 0x040fe200078e02f0 */
[----:B------:R1:W-:Y:S03]  /*b340*/  LDGSTS.E [R4+0x6e00], desc[UR14][R44.64], !P2 ;  /* 0x06e000002c047fae */ /* 0x0003e6000d1a100e */
[C---:B------:R-:W-:Y:S01]  /*b350*/  IMAD.WIDE R78, R7.reuse, 0x4, R242 ;  /* 0x00000004074e7825 */ /* 0x040fe200078e02f2 */
[----:B------:R-:W-:Y:S03]  /*b360*/  LDGSTS.E [R4+0x6e80], desc[UR14][R150.64], !P2 ;  /* 0x06e8000096047fae */ /* 0x000fe6000d1a100e */
[----:B------:R-:W-:Y:S01]  /*b370*/  IMAD.WIDE R80, R7, 0x4, R214 ;  /* 0x0000000407507825 */ /* 0x000fe200078e02d6 */
[----:B------:R1:W-:Y:S03]  /*b380*/  LDGSTS.E [R4+0x6f00], desc[UR14][R78.64], !P2 ;  /* 0x06f000004e047fae */ /* 0x0003e6000d1a100e */
[----:B------:R-:W-:Y:S01]  /*b390*/  VIADD R6, R10, 0xffffffbc ;  /* 0xffffffbc0a067836 */ /* 0x000fe20000000000 */
[----:B------:R1:W-:Y:S01]  /*b3a0*/  LDGSTS.E [R4+0x6f80], desc[UR14][R80.64], !P2 ;  /* 0x06f8000050047fae */ /* 0x0003e2000d1a100e */
        /* <DEDUP_REMOVED lines=17> */
[----:B------:R-:W-:Y:S02]  /*b4c0*/  LDGSTS.E [R4+0x7e00], desc[UR14][R166.64], !P6 ;  /* 0x07e00000a6047fae */ /* 0x000fe4000f1a100e */
[C---:B------:R-:W-:Y:S02]  /*b4d0*/  IMAD.WIDE R26, R7.reuse, 0x4, R242 ;  /* 0x00000004071a7825 */ /* 0x040fe400078e02f2 */
[----:B------:R2:W-:Y:S02]  /*b4e0*/  LDGSTS.E [R4+0x7e80], desc[UR14][R114.64], !P6 ;  /* 0x07e8000072047fae */ /* 0x0005e4000f1a100e */
[----:B------:R-:W-:-:S02]  /*b4f0*/  IMAD.WIDE R178, R7, 0x4, R214 ;  /* 0x0000000407b27825 */ /* 0x000fc400078e02d6 */
[----:B------:R2:W-:Y:S02]  /*b500*/  LDGSTS.E [R4+0x7f00], desc[UR14][R26.64], !P6 ;  /* 0x07f000001a047fae */ /* 0x0005e4000f1a100e */
[----:B-1----:R-:W-:Y:S02]  /*b510*/  VIADD R6, R9, 0xffffffb4 ;  /* 0xffffffb409067836 */ /* 0x002fe40000000000 */
[----:B------:R-:W-:Y:S01]  /*b520*/  LDGSTS.E [R4+0x7f80], desc[UR14][R178.64], !P6 ;  /* 0x07f80000b2047fae */ /* 0x000fe2000f1a100e */
[----:B------:R-:W1:Y:S02]  /*b530*/  LDC R9, c[0x0][0x3a0] ;  /* 0x0000e800ff097b82 */ /* 0x000e640000000800 */
[----:B------:R-:W-:Y:S01]  /*b540*/  ISETP.GE.U32.AND P6, PT, R6, 0x7fffff35, PT ;  /* 0x7fffff350600780c */ /* 0x000fe20003fc6070 */
[C---:B------:R-:W-:Y:S02]  /*b550*/  IMAD R6, R220.reuse, 0x43, RZ ;  /* 0x00000043dc067824 */ /* 0x040fe400078e02ff */
[----:B------:R-:W-:-:S02]  /*b560*/  IMAD R7, R220, 0x47, RZ ;  /* 0x00000047dc077824 */ /* 0x000fc400078e02ff */
[----:B------:R-:W-:-:S04]  /*b570*/  IMAD.WIDE R88, R6, 0x4, R238 ;  /* 0x0000000406587825 */ /* 0x000fc800078e02ee */
[C---:B------:R-:W-:Y:S01]  /*b580*/  IMAD.WIDE R90, R6.reuse, 0x4, R240 ;  /* 0x00000004065a7825 */ /* 0x040fe200078e02f0 */
[----:B------:R-:W-:Y:S03]  /*b590*/  LDGSTS.E [R4+0x8600], desc[UR14][R88.64], !P2 ;  /* 0x0860000058047fae */ /* 0x000fe6000d1a100e */
[C---:B------:R-:W-:Y:S01]  /*b5a0*/  IMAD.WIDE R116, R6.reuse, 0x4, R242 ;  /* 0x0000000406747825 */ /* 0x040fe200078e02f2 */
[----:B------:R-:W-:Y:S03]  /*b5b0*/  LDGSTS.E [R4+0x8680], desc[UR14][R90.64], !P2 ;  /* 0x086800005a047fae */ /* 0x000fe6000d1a100e */
[----:B------:R-:W-:Y:S01]  /*b5c0*/  IMAD.WIDE R118, R6, 0x4, R214 ;  /* 0x0000000406767825 */ /* 0x000fe200078e02d6 */
[----:B------:R-:W-:Y:S03]  /*b5d0*/  LDGSTS.E [R4+0x8700], desc[UR14][R116.64], !P2 ;  /* 0x0870000074047fae */ /* 0x000fe6000d1a100e */
[----:B--2---:R-:W-:Y:S01]  /*b5e0*/  VIADD R6, R10, 0xffffffb0 ;  /* 0xffffffb00a067836 */ /* 0x004fe20000000000 */
[----:B------:R-:W-:Y:S01]  /*b5f0*/  LDGSTS.E [R4+0x8780], desc[UR14][R118.64], !P2 ;  /* 0x0878000076047fae */ /* 0x000fe2000d1a100e */
[----:B------:R-:W2:Y:S01]  /*b600*/  LDC R10, c[0x0][0x3a0] ;  /* 0x0000e800ff0a7b82 */ /* 0x000ea20000000800 */
[----:B------:R-:W-:-:S04]  /*b610*/  IMAD.WIDE R176, R7, 0x4, R238 ;  /* 0x0000000407b07825 */ /* 0x000fc800078e02ee */
[C---:B------:R-:W-:Y:S01]  /*b620*/  IMAD.WIDE R174, R7.reuse, 0x4, R240 ;  /* 0x0000000407ae7825 */ /* 0x040fe200078e02f0 */
[----:B------:R-:W-:Y:S01]  /*b630*/  ISETP.GE.U32.AND P2, PT, R6, 0x7fffff31, PT ;  /* 0x7fffff310600780c */ /* 0x000fe20003f46070 */
[----:B------:R1:W-:Y:S02]  /*b640*/  LDGSTS.E [R4+0x8e00], desc[UR14][R176.64], !P3 ;  /* 0x08e00000b0047fae */ /* 0x0003e4000d9a100e */
[C---:B------:R-:W-:Y:S01]  /*b650*/  IMAD.WIDE R154, R7.reuse, 0x4, R242 ;  /* 0x00000004079a7825 */ /* 0x040fe200078e02f2 */
[----:B----4-:R-:W-:Y:S01]  /*b660*/  IADD3 R6, PT, PT, R8, -0x54, RZ ;  /* 0xffffffac08067810 */ /* 0x010fe20007ffe0ff */
[----:B------:R4:W-:Y:S01]  /*b670*/  LDGSTS.E [R4+0x8e80], desc[UR14][R174.64], !P3 ;  /* 0x08e80000ae047fae */ /* 0x0009e2000d9a100e */
[----:B------:R-:W2:Y:S01]  /*b680*/  LDC R8, c[0x0][0x3a0] ;  /* 0x0000e800ff087b82 */ /* 0x000ea20000000800 */
        /* <DEDUP_REMOVED lines=8> */
[----:B------:R2:W-:Y:S03]  /*b710*/  LDGSTS.E [R4+0x9600], desc[UR14][R86.64], !P6 ;  /* 0x0960000056047fae */ /* 0x0005e6000f1a100e */
[C---:B------:R-:W-:Y:S01]  /*b720*/  IMAD.WIDE R202, R6.reuse, 0x4, R242 ;  /* 0x0000000406ca7825 */ /* 0x040fe200078e02f2 */
[----:B------:R-:W-:Y:S03]  /*b730*/  LDGSTS.E [R4+0x9680], desc[UR14][R84.64], !P6 ;  /* 0x0968000054047fae */ /* 0x000fe6000f1a100e */
[----:B------:R-:W-:Y:S01]  /*b740*/  IMAD.WIDE R200, R6, 0x4, R214 ;  /* 0x0000000406c87825 */ /* 0x000fe200078e02d6 */
[----:B------:R2:W-:Y:S03]  /*b750*/  LDGSTS.E [R4+0x9700], desc[UR14][R202.64], !P6 ;  /* 0x09700000ca047fae */ /* 0x0005e6000f1a100e */
[----:B-1----:R-:W-:Y:S01]  /*b760*/  VIADD R6, R9, 0xffffffa8 ;  /* 0xffffffa809067836 */ /* 0x002fe20000000000 */
[----:B------:R1:W-:Y:S01]  /*b770*/  LDGSTS.E [R4+0x9780], desc[UR14][R200.64], !P6 ;  /* 0x09780000c8047fae */ /* 0x0003e2000f1a100e */
[----:B------:R-:W1:Y:S01]  /*b780*/  LDC R9, c[0x0][0x3a0] ;  /* 0x0000e800ff097b82 */ /* 0x000e620000000800 */
[----:B------:R-:W-:-:S02]  /*b790*/  IMAD.WIDE R144, R7, 0x4, R238 ;  /* 0x0000000407907825 */ /* 0x000fc400078e02ee */
[----:B------:R-:W-:Y:S02]  /*b7a0*/  ISETP.GE.U32.AND P6, PT, R6, 0x7fffff29, PT ;  /* 0x7fffff290600780c */ /* 0x000fe40003fc6070 */
[C---:B------:R-:W-:Y:S01]  /*b7b0*/  IMAD.WIDE R148, R7.reuse, 0x4, R240 ;  /* 0x0000000407947825 */ /* 0x040fe200078e02f0 */
[----:B------:R-:W-:Y:S03]  /*b7c0*/  LDGSTS.E [R4+0x9e00], desc[UR14][R144.64], !P2 ;  /* 0x09e0000090047fae */ /* 0x000fe6000d1a100e */
[C---:B------:R-:W-:Y:S01]  /*b7d0*/  IMAD.WIDE R122, R7.reuse, 0x4, R242 ;  /* 0x00000004077a7825 */ /* 0x040fe200078e02f2 */
[----:B------:R1:W-:Y:S03]  /*b7e0*/  LDGSTS.E [R4+0x9e80], desc[UR14][R148.64], !P2 ;  /* 0x09e8000094047fae */ /* 0x0003e6000d1a100e */
[----:B------:R-:W-:Y:S01]  /*b7f0*/  IMAD.WIDE R120, R7, 0x4, R214 ;  /* 0x0000000407787825 */ /* 0x000fe200078e02d6 */
[----:B------:R1:W-:Y:S03]  /*b800*/  LDGSTS.E [R4+0x9f00], desc[UR14][R122.64], !P2 ;  /* 0x09f000007a047fae */ /* 0x0003e6000d1a100e */
[----:B--2---:R-:W-:Y:S01]  /*b810*/  VIADD R6, R10, 0xffffffa4 ;  /* 0xffffffa40a067836 */ /* 0x004fe20000000000 */
[----:B------:R2:W-:Y:S01]  /*b820*/  LDGSTS.E [R4+0x9f80], desc[UR14][R120.64], !P2 ;  /* 0x09f8000078047fae */ /* 0x0005e2000d1a100e */
[----:B------:R-:W2:Y:S03]  /*b830*/  LDC R10, c[0x0][0x3a0] ;  /* 0x0000e800ff0a7b82 */ /* 0x000ea60000000800 */
[----:B------:R-:W-:Y:S01]  /*b840*/  ISETP.GE.U32.AND P2, PT, R6, 0x7fffff25, PT ;  /* 0x7fffff250600780c */ /* 0x000fe20003f46070 */
[----:B------:R-:W-:-:S02]  /*b850*/  IMAD R6, R220, 0x53, RZ ;  /* 0x00000053dc067824 */ /* 0x000fc400078e02ff */
[----:B------:R-:W-:Y:S02]  /*b860*/  IMAD R7, R220, 0x57, RZ ;  /* 0x00000057dc077824 */ /* 0x000fe400078e02ff */
[----:B------:R-:W-:-:S04]  /*b870*/  IMAD.WIDE R54, R6, 0x4, R238 ;  /* 0x0000000406367825 */ /* 0x000fc800078e02ee */
[C---:B------:R-:W-:Y:S01]  /*b880*/  IMAD.WIDE R52, R6.reuse, 0x4, R240 ;  /* 0x0000000406347825 */ /* 0x040fe200078e02f0 */
[----:B------:R1:W-:Y:S03]  /*b890*/  LDGSTS.E [R4+0xa600], desc[UR14][R54.64], !P3 ;  /* 0x0a60000036047fae */ /* 0x0003e6000d9a100e */
[C---:B------:R-:W-:Y:S01]  /*b8a0*/  IMAD.WIDE R110, R6.reuse, 0x4, R242 ;  /* 0x00000004066e7825 */ /* 0x040fe200078e02f2 */
[----:B------:R1:W-:Y:S03]  /*b8b0*/  LDGSTS.E [R4+0xa680], desc[UR14][R52.64], !P3 ;  /* 0x0a68000034047fae */ /* 0x0003e6000d9a100e */
[----:B------:R-:W-:Y:S01]  /*b8c0*/  IMAD.WIDE R112, R6, 0x4, R214 ;  /* 0x0000000406707825 */ /* 0x000fe200078e02d6 */
[----:B------:R-:W-:Y:S01]  /*b8d0*/  IADD3 R6, PT, PT, R8, -0x60, RZ ;  /* 0xffffffa008067810 */ /* 0x000fe20007ffe0ff */
[----:B------:R1:W-:Y:S01]  /*b8e0*/  LDGSTS.E [R4+0xa700], desc[UR14][R110.64], !P3 ;  /* 0x0a7000006e047fae */ /* 0x0003e2000d9a100e */
        /* <DEDUP_REMOVED lines=11> */
[----:B------:R1:W-:Y:S03]  /*b9a0*/  LDGSTS.E [R4+0xaf80], desc[UR14][R16.64], !P6 ;  /* 0x0af8000010047fae */ /* 0x0003e6000f1a100e */
[----:B------:R-:W-:Y:S01]  /*b9b0*/  ISETP.GE.U32.AND P6, PT, R6, 0x7fffff1d, PT ;  /* 0x7fffff1d0600780c */ /* 0x000fe20003fc6070 */
[C---:B------:R-:W-:Y:S02]  /*b9c0*/  IMAD R6, R220.reuse, 0x5b, RZ ;  /* 0x0000005bdc067824 */ /* 0x040fe400078e02ff */
[----:B------:R-:W-:-:S02]  /*b9d0*/  IMAD R7, R220, 0x5f, RZ ;  /* 0x0000005fdc077824 */ /* 0x000fc400078e02ff */
[----:B------:R-:W-:-:S04]  /*b9e0*/  IMAD.WIDE R190, R6, 0x4, R238 ;  /* 0x0000000406be7825 */ /* 0x000fc800078e02ee */
[C---:B------:R-:W-:Y:S01]  /*b9f0*/  IMAD.WIDE R172, R6.reuse, 0x4, R240 ;  /* 0x0000000406ac7825 */ /* 0x040fe200078e02f0 */
[----:B------:R1:W-:Y:S03]  /*ba00*/  LDGSTS.E [R4+0xb600], desc[UR14][R190.64], !P2 ;  /* 0x0b600000be047fae */ /* 0x0003e6000d1a100e */
[C---:B------:R-:W-:Y:S01]  /*ba10*/  IMAD.WIDE R170, R6.reuse, 0x4, R242 ;  /* 0x0000000406aa7825 */ /* 0x040fe200078e02f2 */
[----:B------:R1:W-:Y:S03]  /*ba20*/  LDGSTS.E [R4+0xb680], desc[UR14][R172.64], !P2 ;  /* 0x0b680000ac047fae */ /* 0x0003e6000d1a100e */
[----:B---3--:R-:W-:Y:S01]  /*ba30*/  IMAD.MOV.U32 R66, RZ, RZ, R68 ;  /* 0x000000ffff427224 */ /* 0x008fe200078e0044 */
[----:B------:R3:W-:Y:S01]  /*ba40*/  LDGSTS.E [R4+0xb700], desc[UR14][R170.64], !P2 ;  /* 0x0b700000aa047fae */ /* 0x0007e2000d1a100e */
[----:B------:R-:W-:Y:S01]  /*ba50*/  IMAD.WIDE R168, R6, 0x4, R214 ;  /* 0x0000000406a87825 */ /* 0x000fe200078e02d6 */
[----:B------:R-:W1:Y:S03]  /*ba60*/  LDC R68, c[0x0][0x3a0] ;  /* 0x0000e800ff447b82 */ /* 0x000e660000000800 */
[----:B--2---:R-:W-:Y:S01]  /*ba70*/  VIADD R6, R10, 0xffffff98 ;  /* 0xffffff980a067836 */ /* 0x004fe20000000000 */
[----:B------:R2:W-:Y:S01]  /*ba80*/  LDGSTS.E [R4+0xb780], desc[UR14][R168.64], !P2 ;  /* 0x0b780000a8047fae */ /* 0x0005e2000d1a100e */
[----:B------:R-:W-:-:S04]  /*ba90*/  IMAD.WIDE R76, R7, 0x4, R238 ;  /* 0x00000004074c7825 */ /* 0x000fc800078e02ee */
[C---:B------:R-:W-:Y:S01]  /*baa0*/  IMAD.WIDE R50, R7.reuse, 0x4, R240 ;  /* 0x0000000407327825 */ /* 0x040fe200078e02f0 */
[----:B------:R-:W-:Y:S01]  /*bab0*/  ISETP.GE.U32.AND P2, PT, R6, 0x7fffff19, PT ;  /* 0x7fffff190600780c */ /* 0x000fe20003f46070 */
[----:B------:R1:W-:Y:S02]  /*bac0*/  LDGSTS.E [R4+0xbe00], desc[UR14][R76.64], !P3 ;  /* 0x0be000004c047fae */ /* 0x0003e4000d9a100e */
[C---:B------:R-:W-:Y:S01]  /*bad0*/  IMAD.WIDE R48, R7.reuse, 0x4, R242 ;  /* 0x0000000407307825 */ /* 0x040fe200078e02f2 */
[----:B----4-:R-:W-:Y:S01]  /*bae0*/  IADD3 R6, PT, PT, R8, -0x6c, RZ ;  /* 0xffffff9408067810 */ /* 0x010fe20007ffe0ff */
[----:B------:R4:W-:Y:S02]  /*baf0*/  LDGSTS.E [R4+0xbe80], desc[UR14][R50.64], !P3 ;  /* 0x0be8000032047fae */ /* 0x0009e4000d9a100e */
[----:B------:R-:W-:Y:S02]  /*bb00*/  IMAD.WIDE R46, R7, 0x4, R214 ;  /* 0x00000004072e7825 */ /* 0x000fe400078e02d6 */
[----:B------:R1:W-:Y:S02]  /*bb10*/  LDGSTS.E [R4+0xbf00], desc[UR14][R48.64], !P3 ;  /* 0x0bf0000030047fae */ /* 0x0003e4000d9a100e */
[----:B------:R-:W-:-:S02]  /*bb20*/  IMAD R10, R220, 0x63, RZ ;  /* 0x00000063dc0a7824 */ /* 0x000fc400078e02ff */
[----:B------:R1:W-:Y:S01]  /*bb30*/  LDGSTS.E [R4+0xbf80], desc[UR14][R46.64], !P3 ;  /* 0x0bf800002e047fae */ /* 0x0003e2000d9a100e */
[----:B------:R-:W-:Y:S01]  /*bb40*/  ISETP.GE.U32.AND P3, PT, R6, 0x7fffff15, PT ;  /* 0x7fffff150600780c */ /* 0x000fe20003f66070 */
[----:B------:R-:W-:-:S04]  /*bb50*/  IMAD.WIDE R246, R10, 0x4, R238 ;  /* 0x000000040af67825 */ /* 0x000fc800078e02ee */
[C---:B------:R-:W-:Y:S01]  /*bb60*/  IMAD.WIDE R6, R10.reuse, 0x4, R240 ;  /* 0x000000040a067825 */ /* 0x040fe200078e02f0 */
[----:B------:R-:W-:Y:S03]  /*bb70*/  LDGSTS.E [R4+0xc600], desc[UR14][R246.64], !P6 ;  /* 0x0c600000f6047fae */ /* 0x000fe6000f1a100e */
[C---:B------:R-:W-:Y:S01]  /*bb80*/  IMAD.WIDE R8, R10.reuse, 0x4, R242 ;  /* 0x000000040a087825 */ /* 0x040fe200078e02f2 */
[----:B------:R1:W-:Y:S03]  /*bb90*/  LDGSTS.E [R4+0xc680], desc[UR14][R6.64], !P6 ;  /* 0x0c68000006047fae */ /* 0x0003e6000f1a100e */
[----:B------:R-:W-:Y:S01]  /*bba0*/  IMAD.WIDE R10, R10, 0x4, R214 ;  /* 0x000000040a0a7825 */ /* 0x000fe200078e02d6 */
[----:B------:R1:W-:Y:S03]  /*bbb0*/  LDGSTS.E [R4+0xc700], desc[UR14][R8.64], !P6 ;  /* 0x0c70000008047fae */ /* 0x0003e6000f1a100e */
[----:B------:R-:W-:Y:S01]  /*bbc0*/  VIADD R36, R36, 0xffffff90 ;  /* 0xffffff9024247836 */ /* 0x000fe20000000000 */
[----:B------:R1:W-:Y:S01]  /*bbd0*/  LDGSTS.E [R4+0xc780], desc[UR14][R10.64], !P6 ;  /* 0x0c7800000a047fae */ /* 0x0003e2000f1a100e */
[----:B------:R-:W-:-:S03]  /*bbe0*/  IMAD R42, R220, 0x67, RZ ;  /* 0x00000067dc2a7824 */ /* 0x000fc600078e02ff */
[----:B------:R-:W-:Y:S01]  /*bbf0*/  ISETP.GE.U32.AND P6, PT, R36, 0x7fffff11, PT ;  /* 0x7fffff112400780c */ /* 0x000fe20003fc6070 */
        /* <DEDUP_REMOVED lines=9> */
[----:B------:R-:W-:-:S03]  /*bc90*/  IMAD.MOV.U32 R67, RZ, RZ, R69 ;  /* 0x000000ffff437224 */ /* 0x000fc600078e0045 */
        /* <DEDUP_REMOVED lines=8> */
[----:B------:R-:W-:Y:S01]  /*bd20*/  IMAD R106, R220, 0x6f, RZ ;  /* 0x0000006fdc6a7824 */ /* 0x000fe200078e02ff */
[----:B------:R-:W-:Y:S01]  /*bd30*/  LDGSTS.E [R4+0xd780], desc[UR14][R74.64], !P3 ;  /* 0x0d7800004a047fae */ /* 0x000fe2000d9a100e */
[----:B------:R-:W-:-:S02]  /*bd40*/  ISETP.GE.U32.AND P3, PT, R100, 0x7fffff09, PT ;  /* 0x7fffff096400780c */ /* 0x000fc40003f66070 */
[----:B------:R-:W-:-:S04]  /*bd50*/  IMAD.WIDE R100, R106, 0x4, R238 ;  /* 0x000000046a647825 */ /* 0x000fc800078e02ee */
[C---:B------:R-:W-:Y:S01]  /*bd60*/  IMAD.WIDE R102, R106.reuse, 0x4, R240 ;  /* 0x000000046a667825 */ /* 0x040fe200078e02f0 */
[----:B------:R-:W-:Y:S03]  /*bd70*/  LDGSTS.E [R4+0xde00], desc[UR14][R100.64], !P6 ;  /* 0x0de0000064047fae */ /* 0x000fe6000f1a100e */
[C---:B------:R-:W-:Y:S01]  /*bd80*/  IMAD.WIDE R104, R106.reuse, 0x4, R242 ;  /* 0x000000046a687825 */ /* 0x040fe200078e02f2 */
[----:B------:R-:W-:Y:S03]  /*bd90*/  LDGSTS.E [R4+0xde80], desc[UR14][R102.64], !P6 ;  /* 0x0de8000066047fae */ /* 0x000fe6000f1a100e */
[----:B------:R-:W-:Y:S01]  /*bda0*/  IMAD.WIDE R106, R106, 0x4, R214 ;  /* 0x000000046a6a7825 */ /* 0x000fe200078e02d6 */
[----:B------:R-:W-:Y:S03]  /*bdb0*/  LDGSTS.E [R4+0xdf00], desc[UR14][R104.64], !P6 ;  /* 0x0df0000068047fae */ /* 0x000fe6000f1a100e */
[----:B------:R-:W-:Y:S01]  /*bdc0*/  VIADD R132, R132, 0xffffff84 ;  /* 0xffffff8484847836 */ /* 0x000fe20000000000 */
[----:B------:R-:W-:Y:S01]  /*bdd0*/  LDGSTS.E [R4+0xdf80], desc[UR14][R106.64], !P6 ;  /* 0x0df800006a047fae */ /* 0x000fe2000f1a100e */
[----:B------:R-:W-:-:S03]  /*bde0*/  IMAD R138, R220, 0x73, RZ ;  /* 0x00000073dc8a7824 */ /* 0x000fc600078e02ff */
[----:B------:R-:W-:Y:S01]  /*bdf0*/  ISETP.GE.U32.AND P6, PT, R132, 0x7fffff05, PT ;  /* 0x7fffff058400780c */ /* 0x000fe20003fc6070 */
[----:B------:R-:W-:Y:S01]  /*be00*/  IMAD.WIDE R132, R138, 0x4, R238 ;  /* 0x000000048a847825 */ /* 0x000fe200078e02ee */
[----:B------:R-:W-:-:S03]  /*be10*/  USHF.L.U32 UR9, UR6, 0x7, URZ ;  /* 0x0000000706097899 */ /* 0x000fc600080006ff */
[----:B------:R-:W-:Y:S01]  /*be20*/  VIADD R94, R221, 0xffffff80 ;  /* 0xffffff80dd5e7836 */ /* 0x000fe20000000000 */
[----:B------:R-:W-:Y:S01]  /*be30*/  LDGSTS.E [R4+0xe600], desc[UR14][R132.64], !P2 ;  /* 0x0e60000084047fae */ /* 0x000fe2000d1a100e */
[----:B------:R-:W-:-:S04]  /*be40*/  IMAD.WIDE R134, R138, 0x4, R240 ;  /* 0x000000048a867825 */ /* 0x000fc800078e02f0 */
[----:B------:R-:W-:Y:S01]  /*be50*/  IMAD.WIDE R136, R138, 0x4, R242 ;  /* 0x000000048a887825 */ /* 0x000fe200078e02f2 */
[----:B------:R-:W-:Y:S03]  /*be60*/  LDGSTS.E [R4+0xe680], desc[UR14][R134.64], !P2 ;  /* 0x0e68000086047fae */ /* 0x000fe6000d1a100e */
[----:B------:R-:W-:Y:S01]  /*be70*/  IMAD R226, R220, 0x77, RZ ;  /* 0x00000077dce27824 */ /* 0x000fe200078e02ff */
[----:B------:R-:W-:Y:S01]  /*be80*/  LDGSTS.E [R4+0xe700], desc[UR14][R136.64], !P2 ;  /* 0x0e70000088047fae */ /* 0x000fe2000d1a100e */
[----:B------:R-:W-:Y:S01]  /*be90*/  IMAD.WIDE R138, R138, 0x4, R214 ;  /* 0x000000048a8a7825 */ /* 0x000fe200078e02d6 */
[----:B------:R-:W-:Y:S01]  /*bea0*/  MOV R237, UR9 ;  /* 0x0000000900ed7c02 */ /* 0x000fe20008000f00 */
[----:B------:R-:W1:Y:S02]  /*beb0*/  LDCU UR6, c[0x0][0x3b0] ;  /* 0x00007600ff0677ac */ /* 0x000e640008000800 */
[C---:B------:R-:W-:Y:S01]  /*bec0*/  IMAD R234, R220.reuse, 0x7b, RZ ;  /* 0x0000007bdcea7824 */ /* 0x040fe200078e02ff */
[----:B------:R-:W-:Y:S01]  /*bed0*/  LDGSTS.E [R4+0xe780], desc[UR14][R138.64], !P2 ;  /* 0x0e7800008a047fae */ /* 0x000fe2000d1a100e */
[----:B------:R-:W-:Y:S01]  /*bee0*/  IMAD R244, R220, 0x7f, RZ ;  /* 0x0000007fdcf47824 */ /* 0x000fe200078e02ff */
[----:B------:R-:W-:Y:S01]  /*bef0*/  ISETP.GE.AND P2, PT, R222, R94, PT ;  /* 0x0000005ede00720c */ /* 0x000fe20003f46270 */
[----:B------:R-:W-:-:S04]  /*bf00*/  IMAD.WIDE R220, R226, 0x4, R238 ;  /* 0x00000004e2dc7825 */ /* 0x000fc800078e02ee */
[C---:B------:R-:W-:Y:S01]  /*bf10*/  IMAD.WIDE R222, R226.reuse, 0x4, R240 ;  /* 0x00000004e2de7825 */ /* 0x040fe200078e02f0 */
[----:B------:R-:W-:Y:S03]  /*bf20*/  LDGSTS.E [R4+0xee00], desc[UR14][R220.64], !P3 ;  /* 0x0ee00000dc047fae */ /* 0x000fe6000d9a100e */
[C---:B------:R-:W-:Y:S01]  /*bf30*/  IMAD.WIDE R224, R226.reuse, 0x4, R242 ;  /* 0x00000004e2e07825 */ /* 0x040fe200078e02f2 */
[----:B------:R-:W-:Y:S03]  /*bf40*/  LDGSTS.E [R4+0xee80], desc[UR14][R222.64], !P3 ;  /* 0x0ee80000de047fae */ /* 0x000fe6000d9a100e */
[----:B------:R-:W-:Y:S01]  /*bf50*/  IMAD.WIDE R226, R226, 0x4, R214 ;  /* 0x00000004e2e27825 */ /* 0x000fe200078e02d6 */
[----:B------:R-:W-:Y:S03]  /*bf60*/  LDGSTS.E [R4+0xef00], desc[UR14][R224.64], !P3 ;  /* 0x0ef00000e0047fae */ /* 0x000fe6000d9a100e */
[----:B------:R-:W-:Y:S01]  /*bf70*/  IMAD.WIDE R98, R237, 0x4, R238 ;  /* 0x00000004ed627825 */ /* 0x000fe200078e02ee */
[----:B------:R-:W-:Y:S01]  /*bf80*/  LDGSTS.E [R4+0xef80], desc[UR14][R226.64], !P3 ;  /* 0x0ef80000e2047fae */ /* 0x000fe2000d9a100e */
[----:B------:R-:W-:-:S02]  /*bf90*/  ISETP.GE.U32.AND P3, PT, R94, 0x7fffff01, PT ;  /* 0x7fffff015e00780c */ /* 0x000fc40003f66070 */
[C---:B------:R-:W-:Y:S01]  /*bfa0*/  IMAD.WIDE R96, R237.reuse, 0x4, R240 ;  /* 0x00000004ed607825 */ /* 0x040fe200078e02f0 */
[----:B------:R-:W-:Y:S01]  /*bfb0*/  MOV R160, R212 ;  /* 0x000000d400a07202 */ /* 0x000fe20000000f00 */
[----:B------:R-:W-:Y:S02]  /*bfc0*/  STL.64 [R1+0x11b0], R98 ;  /* 0x0011b06201007387 */ /* 0x000fe40000100a00 */
[----:B------:R-:W-:Y:S01]  /*bfd0*/  IMAD.WIDE R94, R237, 0x4, R242 ;  /* 0x00000004ed5e7825 */ /* 0x000fe200078e02f2 */
[----:B------:R-:W-:-:S03]  /*bfe0*/  MOV R163, R211 ;  /* 0x000000d300a37202 */ /* 0x000fc60000000f00 */
[----:B------:R-:W-:Y:S02]  /*bff0*/  IMAD.MOV.U32 R161, RZ, RZ, R213 ;  /* 0x000000ffffa17224 */ /* 0x000fe400078e00d5 */
[----:B------:R-:W2:Y:S01]  /*c000*/  LDL.LU.64 R212, [R1+0xbd8] ;  /* 0x000bd80001d47983 */ /* 0x000ea20000300a00 */
[----:B------:R-:W-:Y:S02]  /*c010*/  IMAD.MOV.U32 R162, RZ, RZ, R210 ;  /* 0x000000ffffa27224 */ /* 0x000fe400078e00d2 */
[C---:B------:R-:W-:Y:S01]  /*c020*/  IMAD.WIDE R228, R234.reuse, 0x4, R238 ;  /* 0x00000004eae47825 */ /* 0x040fe200078e02ee */
[----:B------:R1:W-:Y:S03]  /*c030*/  STL.64 [R1+0x11e0], R96 ;  /* 0x0011e06001007387 */ /* 0x0003e60000100a00 */
[C---:B------:R-:W-:Y:S01]  /*c040*/  IMAD.WIDE R230, R234.reuse, 0x4, R240 ;  /* 0x00000004eae67825 */ /* 0x040fe200078e02f0 */
[----:B------:R-:W3:Y:S03]  /*c050*/  LDL.LU.64 R210, [R1+0xbd0] ;  /* 0x000bd00001d27983 */ /* 0x000ee60000300a00 */
[----:B------:R-:W-:Y:S01]  /*c060*/  IMAD.WIDE R232, R234, 0x4, R242 ;  /* 0x00000004eae87825 */ /* 0x000fe200078e02f2 */
[----:B------:R4:W-:Y:S03]  /*c070*/  STL.64 [R1+0x1208], R94 ;  /* 0x0012085e01007387 */ /* 0x0009e60000100a00 */
[----:B------:R-:W-:Y:S01]  /*c080*/  IMAD.MOV.U32 R188, RZ, RZ, R208 ;  /* 0x000000ffffbc7224 */ /* 0x000fe200078e00d0 */
[----:B------:R-:W-:Y:S01]  /*c090*/  LDGSTS.E [R4+0xf600], desc[UR14][R228.64], !P6 ;  /* 0x0f600000e4047fae */ /* 0x000fe2000f1a100e */
[----:B-1----:R-:W-:-:S03]  /*c0a0*/  IMAD.WIDE R96, R237, 0x4, R214 ;  /* 0x00000004ed607825 */ /* 0x002fc600078e02d6 */
[----:B------:R-:W-:Y:S01]  /*c0b0*/  LDGSTS.E [R4+0xf680], desc[UR14][R230.64], !P6 ;  /* 0x0f680000e6047fae */ /* 0x000fe2000f1a100e */
[----:B------:R-:W-:Y:S02]  /*c0c0*/  IMAD.MOV.U32 R189, RZ, RZ, R209 ;  /* 0x000000ffffbd7224 */ /* 0x000fe400078e00d1 */
[C---:B------:R-:W-:Y:S01]  /*c0d0*/  IMAD.WIDE R238, R244.reuse, 0x4, R238 ;  /* 0x00000004f4ee7825 */ /* 0x040fe200078e02ee */
[----:B------:R-:W3:Y:S03]  /*c0e0*/  LDL.LU.64 R208, [R1+0xbc8] ;  /* 0x000bc80001d07983 */ /* 0x000ee60000300a00 */
[C---:B------:R-:W-:Y:S01]  /*c0f0*/  IMAD.WIDE R240, R244.reuse, 0x4, R240 ;  /* 0x00000004f4f07825 */ /* 0x040fe200078e02f0 */
[----:B------:R-:W-:Y:S03]  /*c100*/  LDGSTS.E [R4+0xf700], desc[UR14][R232.64], !P6 ;  /* 0x0f700000e8047fae */ /* 0x000fe6000f1a100e */
[----:B------:R-:W-:-:S04]  /*c110*/  IMAD.WIDE R242, R244, 0x4, R242 ;  /* 0x00000004f4f27825 */ /* 0x000fc800078e02f2 */
[----:B------:R-:W-:-:S04]  /*c120*/  IMAD.WIDE R234, R234, 0x4, R214 ;  /* 0x00000004eaea7825 */ /* 0x000fc800078e02d6 */
[----:B------:R-:W-:Y:S01]  /*c130*/  IMAD.WIDE R244, R244, 0x4, R214 ;  /* 0x00000004f4f47825 */ /* 0x000fe200078e02d6 */
[----:B------:R-:W-:Y:S03]  /*c140*/  LDGSTS.E [R4+0xf780], desc[UR14][R234.64], !P6 ;  /* 0x0f780000ea047fae */ /* 0x000fe6000f1a100e */
[C---:B------:R-:W-:Y:S01]  /*c150*/  IMAD.WIDE R66, R237.reuse, 0x4, R66 ;  /* 0x00000004ed427825 */ /* 0x040fe200078e0242 */
[----:B------:R-:W3:Y:S03]  /*c160*/  LDL.LU.64 R214, [R1+0xbf0] ;  /* 0x000bf00001d67983 */ /* 0x000ee60000300a00 */
[C---:B------:R-:W-:Y:S01]  /*c170*/  IMAD.WIDE R128, R237.reuse, 0x4, R128 ;  /* 0x00000004ed807825 */ /* 0x040fe200078e0280 */
[----:B----4-:R-:W4:Y:S04]  /*c180*/  LDL.LU.64 R94, [R1+0xbc0] ;  /* 0x000bc000015e7983 */ /* 0x010f280000300a00 */
[----:B------:R1:W-:Y:S01]  /*c190*/  STL.64 [R1+0x11c8], R96 ;  /* 0x0011c86001007387 */ /* 0x0003e20000100a00 */
[----:B------:R-:W-:-:S03]  /*c1a0*/  IMAD.WIDE R130, R237, 0x4, R130 ;  /* 0x00000004ed827825 */ /* 0x000fc600078e0282 */
[----:B------:R-:W-:Y:S01]  /*c1b0*/  LDGSTS.E [R4+0xfe00], desc[UR14][R238.64], !P3 ;  /* 0x0fe00000ee047fae */ /* 0x000fe2000d9a100e */
[----:B------:R-:W-:-:S03]  /*c1c0*/  IMAD.WIDE R206, R237, 0x4, R206 ;  /* 0x00000004edce7825 */ /* 0x000fc600078e02ce */
[----:B------:R2:W-:Y:S04]  /*c1d0*/  LDGSTS.E [R4+0xfe80], desc[UR14][R240.64], !P3 ;  /* 0x0fe80000f0047fae */ /* 0x0005e8000d9a100e */
[----:B-1----:R-:W4:Y:S04]  /*c1e0*/  LDL.LU.64 R96, [R1+0xbb8] ;  /* 0x000bb80001607983 */ /* 0x002f280000300a00 */
[----:B------:R-:W4:Y:S04]  /*c1f0*/  LDL.LU.64 R98, [R1+0xbb0] ;  /* 0x000bb00001627983 */ /* 0x000f280000300a00 */
[----:B------:R1:W-:Y:S01]  /*c200*/  STL.64 [R1+0xc38], R66 ;  /* 0x000c384201007387 */ /* 0x0003e20000100a00 */
[----:B------:R-:W-:-:S03]  /*c210*/  IMAD.WIDE R160, R237, 0x4, R160 ;  /* 0x00000004eda07825 */ /* 0x000fc600078e02a0 */
[----:B------:R-:W-:Y:S01]  /*c220*/  LDGSTS.E [R4+0xff00], desc[UR14][R242.64], !P3 ;  /* 0x0ff00000f2047fae */ /* 0x000fe2000d9a100e */
[----:B------:R-:W-:-:S03]  /*c230*/  IMAD.WIDE R186, R237, 0x4, R186 ;  /* 0x00000004edba7825 */ /* 0x000fc600078e02ba */
[----:B------:R2:W-:Y:S04]  /*c240*/  LDGSTS.E [R4+0xff80], desc[UR14][R244.64], !P3 ;  /* 0x0ff80000f4047fae */ /* 0x0005e8000d9a100e */
[----:B-1----:R-:W4:Y:S04]  /*c250*/  LDL.LU.64 R66, [R1+0xba8] ;  /* 0x000ba80001427983 */ /* 0x002f280000300a00 */
[----:B------:R1:W-:Y:S01]  /*c260*/  STL.64 [R1+0xc30], R128 ;  /* 0x000c308001007387 */ /* 0x0003e20000100a00 */
[----:B------:R-:W-:-:S04]  /*c270*/  IMAD.WIDE R158, R237, 0x4, R158 ;  /* 0x00000004ed9e7825 */ /* 0x000fc800078e029e */
[C---:B--2---:R-:W-:Y:S01]  /*c280*/  IMAD.WIDE R212, R237.reuse, 0x4, R212 ;  /* 0x00000004edd47825 */ /* 0x044fe200078e02d4 */
[----:B-1----:R-:W2:Y:S04]  /*c290*/  LDL.LU.64 R128, [R1+0xba0] ;  /* 0x000ba00001807983 */ /* 0x002ea80000300a00 */
[----:B------:R1:W-:Y:S01]  /*c2a0*/  STL.64 [R1+0xc28], R130 ;  /* 0x000c288201007387 */ /* 0x0003e20000100a00 */
[----:B---3--:R-:W-:-:S04]  /*c2b0*/  IMAD.WIDE R210, R237, 0x4, R210 ;  /* 0x00000004edd27825 */ /* 0x008fc800078e02d2 */
[C---:B------:R-:W-:Y:S01]  /*c2c0*/  IMAD.WIDE R208, R237.reuse, 0x4, R208 ;  /* 0x00000004edd07825 */ /* 0x040fe200078e02d0 */
[----:B-1----:R-:W3:Y:S04]  /*c2d0*/  LDL.LU.64 R130, [R1+0xb98] ;  /* 0x000b980001827983 */ /* 0x002ee80000300a00 */
[----:B------:R-:W-:Y:S04]  /*c2e0*/  STL.64 [R1+0xc20], R206 ;  /* 0x000c20ce01007387 */ /* 0x000fe80000100a00 */
[----:B------:R1:W-:Y:S01]  /*c2f0*/  STL.64 [R1+0xc18], R160 ;  /* 0x000c18a001007387 */ /* 0x0003e20000100a00 */
[----:B------:R-:W-:-:S04]  /*c300*/  IMAD.WIDE R64, R237, 0x4, R64 ;  /* 0x00000004ed407825 */ /* 0x000fc800078e0240 */
[----:B------:R-:W-:-:S04]  /*c310*/  IMAD.WIDE R62, R237, 0x4, R62 ;  /* 0x00000004ed3e7825 */ /* 0x000fc800078e023e */
[----:B------:R-:W-:-:S04]  /*c320*/  IMAD.WIDE R34, R237, 0x4, R34 ;  /* 0x00000004ed227825 */ /* 0x000fc800078e0222 */
[C---:B------:R-:W-:Y:S01]  /*c330*/  IMAD.WIDE R32, R237.reuse, 0x4, R32 ;  /* 0x00000004ed207825 */ /* 0x040fe200078e0220 */
[----:B-1----:R-:W2:Y:S03]  /*c340*/  LDL.LU.64 R160, [R1+0xb90] ;  /* 0x000b900001a07983 */ /* 0x002ea60000300a00 */
[----:B------:R-:W-:-:S04]  /*c350*/  IMAD.WIDE R206, R237, 0x4, R162 ;  /* 0x00000004edce7825 */ /* 0x000fc800078e02a2 */
[C---:B------:R-:W-:Y:S01]  /*c360*/  IMAD.WIDE R20, R237.reuse, 0x4, R20 ;  /* 0x00000004ed147825 */ /* 0x040fe200078e0214 */
[----:B------:R1:W-:Y:S03]  /*c370*/  STL.64 [R1+0xc10], R206 ;  /* 0x000c10ce01007387 */ /* 0x0003e60000100a00 */
[----:B------:R-:W-:-:S04]  /*c380*/  IMAD.WIDE R162, R237, 0x4, R188 ;  /* 0x00000004eda27825 */ /* 0x000fc800078e02bc */
[C---:B------:R-:W-:Y:S01]  /*c390*/  IMAD.WIDE R182, R237.reuse, 0x4, R182 ;  /* 0x00000004edb67825 */ /* 0x040fe200078e02b6 */
[----:B------:R-:W3:Y:S04]  /*c3a0*/  LDL.LU.64 R188, [R1+0xb88] ;  /* 0x000b880001bc7983 */ /* 0x000ee80000300a00 */
[----:B------:R4:W-:Y:S04]  /*c3b0*/  STL.64 [R1+0xc08], R162 ;  /* 0x000c08a201007387 */ /* 0x0009e80000100a00 */
[----:B-1----:R-:W3:Y:S01]  /*c3c0*/  LDL.LU.64 R206, [R1+0xb80] ;  /* 0x000b800001ce7983 */ /* 0x002ee20000300a00 */
[----:B------:R-:W-:-:S04]  /*c3d0*/  IMAD.WIDE R214, R237, 0x4, R214 ;  /* 0x00000004edd67825 */ /* 0x000fc800078e02d6 */
[----:B------:R-:W-:-:S04]  /*c3e0*/  IMAD.WIDE R156, R237, 0x4, R156 ;  /* 0x00000004ed9c7825 */ /* 0x000fc800078e029c */
[C---:B------:R-:W-:Y:S01]  /*c3f0*/  IMAD.WIDE R18, R237.reuse, 0x4, R18 ;  /* 0x00000004ed127825 */ /* 0x040fe200078e0212 */
[----:B----4-:R-:W4:Y:S04]  /*c400*/  LDL.LU.64 R162, [R1+0xb78] ;  /* 0x000b780001a27983 */ /* 0x010f280000300a00 */
[----:B------:R1:W-:Y:S01]  /*c410*/  STL.64 [R1+0xc00], R186 ;  /* 0x000c00ba01007387 */ /* 0x0003e20000100a00 */
[----:B------:R-:W-:-:S04]  /*c420*/  IMAD.WIDE R94, R237, 0x4, R94 ;  /* 0x00000004ed5e7825 */ /* 0x000fc800078e025e */
[----:B------:R-:W-:-:S04]  /*c430*/  IMAD.WIDE R124, R237, 0x4, R124 ;  /* 0x00000004ed7c7825 */ /* 0x000fc800078e027c */
[----:B------:R-:W-:-:S04]  /*c440*/  IMAD.WIDE R248, R237, 0x4, R248 ;  /* 0x00000004edf87825 */ /* 0x000fc800078e02f8 */
[C---:B------:R-:W-:Y:S01]  /*c450*/  IMAD.WIDE R92, R237.reuse, 0x4, R92 ;  /* 0x00000004ed5c7825 */ /* 0x040fe200078e025c */
[----:B-1----:R-:W4:Y:S04]  /*c460*/  LDL.LU.64 R186, [R1+0x21f0] ;  /* 0x0021f00001ba7983 */ /* 0x002f280000300a00 */
        /* <DEDUP_REMOVED lines=45> */
[C---:B------:R-:W-:Y:S01]  /*c740*/  IMAD.WIDE R46, R237.reuse, 0x4, R46 ;  /* 0x00000004ed2e7825 */ /* 0x040fe200078e022e */
[----:B------:R-:W-:Y:S01]  /*c750*/  LEA R236, P6, R252, UR10, 0x2 ;  /* 0x0000000afcec7c11 */ /* 0x000fe2000f8c10ff */
[----:B------:R-:W0:Y:S02]  /*c760*/  LDGDEPBAR ;  /* 0x00000000000079af */ /* 0x000e240000000000 */
[----:B-1----:R-:W-:-:S04]  /*c770*/  IMAD.WIDE R214, R237, 0x4, R184 ;  /* 0x00000004edd67825 */ /* 0x002fc800078e02b8 */
[----:B--2---:R-:W-:-:S04]  /*c780*/  IMAD.WIDE R160, R237, 0x4, R160 ;  /* 0x00000004eda07825 */ /* 0x004fc800078e02a0 */
[----:B---3--:R-:W-:-:S04]  /*c790*/  IMAD.WIDE R188, R237, 0x4, R188 ;  /* 0x00000004edbc7825 */ /* 0x008fc800078e02bc */
[----:B------:R-:W-:-:S04]  /*c7a0*/  IMAD.WIDE R206, R237, 0x4, R206 ;  /* 0x00000004edce7825 */ /* 0x000fc800078e02ce */
[----:B----4-:R-:W-:-:S05]  /*c7b0*/  IMAD.WIDE R186, R237, 0x4, R186 ;  /* 0x00000004edba7825 */ /* 0x010fca00078e02ba */
[----:B------:R1:W-:Y:S04]  /*c7c0*/  STL.64 [R1+0xbe8], R186 ;  /* 0x000be8ba01007387 */ /* 0x0003e80000100a00 */
[----:B-1----:R-:W2:Y:S04]  /*c7d0*/  LDL.LU.64 R186, [R1+0xb58] ;  /* 0x000b580001ba7983 */ /* 0x002ea80000300a00 */
[----:B------:R-:W3:Y:S04]  /*c7e0*/  LDL.LU.64 R184, [R1+0xb50] ;  /* 0x000b500001b87983 */ /* 0x000ee80000300a00 */
[----:B------:R-:W-:Y:S04]  /*c7f0*/  STL.64 [R1+0xbe0], R214 ;  /* 0x000be0d601007387 */ /* 0x000fe80000100a00 */
[----:B------:R1:W-:Y:S04]  /*c800*/  STL.64 [R1+0xbd8], R212 ;  /* 0x000bd8d401007387 */ /* 0x0003e80000100a00 */
[----:B-1----:R-:W4:Y:S04]  /*c810*/  LDL.LU.64 R212, [R1+0xb48] ;  /* 0x000b480001d47983 */ /* 0x002f280000300a00 */
[----:B------:R1:W-:Y:S01]  /*c820*/  STL.64 [R1+0xbd0], R210 ;  /* 0x000bd0d201007387 */ /* 0x0003e20000100a00 */
[----:B------:R-:W-:-:S04]  /*c830*/  IMAD.WIDE R214, R237, 0x4, R66 ;  /* 0x00000004edd67825 */ /* 0x000fc800078e0242 */
[C---:B------:R-:W-:Y:S01]  /*c840*/  IMAD.WIDE R66, R237.reuse, 0x4, R128 ;  /* 0x00000004ed427825 */ /* 0x040fe200078e0280 */
[----:B-1----:R-:W4:Y:S04]  /*c850*/  LDL.LU.64 R210, [R1+0xb40] ;  /* 0x000b400001d27983 */ /* 0x002f280000300a00 */
[----:B------:R1:W-:Y:S01]  /*c860*/  STL.64 [R1+0xbc8], R208 ;  /* 0x000bc8d001007387 */ /* 0x0003e20000100a00 */
[----:B------:R-:W-:-:S03]  /*c870*/  IMAD.WIDE R128, R237, 0x4, R130 ;  /* 0x00000004ed807825 */ /* 0x000fc600078e0282 */
[----:B-1----:R-:W4:Y:S04]  /*c880*/  LDL.LU.64 R208, [R1+0xb38] ;  /* 0x000b380001d07983 */ /* 0x002f280000300a00 */
[----:B------:R1:W-:Y:S04]  /*c890*/  STL.64 [R1+0xbc0], R94 ;  /* 0x000bc05e01007387 */ /* 0x0003e80000100a00 */
[----:B-1----:R-:W4:Y:S04]  /*c8a0*/  LDL.LU.64 R94, [R1+0xb30] ;  /* 0x000b3000015e7983 */ /* 0x002f280000300a00 */
[----:B------:R1:W-:Y:S04]  /*c8b0*/  STL.64 [R1+0xbb8], R96 ;  /* 0x000bb86001007387 */ /* 0x0003e80000100a00 */
[----:B-1----:R-:W4:Y:S04]  /*c8c0*/  LDL.LU.64 R96, [R1+0xb28] ;  /* 0x000b280001607983 */ /* 0x002f280000300a00 */
[----:B------:R1:W-:Y:S04]  /*c8d0*/  STL.64 [R1+0xbb0], R98 ;  /* 0x000bb06201007387 */ /* 0x0003e80000100a00 */
[----:B-1----:R-:W4:Y:S04]  /*c8e0*/  LDL.LU.64 R98, [R1+0xb20] ;  /* 0x000b200001627983 */ /* 0x002f280000300a00 */
[----:B------:R1:W-:Y:S04]  /*c8f0*/  STL.64 [R1+0xba8], R214 ;  /* 0x000ba8d601007387 */ /* 0x0003e80000100a00 */
[----:B-1----:R-:W4:Y:S04]  /*c900*/  LDL.LU.64 R214, [R1+0xb18] ;  /* 0x000b180001d67983 */ /* 0x002f280000300a00 */
[----:B------:R1:W-:Y:S01]  /*c910*/  STL.64 [R1+0xba0], R66 ;  /* 0x000ba04201007387 */ /* 0x0003e20000100a00 */
[----:B------:R-:W-:-:S03]  /*c920*/  IMAD.WIDE R158, R237, 0x4, R158 ;  /* 0x00000004ed9e7825 */ /* 0x000fc600078e029e */
[----:B-1----:R-:W4:Y:S04]  /*c930*/  LDL.LU.64 R66, [R1+0xb10] ;  /* 0x000b100001427983 */ /* 0x002f280000300a00 */
[----:B------:R1:W-:Y:S04]  /*c940*/  STL.64 [R1+0xb98], R128 ;  /* 0x000b988001007387 */ /* 0x0003e80000100a00 */
[----:B-1----:R-:W4:Y:S04]  /*c950*/  LDL.LU.64 R128, [R1+0xb08] ;  /* 0x000b080001807983 */ /* 0x002f280000300a00 */
[----:B------:R-:W4:Y:S04]  /*c960*/  LDL.LU.64 R130, [R1+0xb00] ;  /* 0x000b000001827983 */ /* 0x000f280000300a00 */
[----:B------:R1:W-:Y:S04]  /*c970*/  STL.64 [R1+0xb90], R160 ;  /* 0x000b90a001007387 */ /* 0x0003e80000100a00 */
[----:B-1----:R-:W4:Y:S04]  /*c980*/  LDL.LU.64 R160, [R1+0x21e8] ;  /* 0x0021e80001a07983 */ /* 0x002f280000300a00 */
[----:B------:R1:W-:Y:S04]  /*c990*/  STL.64 [R1+0xb88], R188 ;  /* 0x000b88bc01007387 */ /* 0x0003e80000100a00 */
[----:B-1----:R-:W4:Y:S04]  /*c9a0*/  LDL.LU.64 R188, [R1+0x21e0] ;  /* 0x0021e00001bc7983 */ /* 0x002f280000300a00 */
[----:B------:R1:W-:Y:S02]  /*c9b0*/  STL.64 [R1+0xb80], R206 ;  /* 0x000b80ce01007387 */ /* 0x0003e40000100a00 */
[----:B-1----:R-:W-:-:S02]  /*c9c0*/  IMAD.WIDE R206, R237, 0x4, R162 ;  /* 0x00000004edce7825 */ /* 0x002fc400078e02a2 */
[----:B------:R-:W4:Y:S04]  /*c9d0*/  LDL.LU.64 R162, [R1+0xaf8] ;  /* 0x000af80001a27983 */ /* 0x000f280000300a00 */
[----:B------:R1:W-:Y:S04]  /*c9e0*/  STL.64 [R1+0xb78], R206 ;  /* 0x000b78ce01007387 */ /* 0x0003e80000100a00 */
[----:B-1----:R-:W4:Y:S04]  /*c9f0*/  LDL.LU.64 R206, [R1+0xaf0] ;  /* 0x000af00001ce7983 */ /* 0x002f280000300a00 */
[----:B------:R1:W-:Y:S04]  /*ca00*/  STL.64 [R1+0xb70], R158 ;  /* 0x000b709e01007387 */ /* 0x0003e80000100a00 */
[----:B-1----:R-:W4:Y:S01]  /*ca10*/  LDL.LU.64 R158, [R1+0x21d8] ;  /* 0x0021d800019e7983 */ /* 0x002f220000300a00 */
[----:B--2---:R-:W-:-:S04]  /*ca20*/  IMAD.WIDE R186, R237, 0x4, R186 ;  /* 0x00000004edba7825 */ /* 0x004fc800078e02ba */
[----:B---3--:R-:W-:-:S04]  /*ca30*/  IMAD.WIDE R184, R237, 0x4, R184 ;  /* 0x00000004edb87825 */ /* 0x008fc800078e02b8 */
[----:B----4-:R-:W-:-:S04]  /*ca40*/  IMAD.WIDE R212, R237, 0x4, R212 ;  /* 0x00000004edd47825 */ /* 0x010fc800078e02d4 */
        /* <DEDUP_REMOVED lines=11> */
[----:B------:R-:W-:-:S05]  /*cb00*/  IMAD.WIDE R158, R237, 0x4, R158 ;  /* 0x00000004ed9e7825 */ /* 0x000fca00078e029e */
[----:B------:R1:W-:Y:S04]  /*cb10*/  STL.64 [R1+0xb68], R158 ;  /* 0x000b689e01007387 */ /* 0x0003e80000100a00 */
[----:B-1----:R-:W2:Y:S04]  /*cb20*/  LDL.LU.64 R158, [R1+0xad8] ;  /* 0x000ad800019e7983 */ /* 0x002ea80000300a00 */
[----:B------:R1:W-:Y:S04]  /*cb30*/  STL.64 [R1+0xb60], R188 ;  /* 0x000b60bc01007387 */ /* 0x0003e80000100a00 */
[----:B-1----:R-:W3:Y:S04]  /*cb40*/  LDL.LU.64 R188, [R1+0xad0] ;  /* 0x000ad00001bc7983 */ /* 0x002ee80000300a00 */
        /* <DEDUP_REMOVED lines=16> */
[----:B------:R-:W-:Y:S04]  /*cc50*/  STL.64 [R1+0xb18], R214 ;  /* 0x000b18d601007387 */ /* 0x000fe80000100a00 */
[----:B------:R1:W-:Y:S04]  /*cc60*/  STL.64 [R1+0xb10], R66 ;  /* 0x000b104201007387 */ /* 0x0003e80000100a00 */
[----:B-1----:R-:W4:Y:S04]  /*cc70*/  LDL.LU.64 R66, [R1+0xa88] ;  /* 0x000a880001427983 */ /* 0x002f280000300a00 */
[----:B------:R1:W-:Y:S04]  /*cc80*/  STL.64 [R1+0xb08], R128 ;  /* 0x000b088001007387 */ /* 0x0003e80000100a00 */
[----:B-1----:R-:W4:Y:S04]  /*cc90*/  LDL.LU.64 R128, [R1+0xa80] ;  /* 0x000a800001807983 */ /* 0x002f280000300a00 */
[----:B------:R1:W-:Y:S04]  /*cca0*/  STL.64 [R1+0xb00], R130 ;  /* 0x000b008201007387 */ /* 0x0003e80000100a00 */
[----:B-1----:R-:W4:Y:S04]  /*ccb0*/  LDL.LU.64 R130, [R1+0xa78] ;  /* 0x000a780001827983 */ /* 0x002f280000300a00 */
[----:B------:R-:W4:Y:S04]  /*ccc0*/  LDL.LU.64 R214, [R1+0xa70] ;  /* 0x000a700001d67983 */ /* 0x000f280000300a00 */
[----:B------:R1:W-:Y:S04]  /*ccd0*/  STL.64 [R1+0xaf8], R162 ;  /* 0x000af8a201007387 */ /* 0x0003e80000100a00 */
[----:B-1----:R-:W4:Y:S01]  /*cce0*/  LDL.LU.64 R162, [R1+0x21d0] ;  /* 0x0021d00001a27983 */ /* 0x002f220000300a00 */
[----:B------:R-:W-:-:S04]  /*ccf0*/  IMAD.WIDE R206, R237, 0x4, R206 ;  /* 0x00000004edce7825 */ /* 0x000fc800078e02ce */
[C---:B------:R-:W-:Y:S01]  /*cd00*/  IMAD.WIDE R160, R237.reuse, 0x4, R160 ;  /* 0x00000004eda07825 */ /* 0x040fe200078e02a0 */
[----:B------:R1:W-:Y:S03]  /*cd10*/  STL.64 [R1+0xaf0], R206 ;  /* 0x000af0ce01007387 */ /* 0x0003e60000100a00 */
[----:B--2---:R-:W-:-:S04]  /*cd20*/  IMAD.WIDE R158, R237, 0x4, R158 ;  /* 0x00000004ed9e7825 */ /* 0x004fc800078e029e */
[----:B---3--:R-:W-:-:S04]  /*cd30*/  IMAD.WIDE R188, R237, 0x4, R188 ;  /* 0x00000004edbc7825 */ /* 0x008fc800078e02bc */
[----:B----4-:R-:W-:-:S04]  /*cd40*/  IMAD.WIDE R186, R237, 0x4, R186 ;  /* 0x00000004edba7825 */ /* 0x010fc800078e02ba */
[----:B------:R-:W-:-:S04]  /*cd50*/  IMAD.WIDE R184, R237, 0x4, R184 ;  /* 0x00000004edb87825 */ /* 0x000fc800078e02b8 */
[----:B------:R-:W-:-:S04]  /*cd60*/  IMAD.WIDE R212, R237, 0x4, R212 ;  /* 0x00000004edd47825 */ /* 0x000fc800078e02d4 */
[----:B------:R-:W-:-:S04]  /*cd70*/  IMAD.WIDE R210, R237, 0x4, R210 ;  /* 0x00000004edd27825 */ /* 0x000fc800078e02d2 */
[----:B-1----:R-:W-:-:S04]  /*cd80*/  IMAD.WIDE R206, R237, 0x4, R208 ;  /* 0x00000004edce7825 */ /* 0x002fc800078e02d0 */
        /* <DEDUP_REMOVED lines=20> */
[----:B------:R-:W4:Y:S01]  /*ced0*/  LDL.LU.64 R208, [R1+0xa18] ;  /* 0x000a180001d07983 */ /* 0x000f220000300a00 */
[----:B-1----:R-:W-:-:S04]  /*cee0*/  IMAD.WIDE R206, R237, 0x4, R94 ;  /* 0x00000004edce7825 */ /* 0x002fc800078e025e */
[C---:B------:R-:W-:Y:S01]  /*cef0*/  IMAD.WIDE R94, R237.reuse, 0x4, R96 ;  /* 0x00000004ed5e7825 */ /* 0x040fe200078e0260 */
[----:B------:R1:W-:Y:S03]  /*cf00*/  STL.64 [R1+0xaa0], R206 ;  /* 0x000aa0ce01007387 */ /* 0x0003e60000100a00 */
[----:B------:R-:W-:-:S04]  /*cf10*/  IMAD.WIDE R96, R237, 0x4, R98 ;  /* 0x00000004ed607825 */ /* 0x000fc800078e0262 */
[C---:B------:R-:W-:Y:S01]  /*cf20*/  IMAD.WIDE R130, R237.reuse, 0x4, R130 ;  /* 0x00000004ed827825 */ /* 0x040fe200078e0282 */
[----:B-1----:R-:W4:Y:S04]  /*cf30*/  LDL.LU.64 R206, [R1+0xa10] ;  /* 0x000a100001ce7983 */ /* 0x002f280000300a00 */
[----:B------:R1:W-:Y:S04]  /*cf40*/  STL.64 [R1+0xa98], R94 ;  /* 0x000a985e01007387 */ /* 0x0003e80000100a00 */
        /* <DEDUP_REMOVED lines=8> */
[----:B------:R1:W-:Y:S04]  /*cfd0*/  STL.64 [R1+0xa78], R130 ;  /* 0x000a788201007387 */ /* 0x0003e80000100a00 */
[----:B-1----:R-:W4:Y:S01]  /*cfe0*/  LDL.LU.64 R130, [R1+0x21b8] ;  /* 0x0021b80001827983 */ /* 0x002f220000300a00 */
[----:B------:R-:W-:-:S05]  /*cff0*/  IMAD.WIDE R214, R237, 0x4, R214 ;  /* 0x00000004edd67825 */ /* 0x000fca00078e02d6 */
        /* <DEDUP_REMOVED lines=46> */
[----:B-1----:R-:W4:Y:S01]  /*d2e0*/  LDL.LU.64 R98, [R1+0x2198] ;  /* 0x0021980001627983 */ /* 0x002f220000300a00 */
[----:B------:R-:W-:-:S04]  /*d2f0*/  IMAD.WIDE R214, R237, 0x4, R214 ;  /* 0x00000004edd67825 */ /* 0x000fc800078e02d6 */
[----:B------:R-:W-:-:S04]  /*d300*/  IMAD.WIDE R66, R237, 0x4, R66 ;  /* 0x00000004ed427825 */ /* 0x000fc800078e0242 */
        /* <DEDUP_REMOVED lines=33> */
[----:B------:R1:W-:Y:S01]  /*d520*/  STL.64 [R1+0x9a0], R186 ;  /* 0x0009a0ba01007387 */ /* 0x0003e20000100a00 */
[----:B------:R-:W-:-:S03]  /*d530*/  IMAD.WIDE R208, R237, 0x4, R208 ;  /* 0x00000004edd07825 */ /* 0x000fc600078e02d0 */
        /* <DEDUP_REMOVED lines=18> */
[----:B--2---:R-:W-:-:S05]  /*d660*/  IMAD.WIDE R98, R237, 0x4, R98 ;  /* 0x00000004ed627825 */ /* 0x004fca00078e0262 */
[----:B------:R1:W-:Y:S01]  /*d670*/  STL.64 [R1+0x958], R98 ;  /* 0x0009586201007387 */ /* 0x0003e20000100a00 */
[----:B---3--:R-:W-:-:S03]  /*d680*/  IMAD.WIDE R96, R237, 0x4, R96 ;  /* 0x00000004ed607825 */ /* 0x008fc600078e0260 */
[----:B-1----:R-:W2:Y:S04]  /*d690*/  LDL.LU.64 R98, [R1+0x8c0] ;  /* 0x0008c00001627983 */ /* 0x002ea80000300a00 */
[----:B------:R1:W-:Y:S01]  /*d6a0*/  STL.64 [R1+0x950], R96 ;  /* 0x0009506001007387 */ /* 0x0003e20000100a00 */
[----:B----4-:R-:W-:-:S03]  /*d6b0*/  IMAD.WIDE R94, R237, 0x4, R94 ;  /* 0x00000004ed5e7825 */ /* 0x010fc600078e025e */
[----:B-1----:R-:W3:Y:S04]  /*d6c0*/  LDL.LU.64 R96, [R1+0x8b8] ;  /* 0x0008b80001607983 */ /* 0x002ee80000300a00 */
        /* <DEDUP_REMOVED lines=10> */
[----:B-1----:R-:W4:Y:S01]  /*d770*/  LDL.LU.64 R128, [R1+0x898] ;  /* 0x0008980001807983 */ /* 0x002f220000300a00 */
[----:B------:R-:W-:-:S05]  /*d780*/  IMAD.WIDE R162, R237, 0x4, R162 ;  /* 0x00000004eda27825 */ /* 0x000fca00078e02a2 */
        /* <DEDUP_REMOVED lines=45> */
[----:B------:R-:W-:-:S05]  /*da60*/  IMAD.WIDE R130, R237, 0x4, R130 ;  /* 0x00000004ed827825 */ /* 0x000fca00078e0282 */
[----:B------:R1:W-:Y:S02]  /*da70*/  STL.64 [R1+0x8a0], R130 ;  /* 0x0008a08201007387 */ /* 0x0003e40000100a00 */
[C---:B-1----:R-:W-:Y:S02]  /*da80*/  IMAD.WIDE R214, R237.reuse, 0x4, R128 ;  /* 0x00000004edd67825 */ /* 0x042fe400078e0280 */
[----:B------:R-:W4:Y:S04]  /*da90*/  LDL.LU.64 R130, [R1+0x810] ;  /* 0x0008100001827983 */ /* 0x000f280000300a00 */
[----:B------:R-:W4:Y:S04]  /*daa0*/  LDL.LU.64 R128, [R1+0x808] ;  /* 0x0008080001807983 */ /* 0x000f280000300a00 */
        /* <DEDUP_REMOVED lines=15> */
[----:B------:R1:W-:Y:S02]  /*dba0*/  STL.64 [R1+0xc58], R124 ;  /* 0x000c587c01007387 */ /* 0x0003e40000100a00 */
[----:B-1----:R-:W-:-:S02]  /*dbb0*/  IMAD.WIDE R124, R237, 0x4, R250 ;  /* 0x00000004ed7c7825 */ /* 0x002fc400078e02fa */
[----:B------:R-:W4:Y:S02]  /*dbc0*/  LDL.LU.64 R250, [R1+0x7d0] ;  /* 0x0007d00001fa7983 */ /* 0x000f240000300a00 */
[C---:B------:R-:W-:Y:S02]  /*dbd0*/  IMAD.WIDE R34, R237.reuse, 0x4, R34 ;  /* 0x00000004ed227825 */ /* 0x040fe400078e0222 */
[----:B------:R1:W-:Y:S04]  /*dbe0*/  STL.64 [R1+0xc60], R124 ;  /* 0x000c607c01007387 */ /* 0x0003e80000100a00 */
[----:B------:R1:W-:Y:S01]  /*dbf0*/  STL.64 [R1+0xc68], R34 ;  /* 0x000c682201007387 */ /* 0x0003e20000100a00 */
[----:B------:R-:W-:-:S03]  /*dc00*/  IMAD.WIDE R32, R237, 0x4, R32 ;  /* 0x00000004ed207825 */ /* 0x000fc600078e0220 */
[----:B-1----:R-:W4:Y:S04]  /*dc10*/  LDL.LU.64 R124, [R1+0x7c8] ;  /* 0x0007c800017c7983 */ /* 0x002f280000300a00 */
[----:B------:R1:W-:Y:S04]  /*dc20*/  STL.64 [R1+0xc70], R32 ;  /* 0x000c702001007387 */ /* 0x0003e80000100a00 */
[----:B------:R-:W4:Y:S01]  /*dc30*/  LDL.LU.64 R34, [R1+0x7c0] ;  /* 0x0007c00001227983 */ /* 0x000f220000300a00 */
[----:B------:R-:W-:-:S05]  /*dc40*/  IMAD.WIDE R20, R237, 0x4, R20 ;  /* 0x00000004ed147825 */ /* 0x000fca00078e0214 */
[----:B------:R1:W-:Y:S04]  /*dc50*/  STL.64 [R1+0xc78], R20 ;  /* 0x000c781401007387 */ /* 0x0003e80000100a00 */
[----:B-1----:R-:W4:Y:S04]  /*dc60*/  LDL.LU.64 R32, [R1+0x7b8] ;  /* 0x0007b80001207983 */ /* 0x002f280000300a00 */
[----:B------:R-:W4:Y:S01]  /*dc70*/  LDL.LU.64 R20, [R1+0x7b0] ;  /* 0x0007b00001147983 */ /* 0x000f220000300a00 */
        /* <DEDUP_REMOVED lines=16> */
[----:B------:R1:W-:Y:S04]  /*dd80*/  STL.64 [R1+0xca8], R94 ;  /* 0x000ca85e01007387 */ /* 0x0003e80000100a00 */
[----:B-1----:R-:W4:Y:S01]  /*dd90*/  LDL.LU.64 R94, [R1+0x780] ;  /* 0x00078000015e7983 */ /* 0x002f220000300a00 */
[----:B------:R-:W-:-:S04]  /*dda0*/  IMAD.WIDE R130, R237, 0x4, R130 ;  /* 0x00000004ed827825 */ /* 0x000fc800078e0282 */
[C---:B------:R-:W-:Y:S01]  /*ddb0*/  IMAD.WIDE R128, R237.reuse, 0x4, R128 ;  /* 0x00000004ed807825 */ /* 0x040fe200078e0280 */
[----:B------:R1:W-:Y:S04]  /*ddc0*/  STL.64 [R1+0xcb0], R130 ;  /* 0x000cb08201007387 */ /* 0x0003e80000100a00 */
[----:B-1----:R-:W4:Y:S01]  /*ddd0*/  LDL.LU.64 R130, [R1+0x2130] ;  /* 0x0021300001827983 */ /* 0x002f220000300a00 */
[----:B------:R-:W-:-:S03]  /*dde0*/  IMAD.WIDE R214, R237, 0x4, R214 ;  /* 0x00000004edd67825 */ /* 0x000fc600078e02d6 */
[----:B------:R1:W-:Y:S04]  /*ddf0*/  STL.64 [R1+0xcb8], R128 ;  /* 0x000cb88001007387 */ /* 0x0003e80000100a00 */
[----:B-1----:R-:W4:Y:S04]  /*de00*/  LDL.LU.64 R128, [R1+0x2128] ;  /* 0x0021280001807983 */ /* 0x002f280000300a00 */
[----:B------:R1:W-:Y:S02]  /*de10*/  STL.64 [R1+0xcc0], R214 ;  /* 0x000cc0d601007387 */ /* 0x0003e40000100a00 */
[----:B-1----:R-:W-:-:S02]  /*de20*/  IMAD.WIDE R214, R237, 0x4, R126 ;  /* 0x00000004edd67825 */ /* 0x002fc400078e027e */
[----:B------:R-:W4:Y:S04]  /*de30*/  LDL.LU.64 R126, [R1+0x2120] ;  /* 0x00212000017e7983 */ /* 0x000f280000300a00 */
[----:B------:R1:W-:Y:S02]  /*de40*/  STL.64 [R1+0xcc8], R214 ;  /* 0x000cc8d601007387 */ /* 0x0003e40000100a00 */
[C---:B-1----:R-:W-:Y:S02]  /*de50*/  IMAD.WIDE R214, R237.reuse, 0x4, R180 ;  /* 0x00000004edd67825 */ /* 0x042fe400078e02b4 */
[----:B------:R-:W4:Y:S04]  /*de60*/  LDL.LU.64 R180, [R1+0x758] ;  /* 0x0007580001b47983 */ /* 0x000f280000300a00 */
[----:B------:R1:W-:Y:S02]  /*de70*/  STL.64 [R1+0xcd0], R214 ;  /* 0x000cd0d601007387 */ /* 0x0003e40000100a00 */
[----:B-1----:R-:W-:-:S05]  /*de80*/  IMAD.WIDE R214, R237, 0x4, R60 ;  /* 0x00000004edd67825 */ /* 0x002fca00078e023c */
[----:B------:R1:W-:Y:S04]  /*de90*/  STL.64 [R1+0xcd8], R214 ;  /* 0x000cd8d601007387 */ /* 0x0003e80000100a00 */
[----:B-1----:R-:W4:Y:S01]  /*dea0*/  LDL.LU.64 R214, [R1+0x750] ;  /* 0x0007500001d67983 */ /* 0x002f220000300a00 */
[----:B------:R-:W-:-:S03]  /*deb0*/  IMAD.WIDE R60, R237, 0x4, R18 ;  /* 0x00000004ed3c7825 */ /* 0x000fc600078e0212 */
[----:B------:R-:W-:Y:S04]  /*dec0*/  STL.64 [R1+0xce0], R248 ;  /* 0x000ce0f801007387 */ /* 0x000fe80000100a00 */
[----:B------:R-:W4:Y:S04]  /*ded0*/  LDL.LU.64 R18, [R1+0x748] ;  /* 0x0007480001127983 */ /* 0x000f280000300a00 */
[----:B------:R1:W-:Y:S01]  /*dee0*/  STL.64 [R1+0xce8], R60 ;  /* 0x000ce83c01007387 */ /* 0x0003e20000100a00 */
[----:B------:R-:W-:-:S03]  /*def0*/  IMAD.WIDE R250, R237, 0x4, R250 ;  /* 0x00000004edfa7825 */ /* 0x000fc600078e02fa */
[----:B-1----:R-:W4:Y:S04]  /*df00*/  LDL.LU.64 R60, [R1+0x740] ;  /* 0x00074000013c7983 */ /* 0x002f280000300a00 */
[----:B------:R-:W4:Y:S04]  /*df10*/  LDL.LU.64 R248, [R1+0x738] ;  /* 0x0007380001f87983 */ /* 0x000f280000300a00 */
[----:B------:R1:W-:Y:S01]  /*df20*/  STL.64 [R1+0xcf0], R250 ;  /* 0x000cf0fa01007387 */ /* 0x0003e20000100a00 */
[----:B------:R-:W-:-:S03]  /*df30*/  IMAD.WIDE R124, R237, 0x4, R124 ;  /* 0x00000004ed7c7825 */ /* 0x000fc600078e027c */
[----:B-1----:R-:W4:Y:S01]  /*df40*/  LDL.LU.64 R250, [R1+0x730] ;  /* 0x0007300001fa7983 */ /* 0x002f220000300a00 */
[----:B------:R-:W-:-:S03]  /*df50*/  IMAD.WIDE R34, R237, 0x4, R34 ;  /* 0x00000004ed227825 */ /* 0x000fc600078e0222 */
[----:B------:R1:W-:Y:S01]  /*df60*/  STL.64 [R1+0xcf8], R124 ;  /* 0x000cf87c01007387 */ /* 0x0003e20000100a00 */
[----:B------:R-:W-:-:S03]  /*df70*/  IMAD.WIDE R32, R237, 0x4, R32 ;  /* 0x00000004ed207825 */ /* 0x000fc600078e0220 */
[----:B-1----:R-:W4:Y:S01]  /*df80*/  LDL.LU.64 R124, [R1+0x2118] ;  /* 0x00211800017c7983 */ /* 0x002f220000300a00 */
[----:B------:R-:W-:-:S03]  /*df90*/  IMAD.WIDE R20, R237, 0x4, R20 ;  /* 0x00000004ed147825 */ /* 0x000fc600078e0214 */
[----:B------:R1:W-:Y:S04]  /*dfa0*/  STL.64 [R1+0xd00], R34 ;  /* 0x000d002201007387 */ /* 0x0003e80000100a00 */
[----:B-1----:R-:W4:Y:S04]  /*dfb0*/  LDL.LU.64 R34, [R1+0x728] ;  /* 0x0007280001227983 */ /* 0x002f280000300a00 */
[----:B------:R1:W-:Y:S04]  /*dfc0*/  STL.64 [R1+0xd08], R32 ;  /* 0x000d082001007387 */ /* 0x0003e80000100a00 */
[----:B-1----:R-:W4:Y:S04]  /*dfd0*/  LDL.LU.64 R32, [R1+0x710] ;  /* 0x0007100001207983 */ /* 0x002f280000300a00 */
[----:B------:R1:W-:Y:S01]  /*dfe0*/  STL.64 [R1+0xd10], R20 ;  /* 0x000d101401007387 */ /* 0x0003e20000100a00 */
[----:B------:R-:W-:-:S03]  /*dff0*/  IMAD.WIDE R66, R237, 0x4, R66 ;  /* 0x00000004ed427825 */ /* 0x000fc600078e0242 */
[----:B-1----:R-:W4:Y:S01]  /*e000*/  LDL.LU.64 R20, [R1+0x708] ;  /* 0x0007080001147983 */ /* 0x002f220000300a00 */
[----:B------:R-:W-:-:S03]  /*e010*/  IMAD.WIDE R64, R237, 0x4, R64 ;  /* 0x00000004ed407825 */ /* 0x000fc600078e0240 */
[----:B------:R1:W-:Y:S04]  /*e020*/  STL.64 [R1+0xd18], R66 ;  /* 0x000d184201007387 */ /* 0x0003e80000100a00 */
[----:B-1----:R-:W4:Y:S01]  /*e030*/  LDL.LU.64 R66, [R1+0x700] ;  /* 0x0007000001427983 */ /* 0x002f220000300a00 */
[----:B------:R-:W-:-:S03]  /*e040*/  IMAD.WIDE R62, R237, 0x4, R62 ;  /* 0x00000004ed3e7825 */ /* 0x000fc600078e023e */
        /* <DEDUP_REMOVED lines=12> */
[----:B-1----:R-:W4:Y:S04]  /*e110*/  LDL.LU.64 R94, [R1+0x2100] ;  /* 0x00210000015e7983 */ /* 0x002f280000300a00 */
[----:B------:R1:W-:Y:S04]  /*e120*/  STL.64 [R1+0xd48], R92 ;  /* 0x000d485c01007387 */ /* 0x0003e80000100a00 */
[----:B-1----:R-:W2:Y:S04]  /*e130*/  LDL.LU.64 R92, [R1+0x20f8] ;  /* 0x0020f800015c7983 */ /* 0x002ea80000300a00 */
[----:B------:R1:W-:Y:S04]  /*e140*/  STL.64 [R1+0xd50], R146 ;  /* 0x000d509201007387 */ /* 0x0003e80000100a00 */
[----:B-1----:R-:W2:Y:S04]  /*e150*/  LDL.LU.64 R146, [R1+0x6c8] ;  /* 0x0006c80001927983 */ /* 0x002ea80000300a00 */
[----:B------:R1:W-:Y:S04]  /*e160*/  STL.64 [R1+0xd58], R24 ;  /* 0x000d581801007387 */ /* 0x0003e80000100a00 */
[----:B-1----:R-:W3:Y:S04]  /*e170*/  LDL.LU.64 R24, [R1+0x6c0] ;  /* 0x0006c00001187983 */ /* 0x002ee80000300a00 */
[----:B------:R1:W-:Y:S01]  /*e180*/  STL.64 [R1+0xd60], R142 ;  /* 0x000d608e01007387 */ /* 0x0003e20000100a00 */
[----:B------:R-:W-:-:S03]  /*e190*/  IMAD.WIDE R180, R237, 0x4, R180 ;  /* 0x00000004edb47825 */ /* 0x000fc600078e02b4 */
[----:B-1----:R-:W4:Y:S04]  /*e1a0*/  LDL.LU.64 R142, [R1+0x6b8] ;  /* 0x0006b800018e7983 */ /* 0x002f280000300a00 */
[----:B------:R1:W-:Y:S04]  /*e1b0*/  STL.64 [R1+0xd68], R180 ;  /* 0x000d68b401007387 */ /* 0x0003e80000100a00 */
[----:B-1----:R-:W4:Y:S01]  /*e1c0*/  LDL.LU.64 R180, [R1+0x6b0] ;  /* 0x0006b00001b47983 */ /* 0x002f220000300a00 */
[----:B------:R-:W-:-:S05]  /*e1d0*/  IMAD.WIDE R214, R237, 0x4, R214 ;  /* 0x00000004edd67825 */ /* 0x000fca00078e02d6 */
[----:B------:R1:W-:Y:S02]  /*e1e0*/  STL.64 [R1+0xd70], R214 ;  /* 0x000d70d601007387 */ /* 0x0003e40000100a00 */
[C---:B-1----:R-:W-:Y:S02]  /*e1f0*/  IMAD.WIDE R214, R237.reuse, 0x4, R18 ;  /* 0x00000004edd67825 */ /* 0x042fe400078e0212 */
[----:B------:R-:W4:Y:S04]  /*e200*/  LDL.LU.64 R18, [R1+0x6a8] ;  /* 0x0006a80001127983 */ /* 0x000f280000300a00 */
[----:B------:R1:W-:Y:S01]  /*e210*/  STL.64 [R1+0xd78], R214 ;  /* 0x000d78d601007387 */ /* 0x0003e20000100a00 */
[----:B------:R-:W-:-:S05]  /*e220*/  IMAD.WIDE R60, R237, 0x4, R60 ;  /* 0x00000004ed3c7825 */ /* 0x000fca00078e023c */
[----:B------:R1:W-:Y:S02]  /*e230*/  STL.64 [R1+0xd80], R60 ;  /* 0x000d803c01007387 */ /* 0x0003e40000100a00 */
[C---:B-1----:R-:W-:Y:S02]  /*e240*/  IMAD.WIDE R214, R237.reuse, 0x4, R248 ;  /* 0x00000004edd67825 */ /* 0x042fe400078e02f8 */
[----:B------:R-:W4:Y:S02]  /*e250*/  LDL.LU.64 R60, [R1+0x6a0] ;  /* 0x0006a000013c7983 */ /* 0x000f240000300a00 */
[C---:B------:R-:W-:Y:S02]  /*e260*/  IMAD.WIDE R248, R237.reuse, 0x4, R250 ;  /* 0x00000004edf87825 */ /* 0x040fe400078e02fa */
[----:B------:R1:W-:Y:S04]  /*e270*/  STL.64 [R1+0xd88], R214 ;  /* 0x000d88d601007387 */ /* 0x0003e80000100a00 */
[----:B-1----:R-:W4:Y:S04]  /*e280*/  LDL.LU.64 R214, [R1+0x698] ;  /* 0x0006980001d67983 */ /* 0x002f280000300a00 */
        /* <DEDUP_REMOVED lines=21> */
[----:B------:R1:W-:Y:S02]  /*e3e0*/  STL.64 [R1+0xdc8], R218 ;  /* 0x000dc8da01007387 */ /* 0x0003e40000100a00 */
[----:B-1----:R-:W-:-:S04]  /*e3f0*/  IMAD.WIDE R218, R237, 0x4, R192 ;  /* 0x00000004edda7825 */ /* 0x002fc800078e02c0 */
[C---:B------:R-:W-:Y:S02]  /*e400*/  IMAD.WIDE R192, R237.reuse, 0x4, R204 ;  /* 0x00000004edc07825 */ /* 0x040fe400078e02cc */
[----:B------:R-:W4:Y:S04]  /*e410*/  LDL.LU.64 R204, [R1+0x648] ;  /* 0x0006480001cc7983 */ /* 0x000f280000300a00 */
[----:B------:R-:W-:Y:S04]  /*e420*/  STL.64 [R1+0xdd0], R218 ;  /* 0x000dd0da01007387 */ /* 0x000fe80000100a00 */
        /* <DEDUP_REMOVED lines=11> */
[----:B------:R-:W-:Y:S01]  /*e4e0*/  STL.64 [R1+0xdf8], R142 ;  /* 0x000df88e01007387 */ /* 0x000fe20000100a00 */
[----:B------:R-:W-:-:S03]  /*e4f0*/  IMAD.WIDE R24, R237, 0x4, R180 ;  /* 0x00000004ed187825 */ /* 0x000fc600078e02b4 */
[----:B------:R-:W4:Y:S04]  /*e500*/  LDL.LU.64 R180, [R1+0x620] ;  /* 0x0006200001b47983 */ /* 0x000f280000300a00 */
[----:B------:R1:W-:Y:S04]  /*e510*/  STL.64 [R1+0xe00], R24 ;  /* 0x000e001801007387 */ /* 0x0003e80000100a00 */
[----:B-1----:R-:W4:Y:S04]  /*e520*/  LDL.LU.64 R24, [R1+0x618] ;  /* 0x0006180001187983 */ /* 0x002f280000300a00 */
[----:B------:R-:W4:Y:S01]  /*e530*/  LDL.LU.64 R142, [R1+0x610] ;  /* 0x00061000018e7983 */ /* 0x000f220000300a00 */
[----:B------:R-:W-:-:S05]  /*e540*/  IMAD.WIDE R18, R237, 0x4, R18 ;  /* 0x00000004ed127825 */ /* 0x000fca00078e0212 */
[----:B------:R1:W-:Y:S04]  /*e550*/  STL.64 [R1+0xe08], R18 ;  /* 0x000e081201007387 */ /* 0x0003e80000100a00 */
[----:B-1----:R-:W4:Y:S01]  /*e560*/  LDL.LU.64 R18, [R1+0x608] ;  /* 0x0006080001127983 */ /* 0x002f220000300a00 */
[----:B------:R-:W-:-:S05]  /*e570*/  IMAD.WIDE R60, R237, 0x4, R60 ;  /* 0x00000004ed3c7825 */ /* 0x000fca00078e023c */
[----:B------:R1:W-:Y:S01]  /*e580*/  STL.64 [R1+0xe10], R60 ;  /* 0x000e103c01007387 */ /* 0x0003e20000100a00 */
[----:B------:R-:W-:-:S03]  /*e590*/  IMAD.WIDE R214, R237, 0x4, R214 ;  /* 0x00000004edd67825 */ /* 0x000fc600078e02d6 */
[----:B-1----:R-:W4:Y:S04]  /*e5a0*/  LDL.LU.64 R60, [R1+0x20d8] ;  /* 0x0020d800013c7983 */ /* 0x002f280000300a00 */
[----:B------:R1:W-:Y:S01]  /*e5b0*/  STL.64 [R1+0xe18], R214 ;  /* 0x000e18d601007387 */ /* 0x0003e20000100a00 */
[----:B------:R-:W-:-:S04]  /*e5c0*/  IMAD.WIDE R248, R237, 0x4, R248 ;  /* 0x00000004edf87825 */ /* 0x000fc800078e02f8 */
[C---:B-1----:R-:W-:Y:S01]  /*e5d0*/  IMAD.WIDE R214, R237.reuse, 0x4, R250 ;  /* 0x00000004edd67825 */ /* 0x042fe200078e02fa */
[----:B------:R1:W-:Y:S04]  /*e5e0*/  STL.64 [R1+0xe20], R248 ;  /* 0x000e20f801007387 */ /* 0x0003e80000100a00 */
[----:B-1----:R-:W4:Y:S04]  /*e5f0*/  LDL.LU.64 R248, [R1+0x600] ;  /* 0x0006000001f87983 */ /* 0x002f280000300a00 */
[----:B------:R-:W4:Y:S04]  /*e600*/  LDL.LU.64 R250, [R1+0x5f8] ;  /* 0x0005f80001fa7983 */ /* 0x000f280000300a00 */
        /* <DEDUP_REMOVED lines=20> */
[----:B------:R1:W-:Y:S04]  /*e750*/  STL.64 [R1+0xe68], R204 ;  /* 0x000e68cc01007387 */ /* 0x0003e80000100a00 */
[----:B-1----:R-:W4:Y:S01]  /*e760*/  LDL.LU.64 R204, [R1+0x5b0] ;  /* 0x0005b00001cc7983 */ /* 0x002f220000300a00 */
[----:B------:R-:W-:-:S04]  /*e770*/  IMAD.WIDE R192, R237, 0x4, R192 ;  /* 0x00000004edc07825 */ /* 0x000fc800078e02c0 */
[C---:B------:R-:W-:Y:S01]  /*e780*/  IMAD.WIDE R194, R237.reuse, 0x4, R194 ;  /* 0x00000004edc27825 */ /* 0x040fe200078e02c2 */
[----:B------:R1:W-:Y:S03]  /*e790*/  STL.64 [R1+0xe70], R192 ;  /* 0x000e70c001007387 */ /* 0x0003e60000100a00 */
[C---:B--2---:R-:W-:Y:S01]  /*e7a0*/  IMAD.WIDE R146, R237.reuse, 0x4, R146 ;  /* 0x00000004ed927825 */ /* 0x044fe200078e0292 */
[----:B-1----:R-:W2:Y:S04]  /*e7b0*/  LDL.LU.64 R192, [R1+0x5a8] ;  /* 0x0005a80001c07983 */ /* 0x002ea80000300a00 */
[----:B------:R1:W-:Y:S01]  /*e7c0*/  STL.64 [R1+0xe78], R194 ;  /* 0x000e78c201007387 */ /* 0x0003e20000100a00 */
[----:B---3--:R-:W-:-:S03]  /*e7d0*/  IMAD.WIDE R218, R237, 0x4, R218 ;  /* 0x00000004edda7825 */ /* 0x008fc600078e02da */
[----:B-1----:R-:W3:Y:S04]  /*e7e0*/  LDL.LU.64 R194, [R1+0x5a0] ;  /* 0x0005a00001c27983 */ /* 0x002ee80000300a00 */
[----:B------:R1:W-:Y:S04]  /*e7f0*/  STL.64 [R1+0xe80], R146 ;  /* 0x000e809201007387 */ /* 0x0003e80000100a00 */
[----:B-1----:R-:W3:Y:S04]  /*e800*/  LDL.LU.64 R146, [R1+0x598] ;  /* 0x0005980001927983 */ /* 0x002ee80000300a00 */
[----:B------:R4:W-:Y:S02]  /*e810*/  STL.64 [R1+0xe88], R218 ;  /* 0x000e88da01007387 */ /* 0x0009e40000100a00 */
[----:B----4-:R-:W-:-:S02]  /*e820*/  IMAD.WIDE R218, R237, 0x4, R180 ;  /* 0x00000004edda7825 */ /* 0x010fc400078e02b4 */
[----:B------:R-:W4:Y:S04]  /*e830*/  LDL.LU.64 R180, [R1+0x590] ;  /* 0x0005900001b47983 */ /* 0x000f280000300a00 */
[----:B------:R1:W-:Y:S02]  /*e840*/  STL.64 [R1+0xe90], R218 ;  /* 0x000e90da01007387 */ /* 0x0003e40000100a00 */
[----:B-1----:R-:W-:-:S04]  /*e850*/  IMAD.WIDE R218, R237, 0x4, R24 ;  /* 0x00000004edda7825 */ /* 0x002fc800078e0218 */
[C---:B------:R-:W-:Y:S01]  /*e860*/  IMAD.WIDE R24, R237.reuse, 0x4, R142 ;  /* 0x00000004ed187825 */ /* 0x040fe200078e028e */
[----:B------:R1:W-:Y:S03]  /*e870*/  STL.64 [R1+0xe98], R218 ;  /* 0x000e98da01007387 */ /* 0x0003e60000100a00 */
[C---:B------:R-:W-:Y:S01]  /*e880*/  IMAD.WIDE R18, R237.reuse, 0x4, R18 ;  /* 0x00000004ed127825 */ /* 0x040fe200078e0212 */
[----:B-1----:R-:W4:Y:S04]  /*e890*/  LDL.LU.64 R218, [R1+0x588] ;  /* 0x0005880001da7983 */ /* 0x002f280000300a00 */
[----:B------:R1:W-:Y:S04]  /*e8a0*/  STL.64 [R1+0xea0], R24 ;  /* 0x000ea01801007387 */ /* 0x0003e80000100a00 */
[----:B-1----:R-:W4:Y:S04]  /*e8b0*/  LDL.LU.64 R24, [R1+0x580] ;  /* 0x0005800001187983 */ /* 0x002f280000300a00 */
[----:B------:R1:W-:Y:S04]  /*e8c0*/  STL.64 [R1+0xea8], R18 ;  /* 0x000ea81201007387 */ /* 0x0003e80000100a00 */
[----:B------:R-:W4:Y:S04]  /*e8d0*/  LDL.LU.64 R142, [R1+0x578] ;  /* 0x00057800018e7983 */ /* 0x000f280000300a00 */
        /* <DEDUP_REMOVED lines=12> */
[----:B-1----:R-:W-:-:S04]  /*e9a0*/  IMAD.WIDE R214, R237, 0x4, R2 ;  /* 0x00000004edd67825 */ /* 0x002fc800078e0202 */
[C---:B------:R-:W-:Y:S01]  /*e9b0*/  IMAD.WIDE R2, R237.reuse, 0x4, R82 ;  /* 0x00000004ed027825 */ /* 0x040fe200078e0252 */
[----:B------:R-:W-:Y:S03]  /*e9c0*/  STL.64 [R1+0xed0], R214 ;  /* 0x000ed0d601007387 */ /* 0x000fe60000100a00 */
[C---:B------:R-:W-:Y:S01]  /*e9d0*/  IMAD.WIDE R82, R237.reuse, 0x4, R108 ;  /* 0x00000004ed527825 */ /* 0x040fe200078e026c */
[----:B------:R1:W-:Y:S03]  /*e9e0*/  STL.64 [R1+0xed8], R2 ;  /* 0x000ed80201007387 */ /* 0x0003e60000100a00 */
[C---:B------:R-:W-:Y:S01]  /*e9f0*/  IMAD.WIDE R20, R237.reuse, 0x4, R20 ;  /* 0x00000004ed147825 */ /* 0x040fe200078e0214 */
[----:B------:R1:W-:Y:S03]  /*ea00*/  STL.64 [R1+0xee0], R82 ;  /* 0x000ee05201007387 */ /* 0x0003e60000100a00 */
[C---:B-1----:R-:W-:Y:S01]  /*ea10*/  IMAD.WIDE R2, R237.reuse, 0x4, R56 ;  /* 0x00000004ed027825 */ /* 0x042fe200078e0238 */
[----:B------:R-:W4:Y:S04]  /*ea20*/  LDL.LU.64 R82, [R1+0x548] ;  /* 0x0005480001527983 */ /* 0x000f280000300a00 */
[----:B------:R-:W-:Y:S04]  /*ea30*/  STL.64 [R1+0xee8], R20 ;  /* 0x000ee81401007387 */ /* 0x000fe80000100a00 */
[----:B------:R-:W4:Y:S04]  /*ea40*/  LDL.LU.64 R108, [R1+0x540] ;  /* 0x00054000016c7983 */ /* 0x000f280000300a00 */
[----:B------:R1:W-:Y:S04]  /*ea50*/  STL.64 [R1+0xef0], R2 ;  /* 0x000ef00201007387 */ /* 0x0003e80000100a00 */
[----:B-1----:R-:W4:Y:S04]  /*ea60*/  LDL.LU.64 R2, [R1+0x538] ;  /* 0x0005380001027983 */ /* 0x002f280000300a00 */
[----:B------:R-:W4:Y:S04]  /*ea70*/  LDL.LU.64 R56, [R1+0x530] ;  /* 0x0005300001387983 */ /* 0x000f280000300a00 */
[----:B------:R-:W4:Y:S01]  /*ea80*/  LDL.LU.64 R20, [R1+0x528] ;  /* 0x0005280001147983 */ /* 0x000f220000300a00 */
[----:B------:R-:W-:-:S05]  /*ea90*/  IMAD.WIDE R58, R237, 0x4, R58 ;  /* 0x00000004ed3a7825 */ /* 0x000fca00078e023a */
        /* <DEDUP_REMOVED lines=9> */
[----:B------:R-:W-:Y:S01]  /*eb30*/  STL.64 [R1+0xf10], R214 ;  /* 0x000f10d601007387 */ /* 0x000fe20000100a00 */
[----:B------:R-:W-:-:S03]  /*eb40*/  IMAD.WIDE R194, R237, 0x4, R146 ;  /* 0x00000004edc27825 */ /* 0x000fc600078e0292 */
[----:B------:R-:W3:Y:S04]  /*eb50*/  LDL.LU.64 R146, [R1+0x508] ;  /* 0x0005080001927983 */ /* 0x000ee80000300a00 */
[----:B------:R1:W-:Y:S01]  /*eb60*/  STL.64 [R1+0xf18], R194 ;  /* 0x000f18c201007387 */ /* 0x0003e20000100a00 */
[----:B----4-:R-:W-:-:S03]  /*eb70*/  IMAD.WIDE R180, R237, 0x4, R180 ;  /* 0x00000004edb47825 */ /* 0x010fc600078e02b4 */
[----:B-1----:R-:W4:Y:S04]  /*eb80*/  LDL.LU.64 R194, [R1+0x500] ;  /* 0x0005000001c27983 */ /* 0x002f280000300a00 */
        /* <DEDUP_REMOVED lines=8> */
[----:B------:R-:W-:-:S05]  /*ec10*/  IMAD.WIDE R142, R237, 0x4, R142 ;  /* 0x00000004ed8e7825 */ /* 0x000fca00078e028e */
[----:B------:R-:W-:Y:S01]  /*ec20*/  STL.64 [R1+0xf38], R142 ;  /* 0x000f388e01007387 */ /* 0x000fe20000100a00 */
[----:B-1----:R-:W-:-:S04]  /*ec30*/  IMAD.WIDE R24, R237, 0x4, R18 ;  /* 0x00000004ed187825 */ /* 0x002fc800078e0212 */
[C---:B------:R-:W-:Y:S01]  /*ec40*/  IMAD.WIDE R18, R237.reuse, 0x4, R150 ;  /* 0x00000004ed127825 */ /* 0x040fe200078e0296 */
[----:B------:R1:W-:Y:S04]  /*ec50*/  STL.64 [R1+0xf40], R24 ;  /* 0x000f401801007387 */ /* 0x0003e80000100a00 */
[----:B-1----:R-:W4:Y:S04]  /*ec60*/  LDL.LU.64 R24, [R1+0x4c8] ;  /* 0x0004c80001187983 */ /* 0x002f280000300a00 */
[----:B------:R-:W-:Y:S04]  /*ec70*/  STL.64 [R1+0xf48], R44 ;  /* 0x000f482c01007387 */ /* 0x000fe80000100a00 */
[----:B------:R-:W4:Y:S04]  /*ec80*/  LDL.LU.64 R142, [R1+0x4c0] ;  /* 0x0004c000018e7983 */ /* 0x000f280000300a00 */
[----:B------:R1:W-:Y:S04]  /*ec90*/  STL.64 [R1+0xf50], R18 ;  /* 0x000f501201007387 */ /* 0x0003e80000100a00 */
[----:B-1----:R-:W4:Y:S04]  /*eca0*/  LDL.LU.64 R18, [R1+0x4b8] ;  /* 0x0004b80001127983 */ /* 0x002f280000300a00 */
[----:B------:R-:W4:Y:S04]  /*ecb0*/  LDL.LU.64 R44, [R1+0x4b0] ;  /* 0x0004b000012c7983 */ /* 0x000f280000300a00 */
[----:B------:R-:W4:Y:S04]  /*ecc0*/  LDL.LU.64 R150, [R1+0x4a8] ;  /* 0x0004a80001967983 */ /* 0x000f280000300a00 */
[----:B------:R1:W-:Y:S04]  /*ecd0*/  STL.64 [R1+0xf58], R78 ;  /* 0x000f584e01007387 */ /* 0x0003e80000100a00 */
        /* <DEDUP_REMOVED lines=9> */
[----:B------:R-:W-:-:S04]  /*ed70*/  IMAD.WIDE R56, R237, 0x4, R56 ;  /* 0x00000004ed387825 */ /* 0x000fc800078e0238 */
[C---:B------:R-:W-:Y:S01]  /*ed80*/  IMAD.WIDE R20, R237.reuse, 0x4, R20 ;  /* 0x00000004ed147825 */ /* 0x040fe200078e0214 */
[----:B-1----:R-:W4:Y:S04]  /*ed90*/  LDL.LU.64 R108, [R1+0x2078] ;  /* 0x00207800016c7983 */ /* 0x002f280000300a00 */
[----:B------:R1:W-:Y:S04]  /*eda0*/  STL.64 [R1+0xf78], R2 ;  /* 0x000f780201007387 */ /* 0x0003e80000100a00 */
[----:B-1----:R-:W4:Y:S04]  /*edb0*/  LDL.LU.64 R2, [R1+0x4a0] ;  /* 0x0004a00001027983 */ /* 0x002f280000300a00 */
[----:B------:R1:W-:Y:S04]  /*edc0*/  STL.64 [R1+0xf80], R56 ;  /* 0x000f803801007387 */ /* 0x0003e80000100a00 */
[----:B-1----:R-:W4:Y:S04]  /*edd0*/  LDL.LU.64 R56, [R1+0x498] ;  /* 0x0004980001387983 */ /* 0x002f280000300a00 */
[----:B------:R1:W-:Y:S02]  /*ede0*/  STL.64 [R1+0xf88], R20 ;  /* 0x000f881401007387 */ /* 0x0003e40000100a00 */
[----:B-1----:R-:W-:-:S05]  /*edf0*/  IMAD.WIDE R20, R237, 0x4, R58 ;  /* 0x00000004ed147825 */ /* 0x002fca00078e023a */
[----:B------:R1:W-:Y:S01]  /*ee00*/  STL.64 [R1+0xf90], R20 ;  /* 0x000f901401007387 */ /* 0x0003e20000100a00 */
[----:B------:R-:W-:-:S03]  /*ee10*/  IMAD.WIDE R58, R237, 0x4, R204 ;  /* 0x00000004ed3a7825 */ /* 0x000fc600078e02cc */
[----:B-1----:R-:W4:Y:S04]  /*ee20*/  LDL.LU.64 R20, [R1+0x490] ;  /* 0x0004900001147983 */ /* 0x002f280000300a00 */
[----:B------:R-:W4:Y:S01]  /*ee30*/  LDL.LU.64 R204, [R1+0x488] ;  /* 0x0004880001cc7983 */ /* 0x000f220000300a00 */
[----:B--2---:R-:W-:-:S03]  /*ee40*/  IMAD.WIDE R192, R237, 0x4, R192 ;  /* 0x00000004edc07825 */ /* 0x004fc600078e02c0 */
[----:B------:R1:W-:Y:S01]  /*ee50*/  STL.64 [R1+0xf98], R58 ;  /* 0x000f983a01007387 */ /* 0x0003e20000100a00 */
[----:B---3--:R-:W-:-:S03]  /*ee60*/  IMAD.WIDE R146, R237, 0x4, R146 ;  /* 0x00000004ed927825 */ /* 0x008fc600078e0292 */
[----:B-1----:R-:W2:Y:S04]  /*ee70*/  LDL.LU.64 R58, [R1+0x480] ;  /* 0x00048000013a7983 */ /* 0x002ea80000300a00 */
[----:B------:R1:W-:Y:S01]  /*ee80*/  STL.64 [R1+0xfa0], R192 ;  /* 0x000fa0c001007387 */ /* 0x0003e20000100a00 */
[----:B----4-:R-:W-:-:S04]  /*ee90*/  IMAD.WIDE R194, R237, 0x4, R194 ;  /* 0x00000004edc27825 */ /* 0x010fc800078e02c2 */
[C---:B------:R-:W-:Y:S01]  /*eea0*/  IMAD.WIDE R214, R237.reuse, 0x4, R214 ;  /* 0x00000004edd67825 */ /* 0x040fe200078e02d6 */
[----:B-1----:R-:W3:Y:S04]  /*eeb0*/  LDL.LU.64 R192, [R1+0x2070] ;  /* 0x0020700001c07983 */ /* 0x002ee80000300a00 */
[----:B------:R1:W-:Y:S01]  /*eec0*/  STL.64 [R1+0xfa8], R146 ;  /* 0x000fa89201007387 */ /* 0x0003e20000100a00 */
[----:B------:R-:W-:-:S03]  /*eed0*/  IMAD.WIDE R180, R237, 0x4, R180 ;  /* 0x00000004edb47825 */ /* 0x000fc600078e02b4 */
[----:B-1----:R-:W4:Y:S04]  /*eee0*/  LDL.LU.64 R146, [R1+0x470] ;  /* 0x0004700001927983 */ /* 0x002f280000300a00 */
[----:B------:R1:W-:Y:S04]  /*eef0*/  STL.64 [R1+0xfb0], R194 ;  /* 0x000fb0c201007387 */ /* 0x0003e80000100a00 */
[----:B-1----:R-:W3:Y:S04]  /*ef00*/  LDL.LU.64 R194, [R1+0x2068] ;  /* 0x0020680001c27983 */ /* 0x002ee80000300a00 */
[----:B------:R1:W-:Y:S04]  /*ef10*/  STL.64 [R1+0xfb8], R214 ;  /* 0x000fb8d601007387 */ /* 0x0003e80000100a00 */
[----:B------:R1:W-:Y:S02]  /*ef20*/  STL.64 [R1+0xfc0], R180 ;  /* 0x000fc0b401007387 */ /* 0x0003e40000100a00 */
[----:B-1----:R-:W-:-:S02]  /*ef30*/  IMAD.WIDE R214, R237, 0x4, R198 ;  /* 0x00000004edd67825 */ /* 0x002fc400078e02c6 */
[----:B------:R-:W3:Y:S04]  /*ef40*/  LDL.LU.64 R180, [R1+0x448] ;  /* 0x0004480001b47983 */ /* 0x000ee80000300a00 */
[----:B------:R-:W3:Y:S04]  /*ef50*/  LDL.LU.64 R198, [R1+0x440] ;  /* 0x0004400001c67983 */ /* 0x000ee80000300a00 */
[----:B------:R1:W-:Y:S02]  /*ef60*/  STL.64 [R1+0xfc8], R214 ;  /* 0x000fc8d601007387 */ /* 0x0003e40000100a00 */
[----:B-1----:R-:W-:-:S02]  /*ef70*/  IMAD.WIDE R214, R237, 0x4, R196 ;  /* 0x00000004edd67825 */ /* 0x002fc400078e02c4 */
[----:B------:R-:W3:Y:S04]  /*ef80*/  LDL.LU.64 R196, [R1+0x2060] ;  /* 0x0020600001c47983 */ /* 0x000ee80000300a00 */
[----:B------:R1:W-:Y:S01]  /*ef90*/  STL.64 [R1+0xfd0], R214 ;  /* 0x000fd0d601007387 */ /* 0x0003e20000100a00 */
[----:B------:R-:W-:-:S04]  /*efa0*/  IMAD.WIDE R24, R237, 0x4, R24 ;  /* 0x00000004ed187825 */ /* 0x000fc800078e0218 */
[----:B------:R-:W-:-:S04]  /*efb0*/  IMAD.WIDE R142, R237, 0x4, R142 ;  /* 0x00000004ed8e7825 */ /* 0x000fc800078e028e */
[C---:B-1----:R-:W-:Y:S02]  /*efc0*/  IMAD.WIDE R214, R237.reuse, 0x4, R140 ;  /* 0x00000004edd67825 */ /* 0x042fe400078e028c */
[----:B------:R-:W3:Y:S04]  /*efd0*/  LDL.LU.64 R140, [R1+0x2058] ;  /* 0x00205800018c7983 */ /* 0x000ee80000300a00 */
[----:B------:R-:W-:Y:S04]  /*efe0*/  STL.64 [R1+0xfd8], R214 ;  /* 0x000fd8d601007387 */ /* 0x000fe80000100a00 */
[----:B------:R1:W-:Y:S04]  /*eff0*/  STL.64 [R1+0xfe0], R22 ;  /* 0x000fe01601007387 */ /* 0x0003e80000100a00 */
[----:B------:R1:W-:Y:S04]  /*f000*/  STL.64 [R1+0xfe8], R24 ;  /* 0x000fe81801007387 */ /* 0x0003e80000100a00 */
[----:B------:R-:W-:Y:S01]  /*f010*/  STL.64 [R1+0xff0], R142 ;  /* 0x000ff08e01007387 */ /* 0x000fe20000100a00 */
[----:B-1----:R-:W-:-:S04]  /*f020*/  IMAD.WIDE R22, R237, 0x4, R18 ;  /* 0x00000004ed167825 */ /* 0x002fc800078e0212 */
[C---:B------:R-:W-:Y:S01]  /*f030*/  IMAD.WIDE R24, R237.reuse, 0x4, R44 ;  /* 0x00000004ed187825 */ /* 0x040fe200078e022c */
[----:B------:R1:W-:Y:S03]  /*f040*/  STL.64 [R1+0xff8], R22 ;  /* 0x000ff81601007387 */ /* 0x0003e60000100a00 */
[C---:B------:R-:W-:Y:S01]  /*f050*/  IMAD.WIDE R18, R237.reuse, 0x4, R150 ;  /* 0x00000004ed127825 */ /* 0x040fe200078e0296 */
[----:B-1----:R-:W3:Y:S04]  /*f060*/  LDL.LU.64 R22, [R1+0x438] ;  /* 0x0004380001167983 */ /* 0x002ee80000300a00 */
[----:B------:R1:W-:Y:S04]  /*f070*/  STL.64 [R1+0x1000], R24 ;  /* 0x0010001801007387 */ /* 0x0003e80000100a00 */
[----:B-1----:R-:W3:Y:S04]  /*f080*/  LDL.LU.64 R24, [R1+0x430] ;  /* 0x0004300001187983 */ /* 0x002ee80000300a00 */
[----:B------:R1:W-:Y:S04]  /*f090*/  STL.64 [R1+0x1008], R18 ;  /* 0x0010081201007387 */ /* 0x0003e80000100a00 */
[----:B------:R-:W3:Y:S04]  /*f0a0*/  LDL.LU.64 R142, [R1+0x428] ;  /* 0x00042800018e7983 */ /* 0x000ee80000300a00 */
[----:B-1----:R-:W3:Y:S04]  /*f0b0*/  LDL.LU.64 R18, [R1+0x420] ;  /* 0x0004200001127983 */ /* 0x002ee80000300a00 */
[----:B------:R-:W3:Y:S04]  /*f0c0*/  LDL.LU.64 R44, [R1+0x418] ;  /* 0x00041800012c7983 */ /* 0x000ee80000300a00 */
[----:B------:R-:W3:Y:S01]  /*f0d0*/  LDL.LU.64 R150, [R1+0x410] ;  /* 0x0004100001967983 */ /* 0x000ee20000300a00 */
[----:B------:R-:W-:-:S04]  /*f0e0*/  IMAD.WIDE R214, R237, 0x4, R2 ;  /* 0x00000004edd67825 */ /* 0x000fc800078e0202 */
[C---:B------:R-:W-:Y:S02]  /*f0f0*/  IMAD.WIDE R2, R237.reuse, 0x4, R56 ;  /* 0x00000004ed027825 */ /* 0x040fe400078e0238 */
[----:B------:R-:W3:Y:S04]  /*f100*/  LDL.LU.64 R56, [R1+0x400] ;  /* 0x0004000001387983 */ /* 0x000ee80000300a00 */
[----:B------:R1:W-:Y:S04]  /*f110*/  STL.64 [R1+0x1010], R214 ;  /* 0x001010d601007387 */ /* 0x0003e80000100a00 */
[----:B-1----:R-:W3:Y:S04]  /*f120*/  LDL.LU.64 R214, [R1+0x3f8] ;  /* 0x0003f80001d67983 */ /* 0x002ee80000300a00 */
[----:B------:R1:W-:Y:S01]  /*f130*/  STL.64 [R1+0x1018], R2 ;  /* 0x0010180201007387 */ /* 0x0003e20000100a00 */
[----:B------:R-:W-:-:S03]  /*f140*/  IMAD.WIDE R20, R237, 0x4, R20 ;  /* 0x00000004ed147825 */ /* 0x000fc600078e0214 */
[----:B-1----:R-:W3:Y:S01]  /*f150*/  LDL.LU.64 R2, [R1+0x3f0] ;  /* 0x0003f00001027983 */ /* 0x002ee20000300a00 */
[----:B------:R-:W-:-:S03]  /*f160*/  IMAD.WIDE R204, R237, 0x4, R204 ;  /* 0x00000004edcc7825 */ /* 0x000fc600078e02cc */
[----:B------:R1:W-:Y:S04]  /*f170*/  STL.64 [R1+0x490], R20 ;  /* 0x0004901401007387 */ /* 0x0003e80000100a00 */
[----:B-1----:R-:W3:Y:S04]  /*f180*/  LDL.LU.64 R20, [R1+0x2050] ;  /* 0x0020500001147983 */ /* 0x002ee80000300a00 */
[----:B------:R1:W-:Y:S04]  /*f190*/  STL.64 [R1+0x488], R204 ;  /* 0x000488cc01007387 */ /* 0x0003e80000100a00 */
[----:B-1----:R-:W3:Y:S01]  /*f1a0*/  LDL.LU.64 R204, [R1+0x2048] ;  /* 0x0020480001cc7983 */ /* 0x002ee20000300a00 */
[----:B--2---:R-:W-:-:S05]  /*f1b0*/  IMAD.WIDE R58, R237, 0x4, R58 ;  /* 0x00000004ed3a7825 */ /* 0x004fca00078e023a */
[----:B------:R1:W-:Y:S01]  /*f1c0*/  STL.64 [R1+0x480], R58 ;  /* 0x0004803a01007387 */ /* 0x0003e20000100a00 */
[----:B----4-:R-:W-:-:S04]  /*f1d0*/  IMAD.WIDE R146, R237, 0x4, R146 ;  /* 0x00000004ed927825 */ /* 0x010fc800078e0292 */
[----:B---3--:R-:W-:-:S04]  /*f1e0*/  IMAD.WIDE R22, R237, 0x4, R22 ;  /* 0x00000004ed167825 */ /* 0x008fc800078e0216 */
[----:B------:R-:W-:-:S04]  /*f1f0*/  IMAD.WIDE R24, R237, 0x4, R24 ;  /* 0x00000004ed187825 */ /* 0x000fc800078e0218 */
[----:B------:R-:W-:-:S04]  /*f200*/  IMAD.WIDE R142, R237, 0x4, R142 ;  /* 0x00000004ed8e7825 */ /* 0x000fc800078e028e */
[----:B------:R-:W-:-:S04]  /*f210*/  IMAD.WIDE R18, R237, 0x4, R18 ;  /* 0x00000004ed127825 */ /* 0x000fc800078e0212 */
[----:B------:R-:W-:-:S04]  /*f220*/  IMAD.WIDE R44, R237, 0x4, R44 ;  /* 0x00000004ed2c7825 */ /* 0x000fc800078e022c */
[----:B------:R-:W-:-:S04]  /*f230*/  IMAD.WIDE R150, R237, 0x4, R150 ;  /* 0x00000004ed967825 */ /* 0x000fc800078e0296 */
[C---:B-1----:R-:W-:Y:S02]  /*f240*/  IMAD.WIDE R58, R237.reuse, 0x4, R204 ;  /* 0x00000004ed3a7825 */ /* 0x042fe400078e02cc */
[----:B------:R-:W2:Y:S04]  /*f250*/  LDL.LU.64 R204, [R1+0x3c8] ;  /* 0x0003c80001cc7983 */ /* 0x000ea80000300a00 */
[----:B------:R1:W-:Y:S04]  /*f260*/  STL.64 [R1+0x478], R58 ;  /* 0x0004783a01007387 */ /* 0x0003e80000100a00 */
[----:B------:R-:W-:Y:S01]  /*f270*/  STL.64 [R1+0x470], R146 ;  /* 0x0004709201007387 */ /* 0x000fe20000100a00 */
[----:B-1----:R-:W-:-:S05]  /*f280*/  IMAD.WIDE R58, R237, 0x4, R166 ;  /* 0x00000004ed3a7825 */ /* 0x002fca00078e02a6 */
[----:B------:R1:W-:Y:S04]  /*f290*/  STL.64 [R1+0x468], R58 ;  /* 0x0004683a01007387 */ /* 0x0003e80000100a00 */
[----:B------:R3:W-:Y:S04]  /*f2a0*/  STL.64 [R1+0x460], R114 ;  /* 0x0004607201007387 */ /* 0x0007e80000100a00 */
[----:B------:R4:W-:Y:S01]  /*f2b0*/  STL.64 [R1+0x458], R26 ;  /* 0x0004581a01007387 */ /* 0x0009e20000100a00 */
[----:B-1----:R-:W-:-:S04]  /*f2c0*/  IMAD.WIDE R58, R237, 0x4, R178 ;  /* 0x00000004ed3a7825 */ /* 0x002fc800078e02b2 */
[C---:B---3--:R-:W-:Y:S01]  /*f2d0*/  IMAD.WIDE R114, R237.reuse, 0x4, R180 ;  /* 0x00000004ed727825 */ /* 0x048fe200078e02b4 */
[----:B------:R1:W-:Y:S03]  /*f2e0*/  STL.64 [R1+0x450], R58 ;  /* 0x0004503a01007387 */ /* 0x0003e60000100a00 */
[C---:B----4-:R-:W-:Y:S01]  /*f2f0*/  IMAD.WIDE R26, R237.reuse, 0x4, R198 ;  /* 0x00000004ed1a7825 */ /* 0x050fe200078e02c6 */
[----:B-1----:R-:W3:Y:S04]  /*f300*/  LDL.LU.64 R58, [R1+0x3c0] ;  /* 0x0003c000013a7983 */ /* 0x002ee80000300a00 */
[----:B------:R1:W-:Y:S04]  /*f310*/  STL.64 [R1+0x448], R114 ;  /* 0x0004487201007387 */ /* 0x0003e80000100a00 */
[----:B------:R-:W4:Y:S04]  /*f320*/  LDL.LU.64 R146, [R1+0x3b8] ;  /* 0x0003b80001927983 */ /* 0x000f280000300a00 */
[----:B------:R1:W-:Y:S04]  /*f330*/  STL.64 [R1+0x440], R26 ;  /* 0x0004401a01007387 */ /* 0x0003e80000100a00 */
[----:B------:R-:W2:Y:S04]  /*f340*/  LDL.LU.64 R166, [R1+0x3b0] ;  /* 0x0003b00001a67983 */ /* 0x000ea80000300a00 */
[----:B-1----:R-:W2:Y:S04]  /*f350*/  LDL.LU.64 R114, [R1+0x3a8] ;  /* 0x0003a80001727983 */ /* 0x002ea80000300a00 */
[----:B------:R-:W2:Y:S04]  /*f360*/  LDL.LU.64 R26, [R1+0x3a0] ;  /* 0x0003a000011a7983 */ /* 0x000ea80000300a00 */
[----:B------:R-:W2:Y:S04]  /*f370*/  LDL.LU.64 R178, [R1+0x398] ;  /* 0x0003980001b27983 */ /* 0x000ea80000300a00 */
[----:B------:R-:W2:Y:S04]  /*f380*/  LDL.LU.64 R180, [R1+0x390] ;  /* 0x0003900001b47983 */ /* 0x000ea80000300a00 */
[----:B------:R-:W2:Y:S04]  /*f390*/  LDL.LU.64 R198, [R1+0x388] ;  /* 0x0003880001c67983 */ /* 0x000ea80000300a00 */
[----:B------:R1:W-:Y:S04]  /*f3a0*/  STL.64 [R1+0x438], R22 ;  /* 0x0004381601007387 */ /* 0x0003e80000100a00 */
[----:B-1----:R-:W2:Y:S04]  /*f3b0*/  LDL.LU.64 R22, [R1+0x2040] ;  /* 0x0020400001167983 */ /* 0x002ea80000300a00 */
        /* <DEDUP_REMOVED lines=9> */
[----:B-1----:R-:W2:Y:S01]  /*f450*/  LDL.LU.64 R150, [R1+0x2018] ;  /* 0x0020180001967983 */ /* 0x002ea20000300a00 */
[----:B------:R-:W-:-:S04]  /*f460*/  IMAD.WIDE R56, R237, 0x4, R56 ;  /* 0x00000004ed387825 */ /* 0x000fc800078e0238 */
[----:B------:R-:W-:-:S04]  /*f470*/  IMAD.WIDE R214, R237, 0x4, R214 ;  /* 0x00000004edd67825 */ /* 0x000fc800078e02d6 */
[----:B------:R-:W-:-:S04]  /*f480*/  IMAD.WIDE R2, R237, 0x4, R2 ;  /* 0x00000004ed027825 */ /* 0x000fc800078e0202 */
[----:B---3--:R-:W-:-:S04]  /*f490*/  IMAD.WIDE R58, R237, 0x4, R58 ;  /* 0x00000004ed3a7825 */ /* 0x008fc800078e023a */
[----:B----4-:R-:W-:-:S04]  /*f4a0*/  IMAD.WIDE R146, R237, 0x4, R146 ;  /* 0x00000004ed927825 */ /* 0x010fc800078e0292 */
[----:B--2---:R-:W-:-:S04]  /*f4b0*/  IMAD.WIDE R166, R237, 0x4, R166 ;  /* 0x00000004eda67825 */ /* 0x004fc800078e02a6 */
        /* <DEDUP_REMOVED lines=11> */
[----:B------:R4:W-:Y:S01]  /*f570*/  STL.64 [R1+0x1060], R2 ;  /* 0x0010600201007387 */ /* 0x0009e20000100a00 */
[----:B-1----:R-:W-:-:S04]  /*f580*/  IMAD.WIDE R214, R237, 0x4, R88 ;  /* 0x00000004edd67825 */ /* 0x002fc800078e0258 */
[C---:B----4-:R-:W-:Y:S01]  /*f590*/  IMAD.WIDE R2, R237.reuse, 0x4, R90 ;  /* 0x00000004ed027825 */ /* 0x050fe200078e025a */
[----:B------:R-:W-:Y:S03]  /*f5a0*/  STL.64 [R1+0x1068], R214 ;  /* 0x001068d601007387 */ /* 0x000fe60000100a00 */
[C---:B------:R-:W-:Y:S01]  /*f5b0*/  IMAD.WIDE R88, R237.reuse, 0x4, R116 ;  /* 0x00000004ed587825 */ /* 0x040fe200078e0274 */
[----:B------:R1:W-:Y:S03]  /*f5c0*/  STL.64 [R1+0x1070], R2 ;  /* 0x0010700201007387 */ /* 0x0003e60000100a00 */
[C---:B------:R-:W-:Y:S01]  /*f5d0*/  IMAD.WIDE R90, R237.reuse, 0x4, R118 ;  /* 0x00000004ed5a7825 */ /* 0x040fe200078e0276 */
[----:B------:R4:W-:Y:S03]  /*f5e0*/  STL.64 [R1+0x1078], R88 ;  /* 0x0010785801007387 */ /* 0x0009e60000100a00 */
[C---:B-1----:R-:W-:Y:S01]  /*f5f0*/  IMAD.WIDE R2, R237.reuse, 0x4, R204 ;  /* 0x00000004ed027825 */ /* 0x042fe200078e02cc */
[----:B----4-:R-:W4:Y:S04]  /*f600*/  LDL.LU.64 R88, [R1+0x340] ;  /* 0x0003400001587983 */ /* 0x010f280000300a00 */
[----:B------:R1:W-:Y:S04]  /*f610*/  STL.64 [R1+0x1080], R90 ;  /* 0x0010805a01007387 */ /* 0x0003e80000100a00 */
[----:B-1----:R-:W3:Y:S04]  /*f620*/  LDL.LU.64 R90, [R1+0x338] ;  /* 0x00033800015a7983 */ /* 0x002ee80000300a00 */
[----:B------:R1:W-:Y:S04]  /*f630*/  STL.64 [R1+0x1088], R2 ;  /* 0x0010880201007387 */ /* 0x0003e80000100a00 */
[----:B------:R-:W3:Y:S04]  /*f640*/  LDL.LU.64 R116, [R1+0x330] ;  /* 0x0003300001747983 */ /* 0x000ee80000300a00 */
[----:B------:R-:W3:Y:S04]  /*f650*/  LDL.LU.64 R118, [R1+0x328] ;  /* 0x0003280001767983 */ /* 0x000ee80000300a00 */
[----:B------:R-:W3:Y:S04]  /*f660*/  LDL.LU.64 R204, [R1+0x320] ;  /* 0x0003200001cc7983 */ /* 0x000ee80000300a00 */
[----:B------:R-:W3:Y:S04]  /*f670*/  LDL.LU.64 R214, [R1+0x318] ;  /* 0x0003180001d67983 */ /* 0x000ee80000300a00 */
[----:B-1----:R-:W3:Y:S04]  /*f680*/  LDL.LU.64 R2, [R1+0x310] ;  /* 0x0003100001027983 */ /* 0x002ee80000300a00 */
[----:B------:R1:W-:Y:S04]  /*f690*/  STL.64 [R1+0x1090], R58 ;  /* 0x0010903a01007387 */ /* 0x0003e80000100a00 */
        /* <DEDUP_REMOVED lines=14> */
[----:B-1----:R-:W3:Y:S01]  /*f780*/  LDL.LU.64 R198, [R1+0x1fd0] ;  /* 0x001fd00001c67983 */ /* 0x002ee20000300a00 */
[----:B--2---:R-:W-:-:S04]  /*f790*/  IMAD.WIDE R150, R237, 0x4, R150 ;  /* 0x00000004ed967825 */ /* 0x004fc800078e0296 */
[----:B----4-:R-:W-:-:S04]  /*f7a0*/  IMAD.WIDE R88, R237, 0x4, R88 ;  /* 0x00000004ed587825 */ /* 0x010fc800078e0258 */
[----:B---3--:R-:W-:-:S04]  /*f7b0*/  IMAD.WIDE R90, R237, 0x4, R90 ;  /* 0x00000004ed5a7825 */ /* 0x008fc800078e025a */
[----:B------:R-:W-:-:S04]  /*f7c0*/  IMAD.WIDE R116, R237, 0x4, R116 ;  /* 0x00000004ed747825 */ /* 0x000fc800078e0274 */
[----:B------:R-:W-:-:S04]  /*f7d0*/  IMAD.WIDE R118, R237, 0x4, R118 ;  /* 0x00000004ed767825 */ /* 0x000fc800078e0276 */
[----:B------:R-:W-:-:S04]  /*f7e0*/  IMAD.WIDE R178, R237, 0x4, R178 ;  /* 0x00000004edb27825 */ /* 0x000fc800078e02b2 */
[----:B------:R-:W-:-:S04]  /*f7f0*/  IMAD.WIDE R180, R237, 0x4, R180 ;  /* 0x00000004edb47825 */ /* 0x000fc800078e02b4 */
[----:B------:R-:W-:-:S05]  /*f800*/  IMAD.WIDE R198, R237, 0x4, R198 ;  /* 0x00000004edc67825 */ /* 0x000fca00078e02c6 */
[----:B------:R1:W-:Y:S04]  /*f810*/  STL.64 [R1+0x10d0], R198 ;  /* 0x0010d0c601007387 */ /* 0x0003e80000100a00 */
[----:B------:R2:W-:Y:S04]  /*f820*/  STL.64 [R1+0x10d8], R180 ;  /* 0x0010d8b401007387 */ /* 0x0005e80000100a00 */
[----:B------:R3:W-:Y:S04]  /*f830*/  STL.64 [R1+0x10e0], R178 ;  /* 0x0010e0b201007387 */ /* 0x0007e80000100a00 */
[----:B------:R4:W-:Y:S04]  /*f840*/  STL.64 [R1+0x10e8], R176 ;  /* 0x0010e8b001007387 */ /* 0x0009e80000100a00 */
[----:B------:R2:W-:Y:S04]  /*f850*/  STL.64 [R1+0x10f0], R174 ;  /* 0x0010f0ae01007387 */ /* 0x0005e80000100a00 */
[----:B------:R2:W-:Y:S04]  /*f860*/  STL.64 [R1+0x10f8], R154 ;  /* 0x0010f89a01007387 */ /* 0x0005e80000100a00 */
[----:B-1----:R-:W4:Y:S04]  /*f870*/  LDL.LU.64 R198, [R1+0x2c8] ;  /* 0x0002c80001c67983 */ /* 0x002f280000300a00 */
[----:B------:R1:W-:Y:S04]  /*f880*/  STL.64 [R1+0x1100], R152 ;  /* 0x0011009801007387 */ /* 0x0003e80000100a00 */
[----:B--2---:R-:W2:Y:S04]  /*f890*/  LDL.LU.64 R180, [R1+0x2c0] ;  /* 0x0002c00001b47983 */ /* 0x004ea80000300a00 */
[----:B------:R1:W-:Y:S04]  /*f8a0*/  STL.64 [R1+0x1108], R150 ;  /* 0x0011089601007387 */ /* 0x0003e80000100a00 */
[----:B---3--:R-:W3:Y:S04]  /*f8b0*/  LDL.LU.64 R178, [R1+0x2b8] ;  /* 0x0002b80001b27983 */ /* 0x008ee80000300a00 */
[----:B----4-:R-:W4:Y:S04]  /*f8c0*/  LDL.LU.64 R176, [R1+0x2b0] ;  /* 0x0002b00001b07983 */ /* 0x010f280000300a00 */
[----:B------:R-:W4:Y:S04]  /*f8d0*/  LDL.LU.64 R174, [R1+0x2a8] ;  /* 0x0002a80001ae7983 */ /* 0x000f280000300a00 */
[----:B------:R-:W4:Y:S04]  /*f8e0*/  LDL.LU.64 R154, [R1+0x2a0] ;  /* 0x0002a000019a7983 */ /* 0x000f280000300a00 */
[----:B-1----:R-:W4:Y:S04]  /*f8f0*/  LDL.LU.64 R152, [R1+0x298] ;  /* 0x0002980001987983 */ /* 0x002f280000300a00 */
[----:B------:R-:W4:Y:S04]  /*f900*/  LDL.LU.64 R150, [R1+0x290] ;  /* 0x0002900001967983 */ /* 0x000f280000300a00 */
        /* <DEDUP_REMOVED lines=11> */
[C---:B------:R-:W-:Y:S01]  /*f9c0*/  IMAD.WIDE R2, R237.reuse, 0x4, R2 ;  /* 0x00000004ed027825 */ /* 0x040fe200078e0202 */
[----:B-1----:R-:W4:Y:S04]  /*f9d0*/  LDL.LU.64 R204, [R1+0x1fa8] ;  /* 0x001fa80001cc7983 */ /* 0x002f280000300a00 */
[----:B------:R-:W-:Y:S04]  /*f9e0*/  STL.64 [R1+0x1138], R214 ;  /* 0x001138d601007387 */ /* 0x000fe80000100a00 */
[----:B------:R1:W-:Y:S01]  /*f9f0*/  STL.64 [R1+0x1140], R2 ;  /* 0x0011400201007387 */ /* 0x0003e20000100a00 */
[----:B------:R-:W-:-:S04]  /*fa00*/  IMAD.WIDE R26, R237, 0x4, R26 ;  /* 0x00000004ed1a7825 */ /* 0x000fc800078e021a */
[----:B------:R-:W-:-:S04]  /*fa10*/  IMAD.WIDE R198, R237, 0x4, R198 ;  /* 0x00000004edc67825 */ /* 0x000fc800078e02c6 */
[----:B--2---:R-:W-:-:S04]  /*fa20*/  IMAD.WIDE R180, R237, 0x4, R180 ;  /* 0x00000004edb47825 */ /* 0x004fc800078e02b4 */
[----:B---3--:R-:W-:-:S04]  /*fa30*/  IMAD.WIDE R178, R237, 0x4, R178 ;  /* 0x00000004edb27825 */ /* 0x008fc800078e02b2 */
[----:B----4-:R-:W-:-:S04]  /*fa40*/  IMAD.WIDE R176, R237, 0x4, R176 ;  /* 0x00000004edb07825 */ /* 0x010fc800078e02b0 */
[----:B------:R-:W-:-:S04]  /*fa50*/  IMAD.WIDE R174, R237, 0x4, R174 ;  /* 0x00000004edae7825 */ /* 0x000fc800078e02ae */
[----:B------:R-:W-:-:S04]  /*fa60*/  IMAD.WIDE R88, R237, 0x4, R88 ;  /* 0x00000004ed587825 */ /* 0x000fc800078e0258 */
[----:B-1----:R-:W-:-:S04]  /*fa70*/  IMAD.WIDE R2, R237, 0x4, R90 ;  /* 0x00000004ed027825 */ /* 0x002fc800078e025a */
[----:B------:R-:W-:-:S04]  /*fa80*/  IMAD.WIDE R116, R237, 0x4, R116 ;  /* 0x00000004ed747825 */ /* 0x000fc800078e0274 */
[----:B------:R-:W-:-:S05]  /*fa90*/  IMAD.WIDE R118, R237, 0x4, R118 ;  /* 0x00000004ed767825 */ /* 0x000fca00078e0276 */
[----:B------:R1:W-:Y:S04]  /*faa0*/  STL.64 [R1+0x1148], R118 ;  /* 0x0011487601007387 */ /* 0x0003e80000100a00 */
[----:B------:R-:W-:Y:S04]  /*fab0*/  STL.64 [R1+0x1150], R116 ;  /* 0x0011507401007387 */ /* 0x000fe80000100a00 */
[----:B------:R2:W-:Y:S04]  /*fac0*/  STL.64 [R1+0x1158], R2 ;  /* 0x0011580201007387 */ /* 0x0005e80000100a00 */
[----:B------:R3:W-:Y:S04]  /*fad0*/  STL.64 [R1+0x1160], R88 ;  /* 0x0011605801007387 */ /* 0x0007e80000100a00 */
[----:B-1----:R-:W4:Y:S01]  /*fae0*/  LDL.LU.64 R118, [R1+0x248] ;  /* 0x0002480001767983 */ /* 0x002f220000300a00 */
[----:B--2---:R-:W-:-:S03]  /*faf0*/  IMAD.WIDE R2, R237, 0x4, R84 ;  /* 0x00000004ed027825 */ /* 0x004fc600078e0254 */
[----:B------:R1:W-:Y:S04]  /*fb00*/  STL.64 [R1+0x1168], R86 ;  /* 0x0011685601007387 */ /* 0x0003e80000100a00 */
[----:B------:R-:W2:Y:S04]  /*fb10*/  LDL.LU.64 R116, [R1+0x240] ;  /* 0x0002400001747983 */ /* 0x000ea80000300a00 */
[----:B------:R1:W-:Y:S04]  /*fb20*/  STL.64 [R1+0x1170], R2 ;  /* 0x0011700201007387 */ /* 0x0003e80000100a00 */
[----:B------:R-:W2:Y:S04]  /*fb30*/  LDL.LU.64 R90, [R1+0x238] ;  /* 0x00023800015a7983 */ /* 0x000ea80000300a00 */
[----:B---3--:R-:W3:Y:S04]  /*fb40*/  LDL.LU.64 R88, [R1+0x230] ;  /* 0x0002300001587983 */ /* 0x008ee80000300a00 */
[----:B-1----:R-:W3:Y:S04]  /*fb50*/  LDL.LU.64 R86, [R1+0x228] ;  /* 0x0002280001567983 */ /* 0x002ee80000300a00 */
[----:B------:R-:W3:Y:S04]  /*fb60*/  LDL.LU.64 R84, [R1+0x220] ;  /* 0x0002200001547983 */ /* 0x000ee80000300a00 */
[----:B------:R-:W3:Y:S04]  /*fb70*/  LDL.LU.64 R214, [R1+0x218] ;  /* 0x0002180001d67983 */ /* 0x000ee80000300a00 */
[----:B------:R-:W3:Y:S04]  /*fb80*/  LDL.LU.64 R2, [R1+0x210] ;  /* 0x0002100001027983 */ /* 0x000ee80000300a00 */
[----:B------:R1:W-:Y:S01]  /*fb90*/  STL.64 [R1+0x1178], R202 ;  /* 0x001178ca01007387 */ /* 0x0003e20000100a00 */
[----:B------:R-:W-:-:S03]  /*fba0*/  IMAD.WIDE R154, R237, 0x4, R154 ;  /* 0x00000004ed9a7825 */ /* 0x000fc600078e029a */
[----:B-1----:R-:W3:Y:S04]  /*fbb0*/  LDL.LU.64 R202, [R1+0x1fa0] ;  /* 0x001fa00001ca7983 */ /* 0x002ee80000300a00 */
[----:B------:R1:W-:Y:S01]  /*fbc0*/  STL.64 [R1+0x1180], R200 ;  /* 0x001180c801007387 */ /* 0x0003e20000100a00 */
[----:B------:R-:W-:-:S03]  /*fbd0*/  IMAD.WIDE R152, R237, 0x4, R152 ;  /* 0x00000004ed987825 */ /* 0x000fc600078e0298 */
[----:B-1----:R-:W3:Y:S04]  /*fbe0*/  LDL.LU.64 R200, [R1+0x1f98] ;  /* 0x001f980001c87983 */ /* 0x002ee80000300a00 */
[----:B------:R1:W-:Y:S01]  /*fbf0*/  STL.64 [R1+0x1188], R198 ;  /* 0x001188c601007387 */ /* 0x0003e20000100a00 */
[----:B------:R-:W-:-:S03]  /*fc00*/  IMAD.WIDE R150, R237, 0x4, R150 ;  /* 0x00000004ed967825 */ /* 0x000fc600078e0296 */
        /* <DEDUP_REMOVED lines=15> */
[----:B------:R1:W-:Y:S02]  /*fd00*/  STL.64 [R1+0x11d8], R26 ;  /* 0x0011d81a01007387 */ /* 0x0003e40000100a00 */
[----:B-1----:R-:W-:-:S02]  /*fd10*/  IMAD.WIDE R26, R237, 0x4, R114 ;  /* 0x00000004ed1a7825 */ /* 0x002fc400078e0272 */
[----:B------:R-:W3:Y:S04]  /*fd20*/  LDL.LU.64 R114, [R1+0x1c8] ;  /* 0x0001c80001727983 */ /* 0x000ee80000300a00 */
[----:B------:R1:W-:Y:S02]  /*fd30*/  STL.64 [R1+0x11e8], R26 ;  /* 0x0011e81a01007387 */ /* 0x0003e40000100a00 */
[----:B-1----:R-:W-:-:S04]  /*fd40*/  IMAD.WIDE R26, R237, 0x4, R166 ;  /* 0x00000004ed1a7825 */ /* 0x002fc800078e02a6 */
[C---:B------:R-:W-:Y:S01]  /*fd50*/  IMAD.WIDE R166, R237.reuse, 0x4, R146 ;  /* 0x00000004eda67825 */ /* 0x040fe200078e0292 */
[----:B------:R1:W-:Y:S03]  /*fd60*/  STL.64 [R1+0x11f0], R26 ;  /* 0x0011f01a01007387 */ /* 0x0003e60000100a00 */
[C---:B------:R-:W-:Y:S01]  /*fd70*/  IMAD.WIDE R146, R237.reuse, 0x4, R144 ;  /* 0x00000004ed927825 */ /* 0x040fe200078e0290 */
[----:B-1----:R-:W3:Y:S04]  /*fd80*/  LDL.LU.64 R26, [R1+0x1c0] ;  /* 0x0001c000011a7983 */ /* 0x002ee80000300a00 */
[----:B------:R-:W-:Y:S04]  /*fd90*/  STL.64 [R1+0x11f8], R166 ;  /* 0x0011f8a601007387 */ /* 0x000fe80000100a00 */
[----:B------:R-:W3:Y:S04]  /*fda0*/  LDL.LU.64 R144, [R1+0x1b8] ;  /* 0x0001b80001907983 */ /* 0x000ee80000300a00 */
[----:B------:R1:W-:Y:S04]  /*fdb0*/  STL.64 [R1+0x1200], R146 ;  /* 0x0012009201007387 */ /* 0x0003e80000100a00 */
[----:B-1----:R-:W3:Y:S04]  /*fdc0*/  LDL.LU.64 R146, [R1+0x1b0] ;  /* 0x0001b00001927983 */ /* 0x002ee80000300a00 */
[----:B------:R-:W3:Y:S04]  /*fdd0*/  LDL.LU.64 R166, [R1+0x1a8] ;  /* 0x0001a80001a67983 */ /* 0x000ee80000300a00 */
[----:B------:R1:W-:Y:S04]  /*fde0*/  STL.64 [R1+0x1210], R148 ;  /* 0x0012109401007387 */ /* 0x0003e80000100a00 */
[----:B-1----:R-:W3:Y:S04]  /*fdf0*/  LDL.LU.64 R148, [R1+0x1f50] ;  /* 0x001f500001947983 */ /* 0x002ee80000300a00 */
[----:B------:R1:W-:Y:S01]  /*fe00*/  STL.64 [R1+0x1218], R122 ;  /* 0x0012187a01007387 */ /* 0x0003e20000100a00 */
[----:B----4-:R-:W-:-:S03]  /*fe10*/  IMAD.WIDE R118, R237, 0x4, R118 ;  /* 0x00000004ed767825 */ /* 0x010fc600078e0276 */
[----:B-1----:R-:W4:Y:S01]  /*fe20*/  LDL.LU.64 R122, [R1+0x1f48] ;  /* 0x001f4800017a7983 */ /* 0x002f220000300a00 */
[----:B--2---:R-:W-:-:S03]  /*fe30*/  IMAD.WIDE R116, R237, 0x4, R116 ;  /* 0x00000004ed747825 */ /* 0x004fc600078e0274 */
[----:B------:R1:W-:Y:S01]  /*fe40*/  STL.64 [R1+0x1220], R120 ;  /* 0x0012207801007387 */ /* 0x0003e20000100a00 */
[----:B------:R-:W-:-:S04]  /*fe50*/  IMAD.WIDE R90, R237, 0x4, R90 ;  /* 0x00000004ed5a7825 */ /* 0x000fc800078e025a */
[C---:B---3--:R-:W-:Y:S01]  /*fe60*/  IMAD.WIDE R88, R237.reuse, 0x4, R88 ;  /* 0x00000004ed587825 */ /* 0x048fe200078e0258 */
[----:B-1----:R-:W2:Y:S03]  /*fe70*/  LDL.LU.64 R120, [R1+0x1f40] ;  /* 0x001f400001787983 */ /* 0x002ea60000300a00 */
[C---:B------:R-:W-:Y:S01]  /*fe80*/  IMAD.WIDE R86, R237.reuse, 0x4, R86 ;  /* 0x00000004ed567825 */ /* 0x040fe200078e0256 */
[----:B------:R1:W-:Y:S03]  /*fe90*/  STL.64 [R1+0x1228], R118 ;  /* 0x0012287601007387 */ /* 0x0003e60000100a00 */
[----:B------:R-:W-:-:S04]  /*fea0*/  IMAD.WIDE R84, R237, 0x4, R84 ;  /* 0x00000004ed547825 */ /* 0x000fc800078e0254 */
[C---:B------:R-:W-:Y:S01]  /*feb0*/  IMAD.WIDE R214, R237.reuse, 0x4, R214 ;  /* 0x00000004edd67825 */ /* 0x040fe200078e02d6 */
[----:B-1----:R-:W3:Y:S04]  /*fec0*/  LDL.LU.64 R118, [R1+0x1f38] ;  /* 0x001f380001767983 */ /* 0x002ee80000300a00 */
        /* <DEDUP_REMOVED lines=8> */
[----:B------:R1:W-:Y:S01]  /*ff50*/  STL.64 [R1+0x1250], R84 ;  /* 0x0012505401007387 */ /* 0x0003e20000100a00 */
[----:B------:R-:W-:-:S03]  /*ff60*/  IMAD.WIDE R44, R237, 0x4, R44 ;  /* 0x00000004ed2c7825 */ /* 0x000fc600078e022c */
[----:B-1----:R-:W2:Y:S04]  /*ff70*/  LDL.LU.64 R84, [R1+0x1f10] ;  /* 0x001f100001547983 */ /* 0x002ea80000300a00 */
[----:B------:R1:W-:Y:S02]  /*ff80*/  STL.64 [R1+0x1258], R214 ;  /* 0x001258d601007387 */ /* 0x0003e40000100a00 */
[----:B-1----:R-:W-:-:S04]  /*ff90*/  IMAD.WIDE R214, R237, 0x4, R2 ;  /* 0x00000004edd67825 */ /* 0x002fc800078e0202 */
[C---:B------:R-:W-:Y:S02]  /*ffa0*/  IMAD.WIDE R2, R237.reuse, 0x4, R58 ;  /* 0x00000004ed027825 */ /* 0x040fe400078e023a */
[----:B------:R-:W2:Y:S04]  /*ffb0*/  LDL.LU.64 R58, [R1+0x1f08] ;  /* 0x001f0800013a7983 */ /* 0x000ea80000300a00 */
[----:B------:R1:W-:Y:S02]  /*ffc0*/  STL.64 [R1+0x1260], R214 ;  /* 0x001260d601007387 */ /* 0x0003e40000100a00 */
[C---:B-1----:R-:W-:Y:S02]  /*ffd0*/  IMAD.WIDE R214, R237.reuse, 0x4, R56 ;  /* 0x00000004edd67825 */ /* 0x042fe400078e0238 */
[----:B------:R-:W2:Y:S04]  /*ffe0*/  LDL.LU.64 R56, [R1+0x1f00] ;  /* 0x001f000001387983 */ /* 0x000ea80000300a00 */
[----:B------:R1:W-:Y:S04]  /*fff0*/  STL.64 [R1+0x1268], R2 ;  /* 0x0012680201007387 */ /* 0x0003e80000100a00 */
[----:B------:R1:W-:Y:S02]  /*10000*/  STL.64 [R1+0x1270], R214 ;  /* 0x001270d601007387 */ /* 0x0003e40000100a00 */
[----:B-1----:R-:W-:-:S02]  /*10010*/  IMAD.WIDE R2, R237, 0x4, R18 ;  /* 0x00000004ed027825 */ /* 0x002fc400078e0212 */
[----:B------:R-:W2:Y:S04]  /*10020*/  LDL.LU.64 R18, [R1+0x148] ;  /* 0x0001480001127983 */ /* 0x000ea80000300a00 */
[----:B------:R-:W-:Y:S04]  /*10030*/  STL.64 [R1+0x1278], R44 ;  /* 0x0012782c01007387 */ /* 0x000fe80000100a00 */
[----:B------:R-:W3:Y:S04]  /*10040*/  LDL.LU.64 R214, [R1+0x140] ;  /* 0x0001400001d67983 */ /* 0x000ee80000300a00 */
[----:B------:R1:W-:Y:S04]  /*10050*/  STL.64 [R1+0x1280], R2 ;  /* 0x0012800201007387 */ /* 0x0003e80000100a00 */
[----:B-1----:R-:W3:Y:S04]  /*10060*/  LDL.LU.64 R2, [R1+0x138] ;  /* 0x0001380001027983 */ /* 0x002ee80000300a00 */
[----:B------:R-:W3:Y:S04]  /*10070*/  LDL.LU.64 R44, [R1+0x130] ;  /* 0x00013000012c7983 */ /* 0x000ee80000300a00 */
[----:B------:R1:W-:Y:S01]  /*10080*/  STL.64 [R1+0x1288], R54 ;  /* 0x0012883601007387 */ /* 0x0003e20000100a00 */
[----:B------:R-:W-:-:S03]  /*10090*/  IMAD.WIDE R114, R237, 0x4, R114 ;  /* 0x00000004ed727825 */ /* 0x000fc600078e0272 */
[----:B-1----:R-:W3:Y:S04]  /*100a0*/  LDL.LU.64 R54, [R1+0x1ef8] ;  /* 0x001ef80001367983 */ /* 0x002ee80000300a00 */
[----:B------:R1:W-:Y:S04]  /*100b0*/  STL.64 [R1+0x1290], R52 ;  /* 0x0012903401007387 */ /* 0x0003e80000100a00 */
[----:B-1----:R-:W3:Y:S04]  /*100c0*/  LDL.LU.64 R52, [R1+0x1ef0] ;  /* 0x001ef00001347983 */ /* 0x002ee80000300a00 */
[----:B------:R1:W-:Y:S01]  /*100d0*/  STL.64 [R1+0x1298], R110 ;  /* 0x0012986e01007387 */ /* 0x0003e20000100a00 */
[----:B------:R-:W-:-:S03]  /*100e0*/  IMAD.WIDE R26, R237, 0x4, R26 ;  /* 0x00000004ed1a7825 */ /* 0x000fc600078e021a */
[----:B-1----:R-:W3:Y:S01]  /*100f0*/  LDL.LU.64 R110, [R1+0x120] ;  /* 0x00012000016e7983 */ /* 0x002ee20000300a00 */
[----:B------:R-:W-:-:S03]  /*10100*/  IMAD.WIDE R144, R237, 0x4, R144 ;  /* 0x00000004ed907825 */ /* 0x000fc600078e0290 */
[----:B------:R1:W-:Y:S04]  /*10110*/  STL.64 [R1+0x12a0], R112 ;  /* 0x0012a07001007387 */ /* 0x0003e80000100a00 */
[----:B-1----:R-:W3:Y:S01]  /*10120*/  LDL.LU.64 R112, [R1+0x118] ;  /* 0x0001180001707983 */ /* 0x002ee20000300a00 */
[----:B------:R-:W-:-:S03]  /*10130*/  IMAD.WIDE R146, R237, 0x4, R146 ;  /* 0x00000004ed927825 */ /* 0x000fc600078e0292 */
        /* <DEDUP_REMOVED lines=8> */
[----:B-1----:R-:W4:Y:S04]  /*101c0*/  LDL.LU.64 R146, [R1+0x1ed8] ;  /* 0x001ed80001927983 */ /* 0x002f280000300a00 */
[----:B------:R1:W-:Y:S04]  /*101d0*/  STL.64 [R1+0x12c8], R166 ;  /* 0x0012c8a601007387 */ /* 0x0003e80000100a00 */
[----:B-1----:R-:W4:Y:S01]  /*101e0*/  LDL.LU.64 R166, [R1+0x1ed0] ;  /* 0x001ed00001a67983 */ /* 0x002f220000300a00 */
[----:B------:R-:W-:-:S04]  /*101f0*/  IMAD.WIDE R142, R237, 0x4, R142 ;  /* 0x00000004ed8e7825 */ /* 0x000fc800078e028e */
[----:B------:R-:W-:-:S04]  /*10200*/  IMAD.WIDE R24, R237, 0x4, R24 ;  /* 0x00000004ed187825 */ /* 0x000fc800078e0218 */
[----:B------:R-:W-:-:S04]  /*10210*/  IMAD.WIDE R22, R237, 0x4, R22 ;  /* 0x00000004ed167825 */ /* 0x000fc800078e0216 */
[----:B------:R-:W-:-:S04]  /*10220*/  IMAD.WIDE R20, R237, 0x4, R20 ;  /* 0x00000004ed147825 */ /* 0x000fc800078e0214 */
[----:B--2---:R-:W-:-:S04]  /*10230*/  IMAD.WIDE R18, R237, 0x4, R18 ;  /* 0x00000004ed127825 */ /* 0x004fc800078e0212 */
[----:B---3--:R-:W-:-:S04]  /*10240*/  IMAD.WIDE R144, R237, 0x4, R144 ;  /* 0x00000004ed907825 */ /* 0x008fc800078e0290 */
[----:B----4-:R-:W-:-:S04]  /*10250*/  IMAD.WIDE R146, R237, 0x4, R146 ;  /* 0x00000004ed927825 */ /* 0x010fc800078e0292 */
[----:B------:R-:W-:-:S05]  /*10260*/  IMAD.WIDE R166, R237, 0x4, R166 ;  /* 0x00000004eda67825 */ /* 0x000fca00078e02a6 */
[----:B------:R1:W-:Y:S04]  /*10270*/  STL.64 [R1+0x12d0], R166 ;  /* 0x0012d0a601007387 */ /* 0x0003e80000100a00 */
[----:B------:R2:W-:Y:S04]  /*10280*/  STL.64 [R1+0x12d8], R146 ;  /* 0x0012d89201007387 */ /* 0x0005e80000100a00 */
[----:B-1----:R-:W3:Y:S04]  /*10290*/  LDL.LU.64 R166, [R1+0xc8] ;  /* 0x0000c80001a67983 */ /* 0x002ee80000300a00 */
[----:B------:R1:W-:Y:S04]  /*102a0*/  STL.64 [R1+0x12e0], R144 ;  /* 0x0012e09001007387 */ /* 0x0003e80000100a00 */
[----:B--2---:R-:W2:Y:S04]  /*102b0*/  LDL.LU.64 R146, [R1+0xc0] ;  /* 0x0000c00001927983 */ /* 0x004ea80000300a00 */
[----:B------:R4:W-:Y:S04]  /*102c0*/  STL.64 [R1+0x12e8], R142 ;  /* 0x0012e88e01007387 */ /* 0x0009e80000100a00 */
[----:B-1----:R-:W2:Y:S04]  /*102d0*/  LDL.LU.64 R144, [R1+0xb8] ;  /* 0x0000b80001907983 */ /* 0x002ea80000300a00 */
[----:B----4-:R-:W4:Y:S04]  /*102e0*/  LDL.LU.64 R142, [R1+0xb0] ;  /* 0x0000b000018e7983 */ /* 0x010f280000300a00 */
        /* <DEDUP_REMOVED lines=17> */
[C---:B------:R-:W-:Y:S01]  /*10400*/  IMAD.WIDE R2, R237.reuse, 0x4, R2 ;  /* 0x00000004ed027825 */ /* 0x040fe200078e0202 */
[----:B------:R1:W-:Y:S04]  /*10410*/  STL.64 [R1+0x1330], R214 ;  /* 0x001330d601007387 */ /* 0x0003e80000100a00 */
[----:B------:R2:W-:Y:S01]  /*10420*/  STL.64 [R1+0x1338], R2 ;  /* 0x0013380201007387 */ /* 0x0005e20000100a00 */
[----:B------:R-:W-:-:S04]  /*10430*/  IMAD.WIDE R110, R237, 0x4, R110 ;  /* 0x00000004ed6e7825 */ /* 0x000fc800078e026e */
[C---:B-1----:R-:W-:Y:S02]  /*10440*/  IMAD.WIDE R214, R237.reuse, 0x4, R44 ;  /* 0x00000004edd67825 */ /* 0x042fe400078e022c */
[----:B------:R-:W3:Y:S02]  /*10450*/  LDL.LU.64 R44, [R1+0x48] ;  /* 0x00004800012c7983 */ /* 0x000ee40000300a00 */
[C---:B------:R-:W-:Y:S02]  /*10460*/  IMAD.WIDE R112, R237.reuse, 0x4, R112 ;  /* 0x00000004ed707825 */ /* 0x040fe400078e0270 */
[----:B------:R1:W-:Y:S02]  /*10470*/  STL.64 [R1+0x1340], R214 ;  /* 0x001340d601007387 */ /* 0x0003e40000100a00 */
[----:B------:R-:W-:-:S04]  /*10480*/  IMAD.WIDE R114, R237, 0x4, R114 ;  /* 0x00000004ed727825 */ /* 0x000fc800078e0272 */
[----:B------:R-:W-:-:S04]  /*10490*/  IMAD.WIDE R140, R237, 0x4, R140 ;  /* 0x00000004ed8c7825 */ /* 0x000fc800078e028c */
[C---:B--2---:R-:W-:Y:S02]  /*104a0*/  IMAD.WIDE R2, R237.reuse, 0x4, R18 ;  /* 0x00000004ed027825 */ /* 0x044fe400078e0212 */
[----:B------:R-:W2:Y:S04]  /*104b0*/  LDL.LU.64 R18, [R1+0x40] ;  /* 0x0000400001127983 */ /* 0x000ea80000300a00 */
[----:B------:R4:W-:Y:S04]  /*104c0*/  STL.64 [R1+0x1348], R2 ;  /* 0x0013480201007387 */ /* 0x0009e80000100a00 */
[----:B-1----:R-:W2:Y:S04]  /*104d0*/  LDL.LU.64 R214, [R1+0x38] ;  /* 0x0000380001d67983 */ /* 0x002ea80000300a00 */
[----:B----4-:R-:W4:Y:S04]  /*104e0*/  LDL.LU.64 R2, [R1+0x30] ;  /* 0x0000300001027983 */ /* 0x010f280000300a00 */
        /* <DEDUP_REMOVED lines=13> */
[----:B------:R1:W-:Y:S01]  /*105c0*/  STL.64 [R1+0x1378], R194 ;  /* 0x001378c201007387 */ /* 0x0003e20000100a00 */
[----:B---3--:R-:W-:-:S03]  /*105d0*/  IMAD.WIDE R166, R237, 0x4, R166 ;  /* 0x00000004eda67825 */ /* 0x008fc600078e02a6 */
[----:B-1----:R-:W3:Y:S04]  /*105e0*/  LDL.LU.64 R194, [R1+0x1e60] ;  /* 0x001e600001c27983 */ /* 0x002ee80000300a00 */
        /* <DEDUP_REMOVED lines=24> */
[----:B-1----:R-:W3:Y:S01]  /*10770*/  LDL.LU.64 R142, [R1+0x1e18] ;  /* 0x001e1800018e7983 */ /* 0x002ee20000300a00 */
[----:B------:R-:W-:-:S04]  /*10780*/  IMAD.WIDE R44, R237, 0x4, R44 ;  /* 0x00000004ed2c7825 */ /* 0x000fc800078e022c */
[----:B--2---:R-:W-:-:S04]  /*10790*/  IMAD.WIDE R18, R237, 0x4, R18 ;  /* 0x00000004ed127825 */ /* 0x004fc800078e0212 */
[----:B------:R-:W-:-:S04]  /*107a0*/  IMAD.WIDE R214, R237, 0x4, R214 ;  /* 0x00000004edd67825 */ /* 0x000fc800078e02d6 */
[----:B----4-:R-:W-:-:S04]  /*107b0*/  IMAD.WIDE R110, R237, 0x4, R110 ;  /* 0x00000004ed6e7825 */ /* 0x010fc800078e026e */
[----:B------:R-:W-:-:S04]  /*107c0*/  IMAD.WIDE R112, R237, 0x4, R112 ;  /* 0x00000004ed707825 */ /* 0x000fc800078e0270 */
[----:B------:R-:W-:-:S04]  /*107d0*/  IMAD.WIDE R114, R237, 0x4, R114 ;  /* 0x00000004ed727825 */ /* 0x000fc800078e0272 */
[----:B------:R-:W-:-:S05]  /*107e0*/  IMAD.WIDE R140, R237, 0x4, R140 ;  /* 0x00000004ed8c7825 */ /* 0x000fca00078e028c */
[----:B------:R1:W-:Y:S04]  /*107f0*/  STL.64 [R1+0x13c8], R140 ;  /* 0x0013c88c01007387 */ /* 0x0003e80000100a00 */
[----:B-1----:R-:W2:Y:S04]  /*10800*/  LDL.LU.64 R140, [R1+0x1e10] ;  /* 0x001e1000018c7983 */ /* 0x002ea80000300a00 */
[----:B------:R1:W-:Y:S04]  /*10810*/  STL.64 [R1+0x13d0], R114 ;  /* 0x0013d07201007387 */ /* 0x0003e80000100a00 */
[----:B-1----:R-:W4:Y:S04]  /*10820*/  LDL.LU.64 R114, [R1+0x1e08] ;  /* 0x001e080001727983 */ /* 0x002f280000300a00 */
        /* <DEDUP_REMOVED lines=25> */
[----:B------:R1:W-:Y:S02]  /*109c0*/  STL.64 [R1+0x1438], R214 ;  /* 0x001438d601007387 */ /* 0x0003e40000100a00 */
[----:B-1----:R-:W-:-:S02]  /*109d0*/  IMAD.WIDE R214, R237, 0x4, R16 ;  /* 0x00000004edd67825 */ /* 0x002fc400078e0210 */
[----:B------:R-:W2:Y:S04]  /*109e0*/  LDL.LU.64 R16, [R1+0x1da0] ;  /* 0x001da00001107983 */ /* 0x000ea80000300a00 */
[----:B------:R1:W-:Y:S02]  /*109f0*/  STL.64 [R1+0x1440], R2 ;  /* 0x0014400201007387 */ /* 0x0003e40000100a00 */
[C---:B-1----:R-:W-:Y:S02]  /*10a00*/  IMAD.WIDE R2, R237.reuse, 0x4, R14 ;  /* 0x00000004ed027825 */ /* 0x042fe400078e020e */
[----:B------:R-:W2:Y:S04]  /*10a10*/  LDL.LU.64 R14, [R1+0x1d98] ;  /* 0x001d9800010e7983 */ /* 0x000ea80000300a00 */
[----:B------:R1:W-:Y:S02]  /*10a20*/  STL.64 [R1+0x1448], R214 ;  /* 0x001448d601007387 */ /* 0x0003e40000100a00 */
[----:B-1----:R-:W-:-:S02]  /*10a30*/  IMAD.WIDE R214, R237, 0x4, R12 ;  /* 0x00000004edd67825 */ /* 0x002fc400078e020c */
[----:B------:R-:W2:Y:S04]  /*10a40*/  LDL.LU.64 R12, [R1+0x1d90] ;  /* 0x001d9000010c7983 */ /* 0x000ea80000300a00 */
[----:B------:R1:W-:Y:S01]  /*10a50*/  STL.64 [R1+0x1450], R2 ;  /* 0x0014500201007387 */ /* 0x0003e20000100a00 */
[----:B------:R-:W-:-:S04]  /*10a60*/  IMAD.WIDE R248, R237, 0x4, R248 ;  /* 0x00000004edf87825 */ /* 0x000fc800078e02f8 */
[C---:B-1----:R-:W-:Y:S02]  /*10a70*/  IMAD.WIDE R2, R237.reuse, 0x4, R216 ;  /* 0x00000004ed027825 */ /* 0x042fe400078e02d8 */
[----:B------:R-:W3:Y:S04]  /*10a80*/  LDL.LU.64 R216, [R1+0x1d88] ;  /* 0x001d880001d87983 */ /* 0x000ee80000300a00 */
[----:B------:R1:W-:Y:S02]  /*10a90*/  STL.64 [R1+0x1458], R214 ;  /* 0x001458d601007387 */ /* 0x0003e40000100a00 */
[C---:B-1----:R-:W-:Y:S02]  /*10aa0*/  IMAD.WIDE R214, R237.reuse, 0x4, R218 ;  /* 0x00000004edd67825 */ /* 0x042fe400078e02da */
[----:B------:R-:W3:Y:S04]  /*10ab0*/  LDL.LU.64 R218, [R1+0x1d80] ;  /* 0x001d800001da7983 */ /* 0x000ee80000300a00 */
[----:B------:R1:W-:Y:S02]  /*10ac0*/  STL.64 [R1+0x1460], R2 ;  /* 0x0014600201007387 */ /* 0x0003e40000100a00 */
[----:B-1----:R-:W-:-:S02]  /*10ad0*/  IMAD.WIDE R2, R237, 0x4, R164 ;  /* 0x00000004ed027825 */ /* 0x002fc400078e02a4 */
[----:B------:R-:W3:Y:S04]  /*10ae0*/  LDL.LU.64 R164, [R1+0x1d78] ;  /* 0x001d780001a47983 */ /* 0x000ee80000300a00 */
[----:B------:R1:W-:Y:S04]  /*10af0*/  STL.64 [R1+0x1468], R214 ;  /* 0x001468d601007387 */ /* 0x0003e80000100a00 */
[----:B------:R4:W-:Y:S01]  /*10b00*/  STL.64 [R1+0x1470], R2 ;  /* 0x0014700201007387 */ /* 0x0009e20000100a00 */
[C---:B-1----:R-:W-:Y:S02]  /*10b10*/  IMAD.WIDE R214, R237.reuse, 0x4, R250 ;  /* 0x00000004edd67825 */ /* 0x042fe400078e02fa */
[----:B------:R-:W1:Y:S02]  /*10b20*/  LDC R251, c[0x0][0x3a0] ;  /* 0x0000e800fffb7b82 */ /* 0x000e640000000800 */
[C---:B----4-:R-:W-:Y:S01]  /*10b30*/  IMAD.WIDE R2, R237.reuse, 0x4, R246 ;  /* 0x00000004ed027825 */ /* 0x050fe200078e02f6 */
[----:B------:R4:W-:Y:S04]  /*10b40*/  STL.64 [R1+0x1478], R214 ;  /* 0x001478d601007387 */ /* 0x0009e80000100a00 */
[----:B------:R-:W-:Y:S04]  /*10b50*/  STL.64 [R1+0x1480], R248 ;  /* 0x001480f801007387 */ /* 0x000fe80000100a00 */
[----:B------:R4:W-:Y:S02]  /*10b60*/  STL.64 [R1+0x1488], R2 ;  /* 0x0014880201007387 */ /* 0x0009e40000100a00 */
[----:B----4-:R-:W-:-:S04]  /*10b70*/  IMAD.WIDE R214, R237, 0x4, R6 ;  /* 0x00000004edd67825 */ /* 0x010fc800078e0206 */
[C---:B------:R-:W-:Y:S01]  /*10b80*/  IMAD.WIDE R6, R237.reuse, 0x4, R8 ;  /* 0x00000004ed067825 */ /* 0x040fe200078e0208 */
[----:B------:R4:W-:Y:S03]  /*10b90*/  STL.64 [R1+0x1490], R214 ;  /* 0x001490d601007387 */ /* 0x0009e60000100a00 */
[C---:B------:R-:W-:Y:S01]  /*10ba0*/  IMAD.WIDE R2, R237.reuse, 0x4, R10 ;  /* 0x00000004ed027825 */ /* 0x040fe200078e020a */
[----:B------:R1:W-:Y:S04]  /*10bb0*/  STL.64 [R1+0x1498], R6 ;  /* 0x0014980601007387 */ /* 0x0003e80000100a00 */
[----:B------:R1:W-:Y:S01]  /*10bc0*/  STL.64 [R1+0x14a0], R2 ;  /* 0x0014a00201007387 */ /* 0x0003e20000100a00 */
[C---:B--2---:R-:W-:Y:S01]  /*10bd0*/  IMAD.WIDE R8, R237.reuse, 0x4, R12 ;  /* 0x00000004ed087825 */ /* 0x044fe200078e020c */
[----:B----4-:R-:W2:Y:S01]  /*10be0*/  S2R R215, SR_TID.X ;  /* 0x0000000000d77919 */ /* 0x010ea20000002100 */
[----:B------:R-:W4:Y:S02]  /*10bf0*/  LDC R214, c[0x0][0x3a0] ;  /* 0x0000e800ffd67b82 */ /* 0x000f240000000800 */
[C---:B-1----:R-:W-:Y:S01]  /*10c00*/  IMAD.WIDE R6, R237.reuse, 0x4, R14 ;  /* 0x00000004ed067825 */ /* 0x042fe200078e020e */
[----:B------:R1:W-:Y:S03]  /*10c10*/  STL.64 [R1+0x14a8], R8 ;  /* 0x0014a80801007387 */ /* 0x0003e60000100a00 */
[C---:B------:R-:W-:Y:S01]  /*10c20*/  IMAD.WIDE R2, R237.reuse, 0x4, R16 ;  /* 0x00000004ed027825 */ /* 0x040fe200078e0210 */
[----:B------:R1:W-:Y:S04]  /*10c30*/  STL.64 [R1+0x14b0], R6 ;  /* 0x0014b00601007387 */ /* 0x0003e80000100a00 */
[----:B------:R1:W-:Y:S02]  /*10c40*/  STL.64 [R1+0x14b8], R2 ;  /* 0x0014b80201007387 */ /* 0x0003e40000100a00 */
[----:B-1----:R-:W-:-:S04]  /*10c50*/  IMAD.WIDE R8, R237, 0x4, R18 ;  /* 0x00000004ed087825 */ /* 0x002fc800078e0212 */
[C---:B------:R-:W-:Y:S01]  /*10c60*/  IMAD.WIDE R6, R237.reuse, 0x4, R20 ;  /* 0x00000004ed067825 */ /* 0x040fe200078e0214 */
[----:B------:R1:W-:Y:S03]  /*10c70*/  STL.64 [R1+0x14c0], R8 ;  /* 0x0014c00801007387 */ /* 0x0003e60000100a00 */
[C---:B------:R-:W-:Y:S01]  /*10c80*/  IMAD.WIDE R2, R237.reuse, 0x4, R22 ;  /* 0x00000004ed027825 */ /* 0x040fe200078e0216 */
[----:B------:R2:W-:Y:S04]  /*10c90*/  STL.64 [R1+0x14c8], R6 ;  /* 0x0014c80601007387 */ /* 0x0005e80000100a00 */
[----:B------:R2:W-:Y:S01]  /*10ca0*/  STL.64 [R1+0x14d0], R2 ;  /* 0x0014d00201007387 */ /* 0x0005e20000100a00 */
[----:B-1----:R-:W-:-:S04]  /*10cb0*/  IMAD.WIDE R8, R237, 0x4, R24 ;  /* 0x00000004ed087825 */ /* 0x002fc800078e0218 */
[C---:B--2---:R-:W-:Y:S01]  /*10cc0*/  IMAD.WIDE R6, R237.reuse, 0x4, R26 ;  /* 0x00000004ed067825 */ /* 0x044fe200078e021a */
[----:B------:R1:W-:Y:S03]  /*10cd0*/  STL.64 [R1+0x14d8], R8 ;  /* 0x0014d80801007387 */ /* 0x0003e60000100a00 */
[C---:B------:R-:W-:Y:S01]  /*10ce0*/  IMAD.WIDE R2, R237.reuse, 0x4, R28 ;  /* 0x00000004ed027825 */ /* 0x040fe200078e021c */
[----:B------:R2:W-:Y:S04]  /*10cf0*/  STL.64 [R1+0x14e0], R6 ;  /* 0x0014e00601007387 */ /* 0x0005e80000100a00 */
[----:B------:R3:W-:Y:S01]  /*10d00*/  STL.64 [R1+0x14e8], R2 ;  /* 0x0014e80201007387 */ /* 0x0007e20000100a00 */
[----:B-1----:R-:W-:-:S04]  /*10d10*/  IMAD.WIDE R8, R237, 0x4, R30 ;  /* 0x00000004ed087825 */ /* 0x002fc800078e021e */
[C---:B--2---:R-:W-:Y:S01]  /*10d20*/  IMAD.WIDE R6, R237.reuse, 0x4, R32 ;  /* 0x00000004ed067825 */ /* 0x044fe200078e0220 */
[----:B------:R1:W-:Y:S03]  /*10d30*/  STL.64 [R1+0x14f0], R8 ;  /* 0x0014f00801007387 */ /* 0x0003e60000100a00 */
[C---:B---3--:R-:W-:Y:S01]  /*10d40*/  IMAD.WIDE R2, R237.reuse, 0x4, R34 ;  /* 0x00000004ed027825 */ /* 0x048fe200078e0222 */
        /* <DEDUP_REMOVED lines=162> */
[----:B------:R-:W-:Y:S04]  /*11770*/  STL.64 [R1+0x1780], R6 ;  /* 0x0017800601007387 */ /* 0x000fe80000100a00 */
[----:B------:R2:W-:Y:S01]  /*11780*/  STL.64 [R1+0x1788], R2 ;  /* 0x0017880201007387 */ /* 0x0005e20000100a00 */
[----:B-1----:R-:W-:-:S03]  /*11790*/  IMAD.WIDE R8, R237, 0x4, R230 ;  /* 0x00000004ed087825 */ /* 0x002fc600078e02e6 */
[----:B--2---:R-:W2:Y:S04]  /*117a0*/  LDL.LU R2, [R1+0x182c] ;  /* 0x00182c0001027983 */ /* 0x004ea80000300800 */
[----:B------:R1:W-:Y:S04]  /*117b0*/  STL.64 [R1+0x1790], R8 ;  /* 0x0017900801007387 */ /* 0x0003e80000100a00 */
[----:B------:R-:W3:Y:S01]  /*117c0*/  LDL.LU R3, [R1+0x1830] ;  /* 0x0018300001037983 */ /* 0x000ee20000300800 */
[----:B------:R-:W-:-:S05]  /*117d0*/  IMAD.WIDE R6, R237, 0x4, R232 ;  /* 0x00000004ed067825 */ /* 0x000fca00078e02e8 */
[----:B------:R4:W-:Y:S01]  /*117e0*/  STL.64 [R1+0x1798], R6 ;  /* 0x0017980601007387 */ /* 0x0009e20000100a00 */
[----:B------:R-:W-:-:S04]  /*117f0*/  IMAD.WIDE R10, R237, 0x4, R190 ;  /* 0x00000004ed0a7825 */ /* 0x000fc800078e02be */
[----:B-1----:R-:W-:-:S04]  /*11800*/  IMAD.WIDE R8, R237, 0x4, R192 ;  /* 0x00000004ed087825 */ /* 0x002fc800078e02c0 */
[----:B----4-:R-:W-:-:S05]  /*11810*/  IMAD.WIDE R6, R237, 0x4, R234 ;  /* 0x00000004ed067825 */ /* 0x010fca00078e02ea */
[----:B------:R1:W-:Y:S04]  /*11820*/  STL.64 [R1+0x17a0], R6 ;  /* 0x0017a00601007387 */ /* 0x0003e80000100a00 */
[----:B------:R4:W-:Y:S04]  /*11830*/  STL.64 [R1+0x17a8], R10 ;  /* 0x0017a80a01007387 */ /* 0x0009e80000100a00 */
[----:B------:R4:W-:Y:S01]  /*11840*/  STL.64 [R1+0x17b0], R8 ;  /* 0x0017b00801007387 */ /* 0x0009e20000100a00 */
[----:B-1----:R-:W-:-:S04]  /*11850*/  IMAD.WIDE R6, R237, 0x4, R194 ;  /* 0x00000004ed067825 */ /* 0x002fc800078e02c2 */
[C---:B----4-:R-:W-:Y:S01]  /*11860*/  IMAD.WIDE R10, R237.reuse, 0x4, R196 ;  /* 0x00000004ed0a7825 */ /* 0x050fe200078e02c4 */
[----:B------:R1:W-:Y:S03]  /*11870*/  STL.64 [R1+0x17b8], R6 ;  /* 0x0017b80601007387 */ /* 0x0003e60000100a00 */
[C---:B------:R-:W-:Y:S01]  /*11880*/  IMAD.WIDE R8, R237.reuse, 0x4, R198 ;  /* 0x00000004ed087825 */ /* 0x040fe200078e02c6 */
        /* <DEDUP_REMOVED lines=11> */
[----:B------:R-:W-:Y:S01]  /*11940*/  IMAD.WIDE R8, R237, 0x4, R210 ;  /* 0x00000004ed087825 */ /* 0x000fe200078e02d2 */
[----:B------:R-:W-:Y:S01]  /*11950*/  STL.64 [R1+0x17f0], R10 ;  /* 0x0017f00a01007387 */ /* 0x000fe20000100a00 */
[----:B------:R-:W-:-:S03]  /*11960*/  LOP3.LUT R215, R215, 0x1f, RZ, 0xc0, !PT ;  /* 0x0000001fd7d77812 */ /* 0x000fc600078ec0ff */
[----:B------:R4:W-:Y:S01]  /*11970*/  STL.64 [R1+0x17f8], R8 ;  /* 0x0017f80801007387 */ /* 0x0009e20000100a00 */
[----:B-1----:R-:W-:Y:S01]  /*11980*/  IMAD.WIDE R6, R237, 0x4, R212 ;  /* 0x00000004ed067825 */ /* 0x002fe200078e02d4 */
[----:B------:R-:W-:-:S04]  /*11990*/  IADD3 R214, PT, PT, R214, -0x80, RZ ;  /* 0xffffff80d6d67810 */ /* 0x000fc80007ffe0ff */
[----:B------:R1:W-:Y:S01]  /*119a0*/  STL.64 [R1+0x1800], R6 ;  /* 0x0018000601007387 */ /* 0x0003e20000100a00 */
[----:B----4-:R-:W-:Y:S01]  /*119b0*/  IMAD.WIDE R8, R237, 0x4, R238 ;  /* 0x00000004ed087825 */ /* 0x010fe200078e02ee */
[----:B------:R-:W-:-:S04]  /*119c0*/  ISETP.GE.AND P3, PT, R215, R214, PT ;  /* 0x000000d6d700720c */ /* 0x000fc80003f66270 */
[----:B------:R4:W-:Y:S01]  /*119d0*/  STL.64 [R1+0x1808], R8 ;  /* 0x0018080801007387 */ /* 0x0009e20000100a00 */
[----:B-1----:R-:W-:Y:S01]  /*119e0*/  IMAD.WIDE R6, R237, 0x4, R240 ;  /* 0x00000004ed067825 */ /* 0x002fe200078e02f0 */
[----:B------:R-:W-:-:S04]  /*119f0*/  SEL R250, RZ, 0x4, P3 ;  /* 0x00000004fffa7807 */ /* 0x000fc80001800000 */
[----:B------:R1:W-:Y:S01]  /*11a00*/  STL.64 [R1+0x1810], R6 ;  /* 0x0018100601007387 */ /* 0x0003e20000100a00 */
[----:B----4-:R-:W-:-:S05]  /*11a10*/  IMAD.WIDE R8, R237, 0x4, R242 ;  /* 0x00000004ed087825 */ /* 0x010fca00078e02f2 */
[----:B------:R4:W-:Y:S01]  /*11a20*/  STL.64 [R1+0x1818], R8 ;  /* 0x0018180801007387 */ /* 0x0009e20000100a00 */
[----:B-1----:R-:W-:Y:S01]  /*11a30*/  IMAD.WIDE R6, R237, 0x4, R244 ;  /* 0x00000004ed067825 */ /* 0x002fe200078e02f4 */
[----:B------:R-:W-:-:S04]  /*11a40*/  LEA.HI.X.SX32 R237, R252, UR11, 0x2, P6 ;  /* 0x0000000bfced7c11 */ /* 0x000fc8000b0f16ff */
[----:B------:R1:W-:Y:S04]  /*11a50*/  STL.64 [R1+0x1820], R6 ;  /* 0x0018200601007387 */ /* 0x0003e80000100a00 */
[----:B------:R1:W-:Y:S04]  /*11a60*/  STL.64 [R1+0x1d50], R4 ;  /* 0x001d500401007387 */ /* 0x0003e80000100a00 */
[----:B------:R-:W3:Y:S04]  /*11a70*/  LDL.LU R252, [R1+0x1d70] ;  /* 0x001d700001fc7983 */ /* 0x000ee80000300800 */
[----:B------:R1:W-:Y:S04]  /*11a80*/  STL.64 [R1+0x1d58], R250 ;  /* 0x001d58fa01007387 */ /* 0x0003e80000100a00 */
[----:B------:R-:W3:Y:S04]  /*11a90*/  LDL.LU R28, [R1+0x1834] ;  /* 0x00183400011c7983 */ /* 0x000ee80000300800 */
        /* <DEDUP_REMOVED lines=20> */
[----:B----4-:R-:W4:Y:S04]  /*11be0*/  LDL.LU R8, [R1+0x1888] ;  /* 0x0018880001087983 */ /* 0x010f280000300800 */
[----:B------:R-:W4:Y:S04]  /*11bf0*/  LDL.LU R9, [R1+0x188c] ;  /* 0x00188c0001097983 */ /* 0x000f280000300800 */
[----:B-1----:R-:W4:Y:S04]  /*11c00*/  LDL.LU R7, [R1+0x1890] ;  /* 0x0018900001077983 */ /* 0x002f280000300800 */
[----:B------:R-:W4:Y:S04]  /*11c10*/  LDL.LU R246, [R1+0x1894] ;  /* 0x0018940001f67983 */ /* 0x000f280000300800 */
[----:B------:R-:W4:Y:S04]  /*11c20*/  LDL.LU R247, [R1+0x1898] ;  /* 0x0018980001f77983 */ /* 0x000f280000300800 */
[----:B------:R-:W4:Y:S04]  /*11c30*/  LDL.LU R248, [R1+0x189c] ;  /* 0x00189c0001f87983 */ /* 0x000f280000300800 */
[----:B------:R-:W4:Y:S04]  /*11c40*/  LDL.LU R249, [R1+0x18a0] ;  /* 0x0018a00001f97983 */ /* 0x000f280000300800 */
[----:B------:R-:W4:Y:S01]  /*11c50*/  LDL.LU R215, [R1+0x18a4] ;  /* 0x0018a40001d77983 */ /* 0x000f220000300800 */
[----:B--2---:R-:W-:-:S03]  /*11c60*/  IMAD R6, R2, UR4, RZ ;  /* 0x0000000402067c24 */ /* 0x004fc6000f8e02ff */
[----:B------:R-:W2:Y:S01]  /*11c70*/  LDL.LU R2, [R1+0x18a8] ;  /* 0x0018a80001027983 */ /* 0x000ea20000300800 */
[----:B---3--:R-:W-:-:S03]  /*11c80*/  IMAD R240, R3, UR12, RZ ;  /* 0x0000000c03f07c24 */ /* 0x008fc6000f8e02ff */
[----:B------:R-:W3:Y:S04]  /*11c90*/  LDL.LU R3, [R1+0x18ac] ;  /* 0x0018ac0001037983 */ /* 0x000ee80000300800 */
[----:B------:R-:W3:Y:S01]  /*11ca0*/  LDL.LU R31, [R1+0x18b0] ;  /* 0x0018b000011f7983 */ /* 0x000ee20000300800 */
[----:B------:R-:W-:-:S03]  /*11cb0*/  IMAD R238, R28, UR13, RZ ;  /* 0x0000000d1cee7c24 */ /* 0x000fc6000f8e02ff */
        /* <DEDUP_REMOVED lines=39> */
[----:B----4-:R-:W-:-:S03]  /*11f30*/  IMAD R192, R8, UR36, RZ ;  /* 0x0000002408c07c24 */ /* 0x010fc6000f8e02ff */
[----:B------:R-:W4:Y:S01]  /*11f40*/  LDL.LU R8, [R1+0x1904] ;  /* 0x0019040001087983 */ /* 0x000f220000300800 */
[----:B------:R-:W-:-:S03]  /*11f50*/  IMAD R190, R9, UR37, RZ ;  /* 0x0000002509be7c24 */ /* 0x000fc6000f8e02ff */
        /* <DEDUP_REMOVED lines=13> */
[----:B--2---:R-:W-:-:S03]  /*12030*/  IMAD R176, R2, UR44, RZ ;  /* 0x0000002c02b07c24 */ /* 0x004fc6000f8e02ff */
[----:B------:R-:W2:Y:S01]  /*12040*/  LDL.LU R2, [R1+0x1924] ;  /* 0x0019240001027983 */ /* 0x000ea20000300800 */
[----:B---3--:R-:W-:-:S03]  /*12050*/  IMAD R174, R3, UR45, RZ ;  /* 0x0000002d03ae7c24 */ /* 0x008fc6000f8e02ff */
[----:B------:R-:W3:Y:S01]  /*12060*/  LDL.LU R3, [R1+0x1928] ;  /* 0x0019280001037983 */ /* 0x000ee20000300800 */
[----:B------:R-:W-:-:S04]  /*12070*/  IMAD.WIDE R4, R6, 0x4, R218 ;  /* 0x0000000406047825 */ /* 0x000fc800078e02da */
[----:B------:R-:W-:-:S04]  /*12080*/  IMAD.WIDE R250, R6, 0x4, R216 ;  /* 0x0000000406fa7825 */ /* 0x000fc800078e02d8 */
[----:B------:R-:W-:Y:S02]  /*12090*/  IMAD R214, R214, UR25, RZ ;  /* 0x00000019d6d67c24 */ /* 0x000fe4000f8e02ff */
[----:B------:R-:W-:Y:S02]  /*120a0*/  IMAD R172, R31, UR46, RZ ;  /* 0x0000002e1fac7c24 */ /* 0x000fe4000f8e02ff */
[----:B------:R-:W-:-:S04]  /*120b0*/  IMAD.WIDE R242, R174, 0x4, R164 ;  /* 0x00000004aef27825 */ /* 0x000fc800078e02a4 */
[----:B------:R-:W-:Y:S02]  /*120c0*/  IMAD R170, R28, UR47, RZ ;  /* 0x0000002f1caa7c24 */ /* 0x000fe4000f8e02ff */
[----:B------:R-:W-:Y:S02]  /*120d0*/  IMAD R168, R29, UR48, RZ ;  /* 0x000000301da87c24 */ /* 0x000fe4000f8e02ff */
[----:B------:R-:W-:Y:S02]  /*120e0*/  IMAD R142, R14, UR61, RZ ;  /* 0x0000003d0e8e7c24 */ /* 0x000fe4000f8e02ff */
[----:B------:R-:W-:Y:S02]  /*120f0*/  IMAD R140, R15, UR62, RZ ;  /* 0x0000003e0f8c7c24 */ /* 0x000fe4000f8e02ff */
[----:B------:R-:W-:-:S04]  /*12100*/  IMAD.WIDE R14, R224, 0x4, R164 ;  /* 0x00000004e00e7825 */ /* 0x000fc800078e02a4 */
[----:B----4-:R-:W-:Y:S02]  /*12110*/  IMAD R126, R7, UR69, RZ ;  /* 0x00000045077e7c24 */ /* 0x010fe4000f8e02ff */
[----:B------:R-:W-:Y:S02]  /*12120*/  IMAD R120, R248, UR72, RZ ;  /* 0x00000048f8787c24 */ /* 0x000fe4000f8e02ff */
[----:B------:R-:W-:Y:S02]  /*12130*/  IMAD R118, R249, UR73, RZ ;  /* 0x00000049f9767c24 */ /* 0x000fe4000f8e02ff */
[----:B------:R-:W-:Y:S02]  /*12140*/  IMAD R130, R8, UR67, RZ ;  /* 0x0000004308827c24 */ /* 0x000fe4000f8e02ff */
[----:B------:R-:W-:Y:S02]  /*12150*/  IMAD R128, R9, UR68, RZ ;  /* 0x0000004409807c24 */ /* 0x000fe4000f8e02ff */
[----:B--2---:R-:W-:-:S02]  /*12160*/  IMAD R248, R2, UR75, RZ ;  /* 0x0000004b02f87c24 */ /* 0x004fc4000f8e02ff */
[----:B---3--:R-:W-:Y:S02]  /*12170*/  IMAD R249, R3, UR6, RZ ;  /* 0x0000000603f97c24 */ /* 0x008fe4000f8e02ff */
[----:B------:R-:W-:-:S04]  /*12180*/  IMAD.WIDE R2, R6, 0x4, R164 ;  /* 0x0000000406027825 */ /* 0x000fc800078e02a4 */
[----:B------:R-:W-:Y:S01]  /*12190*/  IMAD.WIDE R6, R6, 0x4, R236 ;  /* 0x0000000406067825 */ /* 0x000fe200078e02ec */
[----:B------:R1:W-:Y:S04]  /*121a0*/  STL.64 [R1+0x430], R2 ;  /* 0x0004300201007387 */ /* 0x0003e80000100a00 */
[----:B------:R-:W-:Y:S04]  /*121b0*/  STL.64 [R1+0x428], R4 ;  /* 0x0004280401007387 */ /* 0x000fe80000100a00 */
[----:B------:R2:W-:Y:S01]  /*121c0*/  STL.64 [R1+0x418], R6 ;  /* 0x0004180601007387 */ /* 0x0005e20000100a00 */
[----:B-1----:R-:W-:-:S03]  /*121d0*/  IMAD.WIDE R2, R240, 0x4, R164 ;  /* 0x00000004f0027825 */ /* 0x002fc600078e02a4 */
[----:B------:R1:W-:Y:S04]  /*121e0*/  STL.64 [R1+0x1d60], R4 ;  /* 0x001d600401007387 */ /* 0x0003e80000100a00 */
[----:B------:R3:W-:Y:S01]  /*121f0*/  STL.64 [R1+0x410], R2 ;  /* 0x0004100201007387 */ /* 0x0007e20000100a00 */
[----:B--2---:R-:W-:-:S03]  /*12200*/  IMAD.WIDE R6, R238, 0x4, R164 ;  /* 0x00000004ee067825 */ /* 0x004fc600078e02a4 */
[----:B------:R-:W-:Y:S01]  /*12210*/  STL.64 [R1+0x420], R250 ;  /* 0x000420fa01007387 */ /* 0x000fe20000100a00 */
[----:B-1----:R-:W-:-:S03]  /*12220*/  IMAD.WIDE R4, R234, 0x4, R164 ;  /* 0x00000004ea047825 */ /* 0x002fc600078e02a4 */
[----:B------:R-:W-:Y:S01]  /*12230*/  STL.64 [R1+0x1d68], R250 ;  /* 0x001d68fa01007387 */ /* 0x000fe20000100a00 */
[----:B---3--:R-:W-:-:S03]  /*12240*/  IMAD.WIDE R2, R232, 0x4, R164 ;  /* 0x00000004e8027825 */ /* 0x008fc600078e02a4 */
[----:B------:R1:W-:Y:S04]  /*12250*/  STL.64 [R1+0x408], R6 ;  /* 0x0004080601007387 */ /* 0x0003e80000100a00 */
[----:B------:R2:W-:Y:S04]  /*12260*/  STL.64 [R1+0x400], R4 ;  /* 0x0004000401007387 */ /* 0x0005e80000100a00 */
[----:B------:R3:W-:Y:S01]  /*12270*/  STL.64 [R1+0x3f8], R2 ;  /* 0x0003f80201007387 */ /* 0x0007e20000100a00 */
[----:B-1----:R-:W-:-:S04]  /*12280*/  IMAD.WIDE R6, R230, 0x4, R164 ;  /* 0x00000004e6067825 */ /* 0x002fc800078e02a4 */
[--C-:B--2---:R-:W-:Y:S01]  /*12290*/  IMAD.WIDE R4, R228, 0x4, R164.reuse ;  /* 0x00000004e4047825 */ /* 0x104fe200078e02a4 */
[----:B------:R1:W-:Y:S03]  /*122a0*/  STL.64 [R1+0x3f0], R6 ;  /* 0x0003f00601007387 */ /* 0x0003e60000100a00 */
[--C-:B---3--:R-:W-:Y:S01]  /*122b0*/  IMAD.WIDE R2, R226, 0x4, R164.reuse ;  /* 0x00000004e2027825 */ /* 0x108fe200078e02a4 */
[----:B------:R2:W-:Y:S04]  /*122c0*/  STL.64 [R1+0x3e8], R4 ;  /* 0x0003e80401007387 */ /* 0x0005e80000100a00 */
[----:B------:R3:W-:Y:S01]  /*122d0*/  STL.64 [R1+0x3e0], R2 ;  /* 0x0003e00201007387 */ /* 0x0007e20000100a00 */
[----:B-1----:R-:W-:-:S04]  /*122e0*/  IMAD.WIDE R6, R222, 0x4, R164 ;  /* 0x00000004de067825 */ /* 0x002fc800078e02a4 */
[--C-:B--2---:R-:W-:Y:S01]  /*122f0*/  IMAD.WIDE R4, R114, 0x4, R164.reuse ;  /* 0x0000000472047825 */ /* 0x104fe200078e02a4 */
[----:B------:R1:W-:Y:S03]  /*12300*/  STL.64 [R1+0x3d0], R6 ;  /* 0x0003d00601007387 */ /* 0x0003e60000100a00 */
[--C-:B---3--:R-:W-:Y:S01]  /*12310*/  IMAD.WIDE R2, R220, 0x4, R164.reuse ;  /* 0x00000004dc027825 */ /* 0x108fe200078e02a4 */
[----:B------:R-:W-:Y:S04]  /*12320*/  STL.64 [R1+0x3d8], R14 ;  /* 0x0003d80e01007387 */ /* 0x000fe80000100a00 */
[----:B------:R2:W-:Y:S04]  /*12330*/  STL.64 [R1+0x3c8], R2 ;  /* 0x0003c80201007387 */ /* 0x0005e80000100a00 */
[----:B------:R3:W-:Y:S01]  /*12340*/  STL.64 [R1+0x3c0], R4 ;  /* 0x0003c00401007387 */ /* 0x0007e20000100a00 */
[----:B-1----:R-:W-:-:S04]  /*12350*/  IMAD.WIDE R6, R210, 0x4, R164 ;  /* 0x00000004d2067825 */ /* 0x002fc800078e02a4 */
[----:B--2---:R-:W-:-:S04]  /*12360*/  IMAD.WIDE R2, R214, 0x4, R164 ;  /* 0x00000004d6027825 */ /* 0x004fc800078e02a4 */
[--C-:B---3--:R-:W-:Y:S01]  /*12370*/  IMAD.WIDE R4, R212, 0x4, R164.reuse ;  /* 0x00000004d4047825 */ /* 0x108fe200078e02a4 */
[----:B------:R1:W-:Y:S03]  /*12380*/  STL.64 [R1+0x3b8], R2 ;  /* 0x0003b80201007387 */ /* 0x0003e60000100a00 */
[--C-:B------:R-:W-:Y:S01]  /*12390*/  IMAD.WIDE R8, R204, 0x4, R164.reuse ;  /* 0x00000004cc087825 */ /* 0x100fe200078e02a4 */
[----:B------:R2:W-:Y:S04]  /*123a0*/  STL.64 [R1+0x3b0], R4 ;  /* 0x0003b00401007387 */ /* 0x0005e80000100a00 */
[----:B------:R3:W-:Y:S01]  /*123b0*/  STL.64 [R1+0x3a8], R6 ;  /* 0x0003a80601007387 */ /* 0x0007e20000100a00 */
[----:B-1----:R-:W-:-:S04]  /*123c0*/  IMAD.WIDE R2, R208, 0x4, R164 ;  /* 0x00000004d0027825 */ /* 0x002fc800078e02a4 */
[--C-:B--2---:R-:W-:Y:S01]  /*123d0*/  IMAD.WIDE R4, R206, 0x4, R164.reuse ;  /* 0x00000004ce047825 */ /* 0x104fe200078e02a4 */
[----:B------:R1:W-:Y:S03]  /*123e0*/  STL.64 [R1+0x3a0], R2 ;  /* 0x0003a00201007387 */ /* 0x0003e60000100a00 */
[--C-:B---3--:R-:W-:Y:S01]  /*123f0*/  IMAD.WIDE R6, R200, 0x4, R164.reuse ;  /* 0x00000004c8067825 */ /* 0x108fe200078e02a4 */
[----:B------:R2:W-:Y:S04]  /*12400*/  STL.64 [R1+0x390], R8 ;  /* 0x0003900801007387 */ /* 0x0005e80000100a00 */
[----:B------:R-:W-:Y:S01]  /*12410*/  STL.64 [R1+0x398], R4 ;  /* 0x0003980401007387 */ /* 0x000fe20000100a00 */
[----:B-1----:R-:W-:-:S05]  /*12420*/  IMAD.WIDE R2, R202, 0x4, R164 ;  /* 0x00000004ca027825 */ /* 0x002fca00078e02a4 */
[----:B------:R1:W-:Y:S01]  /*12430*/  STL.64 [R1+0x388], R2 ;  /* 0x0003880201007387 */ /* 0x0003e20000100a00 */
[----:B--2---:R-:W-:-:S03]  /*12440*/  IMAD.WIDE R8, R194, 0x4, R164 ;  /* 0x00000004c2087825 */ /* 0x004fc600078e02a4 */
[----:B------:R2:W-:Y:S01]  /*12450*/  STL.64 [R1+0x380], R6 ;  /* 0x0003800601007387 */ /* 0x0005e20000100a00 */
[----:B-1----:R-:W-:-:S04]  /*12460*/  IMAD.WIDE R2, R198, 0x4, R164 ;  /* 0x00000004c6027825 */ /* 0x002fc800078e02a4 */
[--C-:B--2---:R-:W-:Y:S01]  /*12470*/  IMAD.WIDE R6, R196, 0x4, R164.reuse ;  /* 0x00000004c4067825 */ /* 0x104fe200078e02a4 */
[----:B------:R1:W-:Y:S03]  /*12480*/  STL.64 [R1+0x378], R2 ;  /* 0x0003780201007387 */ /* 0x0003e60000100a00 */
[----:B------:R-:W-:Y:S01]  /*12490*/  IMAD R134, R10, UR65, RZ ;  /* 0x000000410a867c24 */ /* 0x000fe2000f8e02ff */
[----:B------:R2:W-:Y:S01]  /*124a0*/  STL.64 [R1+0x370], R6 ;  /* 0x0003700601007387 */ /* 0x0005e20000100a00 */
[----:B------:R-:W-:Y:S02]  /*124b0*/  IMAD R132, R11, UR66, RZ ;  /* 0x000000420b847c24 */ /* 0x000fe4000f8e02ff */
[--C-:B------:R-:W-:Y:S01]  /*124c0*/  IMAD.WIDE R10, R188, 0x4, R164.reuse ;  /* 0x00000004bc0a7825 */ /* 0x100fe200078e02a4 */
[----:B------:R3:W-:Y:S03]  /*124d0*/  STL.64 [R1+0x368], R8 ;  /* 0x0003680801007387 */ /* 0x0007e60000100a00 */
[----:B-1----:R-:W-:-:S04]  /*124e0*/  IMAD.WIDE R2, R192, 0x4, R164 ;  /* 0x00000004c0027825 */ /* 0x002fc800078e02a4 */
[--C-:B--2---:R-:W-:Y:S01]  /*124f0*/  IMAD.WIDE R6, R190, 0x4, R164.reuse ;  /* 0x00000004be067825 */ /* 0x104fe200078e02a4 */
[----:B------:R1:W-:Y:S04]  /*12500*/  STL.64 [R1+0x360], R2 ;  /* 0x0003600201007387 */ /* 0x0003e80000100a00 */
[----:B------:R2:W-:Y:S01]  /*12510*/  STL.64 [R1+0x350], R10 ;  /* 0x0003500a01007387 */ /* 0x0005e20000100a00 */
[----:B---3--:R-:W-:-:S03]  /*12520*/  IMAD.WIDE R8, R184, 0x4, R164 ;  /* 0x00000004b8087825 */ /* 0x008fc600078e02a4 */
[----:B------:R-:W-:Y:S01]  /*12530*/  STL.64 [R1+0x358], R6 ;  /* 0x0003580601007387 */ /* 0x000fe20000100a00 */
[----:B-1----:R-:W-:-:S05]  /*12540*/  IMAD.WIDE R2, R186, 0x4, R164 ;  /* 0x00000004ba027825 */ /* 0x002fca00078e02a4 */
[----:B------:R1:W-:Y:S01]  /*12550*/  STL.64 [R1+0x348], R2 ;  /* 0x0003480201007387 */ /* 0x0003e20000100a00 */
[----:B--2---:R-:W-:-:S03]  /*12560*/  IMAD.WIDE R10, R180, 0x4, R164 ;  /* 0x00000004b40a7825 */ /* 0x004fc600078e02a4 */
[----:B------:R2:W-:Y:S01]  /*12570*/  STL.64 [R1+0x340], R8 ;  /* 0x0003400801007387 */ /* 0x0005e20000100a00 */
[----:B-1----:R-:W-:-:S04]  /*12580*/  IMAD.WIDE R2, R182, 0x4, R164 ;  /* 0x00000004b6027825 */ /* 0x002fc800078e02a4 */
[--C-:B--2---:R-:W-:Y:S01]  /*12590*/  IMAD.WIDE R8, R178, 0x4, R164.reuse ;  /* 0x00000004b2087825 */ /* 0x104fe200078e02a4 */
[----:B------:R1:W-:Y:S04]  /*125a0*/  STL.64 [R1+0x338], R2 ;  /* 0x0003380201007387 */ /* 0x0003e80000100a00 */
[----:B------:R2:W-:Y:S04]  /*125b0*/  STL.64 [R1+0x330], R10 ;  /* 0x0003300a01007387 */ /* 0x0005e80000100a00 */
[----:B------:R3:W-:Y:S01]  /*125c0*/  STL.64 [R1+0x328], R8 ;  /* 0x0003280801007387 */ /* 0x0007e20000100a00 */
[----:B-1----:R-:W-:-:S04]  /*125d0*/  IMAD.WIDE R2, R176, 0x4, R164 ;  /* 0x00000004b0027825 */ /* 0x002fc800078e02a4 */
[--C-:B--2---:R-:W-:Y:S01]  /*125e0*/  IMAD.WIDE R10, R172, 0x4, R164.reuse ;  /* 0x00000004ac0a7825 */ /* 0x104fe200078e02a4 */
[----:B------:R1:W-:Y:S03]  /*125f0*/  STL.64 [R1+0x320], R2 ;  /* 0x0003200201007387 */ /* 0x0003e60000100a00 */
[----:B------:R-:W-:Y:S01]  /*12600*/  IMAD R166, R26, UR49, RZ ;  /* 0x000000311aa67c24 */ /* 0x000fe2000f8e02ff */
[----:B------:R2:W-:Y:S01]  /*12610*/  STL.64 [R1+0x310], R10 ;  /* 0x0003100a01007387 */ /* 0x0005e20000100a00 */
[----:B------:R-:W-:Y:S02]  /*12620*/  IMAD R115, R27, UR50, RZ ;  /* 0x000000321b737c24 */ /* 0x000fe4000f8e02ff */
[--C-:B---3--:R-:W-:Y:S01]  /*12630*/  IMAD.WIDE R8, R168, 0x4, R164.reuse ;  /* 0x00000004a8087825 */ /* 0x108fe200078e02a4 */
[----:B------:R-:W-:Y:S03]  /*12640*/  STL.64 [R1+0x318], R242 ;  /* 0x000318f201007387 */ /* 0x000fe60000100a00 */
[----:B-1----:R-:W-:-:S04]  /*12650*/  IMAD.WIDE R2, R170, 0x4, R164 ;  /* 0x00000004aa027825 */ /* 0x002fc800078e02a4 */
[----:B------:R-:W-:Y:S01]  /*12660*/  IMAD R162, R24, UR51, RZ ;  /* 0x0000003318a27c24 */ /* 0x000fe2000f8e02ff */
[----:B------:R1:W-:Y:S01]  /*12670*/  STL.64 [R1+0x308], R2 ;  /* 0x0003080201007387 */ /* 0x0003e20000100a00 */
[----:B--2---:R-:W-:-:S03]  /*12680*/  IMAD.WIDE R10, R115, 0x4, R164 ;  /* 0x00000004730a7825 */ /* 0x004fc600078e02a4 */
[----:B------:R2:W-:Y:S01]  /*12690*/  STL.64 [R1+0x300], R8 ;  /* 0x0003000801007387 */ /* 0x0005e20000100a00 */
[----:B------:R-:W-:Y:S02]  /*126a0*/  IMAD R160, R25, UR52, RZ ;  /* 0x0000003419a07c24 */ /* 0x000fe4000f8e02ff */
[----:B------:R-:W-:Y:S02]  /*126b0*/  IMAD R156, R23, UR54, RZ ;  /* 0x00000036179c7c24 */ /* 0x000fe4000f8e02ff */
[----:B-1----:R-:W-:-:S04]  /*126c0*/  IMAD.WIDE R2, R166, 0x4, R164 ;  /* 0x00000004a6027825 */ /* 0x002fc800078e02a4 */
[----:B--2---:R-:W-:Y:S01]  /*126d0*/  IMAD.WIDE R8, R162, 0x4, R164 ;  /* 0x00000004a2087825 */ /* 0x004fe200078e02a4 */
[----:B------:R1:W-:Y:S03]  /*126e0*/  STL.64 [R1+0x2f8], R2 ;  /* 0x0002f80201007387 */ /* 0x0003e60000100a00 */
[----:B------:R-:W-:Y:S01]  /*126f0*/  IMAD R158, R22, UR53, RZ ;  /* 0x00000035169e7c24 */ /* 0x000fe2000f8e02ff */
[----:B------:R2:W-:Y:S01]  /*12700*/  STL.64 [R1+0x2f0], R10 ;  /* 0x0002f00a01007387 */ /* 0x0005e20000100a00 */
[----:B------:R-:W-:Y:S02]  /*12710*/  IMAD R154, R20, UR55, RZ ;  /* 0x00000037149a7c24 */ /* 0x000fe4000f8e02ff */
[----:B------:R-:W-:Y:S01]  /*12720*/  IMAD R146, R16, UR59, RZ ;  /* 0x0000003b10927c24 */ /* 0x000fe2000f8e02ff */
[----:B------:R3:W-:Y:S01]  /*12730*/  STL.64 [R1+0x2e8], R8 ;  /* 0x0002e80801007387 */ /* 0x0007e20000100a00 */
[----:B------:R-:W-:-:S02]  /*12740*/  IMAD R144, R17, UR60, RZ ;  /* 0x0000003c11907c24 */ /* 0x000fc4000f8e02ff */
[----:B-1----:R-:W-:-:S04]  /*12750*/  IMAD.WIDE R2, R160, 0x4, R164 ;  /* 0x00000004a0027825 */ /* 0x002fc800078e02a4 */
[--C-:B--2---:R-:W-:Y:S01]  /*12760*/  IMAD.WIDE R10, R156, 0x4, R164.reuse ;  /* 0x000000049c0a7825 */ /* 0x104fe200078e02a4 */
[----:B------:R1:W-:Y:S03]  /*12770*/  STL.64 [R1+0x2e0], R2 ;  /* 0x0002e00201007387 */ /* 0x0003e60000100a00 */
[--C-:B------:R-:W-:Y:S01]  /*12780*/  IMAD.WIDE R16, R158, 0x4, R164.reuse ;  /* 0x000000049e107825 */ /* 0x100fe200078e02a4 */
[----:B------:R-:W-:Y:S03]  /*12790*/  STL.64 [R1+0x2d0], R10 ;  /* 0x0002d00a01007387 */ /* 0x000fe60000100a00 */
[----:B---3--:R-:W-:Y:S01]  /*127a0*/  IMAD.WIDE R8, R154, 0x4, R164 ;  /* 0x000000049a087825 */ /* 0x008fe200078e02a4 */
[----:B------:R-:W-:Y:S03]  /*127b0*/  STL.64 [R1+0x2d8], R16 ;  /* 0x0002d81001007387 */ /* 0x000fe60000100a00 */
[----:B------:R-:W-:-:S02]  /*127c0*/  IMAD R152, R21, UR56, RZ ;  /* 0x0000003815987c24 */ /* 0x000fc4000f8e02ff */
[----:B------:R-:W-:Y:S01]  /*127d0*/  IMAD R150, R18, UR57, RZ ;  /* 0x0000003912967c24 */ /* 0x000fe2000f8e02ff */
[----:B------:R2:W-:Y:S01]  /*127e0*/  STL.64 [R1+0x2c8], R8 ;  /* 0x0002c80801007387 */ /* 0x0005e20000100a00 */
[----:B-1----:R-:W-:-:S04]  /*127f0*/  IMAD.WIDE R2, R152, 0x4, R164 ;  /* 0x0000000498027825 */ /* 0x002fc800078e02a4 */
[----:B------:R-:W-:Y:S01]  /*12800*/  IMAD R148, R19, UR58, RZ ;  /* 0x0000003a13947c24 */ /* 0x000fe2000f8e02ff */
[----:B------:R1:W-:Y:S01]  /*12810*/  STL.64 [R1+0x2c0], R2 ;  /* 0x0002c00201007387 */ /* 0x0003e20000100a00 */
[----:B--2---:R-:W-:-:S04]  /*12820*/  IMAD.WIDE R8, R150, 0x4, R164 ;  /* 0x0000000496087825 */ /* 0x004fc800078e02a4 */
[--C-:B------:R-:W-:Y:S01]  /*12830*/  IMAD.WIDE R10, R148, 0x4, R164.reuse ;  /* 0x00000004940a7825 */ /* 0x100fe200078e02a4 */
[----:B------:R2:W-:Y:S03]  /*12840*/  STL.64 [R1+0x2b8], R8 ;  /* 0x0002b80801007387 */ /* 0x0005e60000100a00 */
[--C-:B-1----:R-:W-:Y:S01]  /*12850*/  IMAD.WIDE R2, R146, 0x4, R164.reuse ;  /* 0x0000000492027825 */ /* 0x102fe200078e02a4 */
[----:B------:R1:W-:Y:S03]  /*12860*/  STL.64 [R1+0x2b0], R10 ;  /* 0x0002b00a01007387 */ /* 0x0003e60000100a00 */
[----:B------:R-:W-:Y:S01]  /*12870*/  IMAD R138, R12, UR63, RZ ;  /* 0x0000003f0c8a7c24 */ /* 0x000fe2000f8e02ff */
[----:B------:R-:W-:Y:S01]  /*12880*/  STL.64 [R1+0x2a8], R2 ;  /* 0x0002a80201007387 */ /* 0x000fe20000100a00 */
[----:B--2---:R-:W-:-:S04]  /*12890*/  IMAD.WIDE R8, R144, 0x4, R164 ;  /* 0x0000000490087825 */ /* 0x004fc800078e02a4 */
[----:B------:R-:W-:Y:S01]  /*128a0*/  IMAD R136, R13, UR64, RZ ;  /* 0x000000400d887c24 */ /* 0x000fe2000f8e02ff */
[----:B------:R2:W-:Y:S01]  /*128b0*/  STL.64 [R1+0x2a0], R8 ;  /* 0x0002a00801007387 */ /* 0x0005e20000100a00 */
[----:B------:R-:W-:-:S04]  /*128c0*/  IMAD.WIDE R250, R142, 0x4, R164 ;  /* 0x000000048efa7825 */ /* 0x000fc800078e02a4 */
[--C-:B-1----:R-:W-:Y:S01]  /*128d0*/  IMAD.WIDE R10, R136, 0x4, R164.reuse ;  /* 0x00000004880a7825 */ /* 0x102fe200078e02a4 */
[----:B------:R-:W-:Y:S03]  /*128e0*/  STL.64 [R1+0x298], R250 ;  /* 0x000298fa01007387 */ /* 0x000fe60000100a00 */
[----:B--2---:R-:W-:-:S04]  /*128f0*/  IMAD.WIDE R8, R138, 0x4, R164 ;  /* 0x000000048a087825 */ /* 0x004fc800078e02a4 */
[--C-:B------:R-:W-:Y:S01]  /*12900*/  IMAD.WIDE R2, R140, 0x4, R164.reuse ;  /* 0x000000048c027825 */ /* 0x100fe200078e02a4 */
[----:B------:R1:W-:Y:S04]  /*12910*/  STL.64 [R1+0x288], R8 ;  /* 0x0002880801007387 */ /* 0x0003e80000100a00 */
[----:B------:R2:W-:Y:S04]  /*12920*/  STL.64 [R1+0x280], R10 ;  /* 0x0002800a01007387 */ /* 0x0005e80000100a00 */
[----:B------:R-:W-:Y:S01]  /*12930*/  STL.64 [R1+0x290], R2 ;  /* 0x0002900201007387 */ /* 0x000fe20000100a00 */
[----:B-1----:R-:W-:-:S03]  /*12940*/  IMAD.WIDE R8, R134, 0x4, R164 ;  /* 0x0000000486087825 */ /* 0x002fc600078e02a4 */
[----:B------:R1:W-:Y:S01]  /*12950*/  STL.64 [R1+0x1d40], R2 ;  /* 0x001d400201007387 */ /* 0x0003e20000100a00 */
[----:B--2---:R-:W-:-:S03]  /*12960*/  IMAD.WIDE R10, R132, 0x4, R164 ;  /* 0x00000004840a7825 */ /* 0x004fc600078e02a4 */
[----:B------:R2:W-:Y:S01]  /*12970*/  STL.64 [R1+0x278], R8 ;  /* 0x0002780801007387 */ /* 0x0005e20000100a00 */
[----:B------:R-:W-:-:S03]  /*12980*/  IMAD R124, R246, UR70, RZ ;  /* 0x00000046f67c7c24 */ /* 0x000fc6000f8e02ff */
[----:B------:R3:W-:Y:S01]  /*12990*/  STL.64 [R1+0x270], R10 ;  /* 0x0002700a01007387 */ /* 0x0007e20000100a00 */
[----:B------:R-:W-:Y:S02]  /*129a0*/  IMAD R122, R247, UR71, RZ ;  /* 0x00000047f77a7c24 */ /* 0x000fe4000f8e02ff */
[----:B-1----:R-:W-:-:S04]  /*129b0*/  IMAD.WIDE R2, R128, 0x4, R164 ;  /* 0x0000000480027825 */ /* 0x002fc800078e02a4 */
[----:B--2---:R-:W-:-:S04]  /*129c0*/  IMAD.WIDE R8, R130, 0x4, R164 ;  /* 0x0000000482087825 */ /* 0x004fc800078e02a4 */
[----:B---3--:R-:W-:Y:S01]  /*129d0*/  IMAD.WIDE R10, R126, 0x4, R164 ;  /* 0x000000047e0a7825 */ /* 0x008fe200078e02a4 */
[----:B------:R1:W-:Y:S04]  /*129e0*/  STL.64 [R1+0x268], R8 ;  /* 0x0002680801007387 */ /* 0x0003e80000100a00 */
[----:B------:R2:W-:Y:S01]  /*129f0*/  STL.64 [R1+0x260], R2 ;  /* 0x0002600201007387 */ /* 0x0005e20000100a00 */
[----:B------:R-:W-:-:S03]  /*12a00*/  IMAD R116, R215, UR74, RZ ;  /* 0x0000004ad7747c24 */ /* 0x000fc6000f8e02ff */
        /* <DEDUP_REMOVED lines=29> */
[----:B------:R2:W-:Y:S03]  /*12be0*/  STL.64 [R1+0x1f0], R2 ;  /* 0x0001f00201007387 */ /* 0x0005e60000100a00 */
[--C-:B------:R-:W-:Y:S01]  /*12bf0*/  IMAD.WIDE R12, R224, 0x4, R218.reuse ;  /* 0x00000004e00c7825 */ /* 0x100fe200078e02da */
[----:B------:R3:W-:Y:S03]  /*12c00*/  STL.64 [R1+0x1e0], R10 ;  /* 0x0001e00a01007387 */ /* 0x0007e60000100a00 */
[----:B-1----:R-:W-:-:S04]  /*12c10*/  IMAD.WIDE R8, R114, 0x4, R218 ;  /* 0x0000000472087825 */ /* 0x002fc800078e02da */
[--C-:B--2---:R-:W-:Y:S01]  /*12c20*/  IMAD.WIDE R2, R220, 0x4, R218.reuse ;  /* 0x00000004dc027825 */ /* 0x104fe200078e02da */
[----:B------:R-:W-:Y:S04]  /*12c30*/  STL.64 [R1+0x1e8], R12 ;  /* 0x0001e80c01007387 */ /* 0x000fe80000100a00 */
[----:B------:R1:W-:Y:S01]  /*12c40*/  STL.64 [R1+0x1d8], R2 ;  /* 0x0001d80201007387 */ /* 0x0003e20000100a00 */
[----:B---3--:R-:W-:-:S03]  /*12c50*/  IMAD.WIDE R10, R212, 0x4, R218 ;  /* 0x00000004d40a7825 */ /* 0x008fc600078e02da */
[----:B------:R2:W-:Y:S01]  /*12c60*/  STL.64 [R1+0x1d0], R8 ;  /* 0x0001d00801007387 */ /* 0x0005e20000100a00 */
[----:B-1----:R-:W-:-:S04]  /*12c70*/  IMAD.WIDE R2, R214, 0x4, R218 ;  /* 0x00000004d6027825 */ /* 0x002fc800078e02da */
[--C-:B--2---:R-:W-:Y:S01]  /*12c80*/  IMAD.WIDE R8, R210, 0x4, R218.reuse ;  /* 0x00000004d2087825 */ /* 0x104fe200078e02da */
[----:B------:R1:W-:Y:S04]  /*12c90*/  STL.64 [R1+0x1c8], R2 ;  /* 0x0001c80201007387 */ /* 0x0003e80000100a00 */
[----:B------:R2:W-:Y:S01]  /*12ca0*/  STL.64 [R1+0x1c0], R10 ;  /* 0x0001c00a01007387 */ /* 0x0005e20000100a00 */
[----:B------:R-:W-:-:S03]  /*12cb0*/  IMAD.WIDE R18, R206, 0x4, R218 ;  /* 0x00000004ce127825 */ /* 0x000fc600078e02da */
[----:B------:R3:W-:Y:S01]  /*12cc0*/  STL.64 [R1+0x1b8], R8 ;  /* 0x0001b80801007387 */ /* 0x0007e20000100a00 */
[----:B-1----:R-:W-:-:S04]  /*12cd0*/  IMAD.WIDE R2, R208, 0x4, R218 ;  /* 0x00000004d0027825 */ /* 0x002fc800078e02da */
[--C-:B--2---:R-:W-:Y:S01]  /*12ce0*/  IMAD.WIDE R10, R204, 0x4, R218.reuse ;  /* 0x00000004cc0a7825 */ /* 0x104fe200078e02da */
[----:B------:R1:W-:Y:S03]  /*12cf0*/  STL.64 [R1+0x1b0], R2 ;  /* 0x0001b00201007387 */ /* 0x0003e60000100a00 */
[--C-:B---3--:R-:W-:Y:S01]  /*12d00*/  IMAD.WIDE R8, R202, 0x4, R218.reuse ;  /* 0x00000004ca087825 */ /* 0x108fe200078e02da */
[----:B------:R2:W-:Y:S04]  /*12d10*/  STL.64 [R1+0x1a0], R10 ;  /* 0x0001a00a01007387 */ /* 0x0005e80000100a00 */
[----:B------:R-:W-:Y:S01]  /*12d20*/  STL.64 [R1+0x1a8], R18 ;  /* 0x0001a81201007387 */ /* 0x000fe20000100a00 */
[----:B-1----:R-:W-:-:S03]  /*12d30*/  IMAD.WIDE R2, R200, 0x4, R218 ;  /* 0x00000004c8027825 */ /* 0x002fc600078e02da */
        /* <DEDUP_REMOVED lines=11> */
[--C-:B------:R-:W-:Y:S01]  /*12df0*/  IMAD.WIDE R20, R184, 0x4, R218.reuse ;  /* 0x00000004b8147825 */ /* 0x100fe200078e02da */
[----:B------:R-:W-:Y:S03]  /*12e00*/  STL.64 [R1+0x168], R10 ;  /* 0x0001680a01007387 */ /* 0x000fe60000100a00 */
[----:B---3--:R-:W-:-:S04]  /*12e10*/  IMAD.WIDE R2, R188, 0x4, R218 ;  /* 0x00000004bc027825 */ /* 0x008fc800078e02da */
[----:B-1----:R-:W-:-:S05]  /*12e20*/  IMAD.WIDE R8, R186, 0x4, R218 ;  /* 0x00000004ba087825 */ /* 0x002fca00078e02da */
[----:B------:R1:W-:Y:S04]  /*12e30*/  STL.64 [R1+0x158], R8 ;  /* 0x0001580801007387 */ /* 0x0003e80000100a00 */
[----:B------:R2:W-:Y:S04]  /*12e40*/  STL.64 [R1+0x150], R20 ;  /* 0x0001501401007387 */ /* 0x0005e80000100a00 */
[----:B------:R-:W-:Y:S01]  /*12e50*/  STL.64 [R1+0x160], R2 ;  /* 0x0001600201007387 */ /* 0x000fe20000100a00 */
[----:B-1----:R-:W-:-:S03]  /*12e60*/  IMAD.WIDE R8, R182, 0x4, R218 ;  /* 0x00000004b6087825 */ /* 0x002fc600078e02da */
[----:B------:R1:W-:Y:S04]  /*12e70*/  STL.64 [R1+0x1d48], R2 ;  /* 0x001d480201007387 */ /* 0x0003e80000100a00 */
[----:B------:R3:W-:Y:S01]  /*12e80*/  STL.64 [R1+0x148], R8 ;  /* 0x0001480801007387 */ /* 0x0007e20000100a00 */
[----:B--2---:R-:W-:-:S04]  /*12e90*/  IMAD.WIDE R20, R178, 0x4, R218 ;  /* 0x00000004b2147825 */ /* 0x004fc800078e02da */
[----:B-1----:R-:W-:-:S04]  /*12ea0*/  IMAD.WIDE R2, R176, 0x4, R218 ;  /* 0x00000004b0027825 */ /* 0x002fc800078e02da */
[----:B---3--:R-:W-:-:S04]  /*12eb0*/  IMAD.WIDE R8, R180, 0x4, R218 ;  /* 0x00000004b4087825 */ /* 0x008fc800078e02da */
[--C-:B------:R-:W-:Y:S01]  /*12ec0*/  IMAD.WIDE R22, R172, 0x4, R218.reuse ;  /* 0x00000004ac167825 */ /* 0x100fe200078e02da */
[----:B------:R1:W-:Y:S04]  /*12ed0*/  STL.64 [R1+0x140], R8 ;  /* 0x0001400801007387 */ /* 0x0003e80000100a00 */
[----:B------:R-:W-:Y:S04]  /*12ee0*/  STL.64 [R1+0x138], R20 ;  /* 0x0001381401007387 */ /* 0x000fe80000100a00 */
[----:B------:R2:W-:Y:S01]  /*12ef0*/  STL.64 [R1+0x130], R2 ;  /* 0x0001300201007387 */ /* 0x0005e20000100a00 */
[----:B-1----:R-:W-:-:S03]  /*12f00*/  IMAD.WIDE R8, R174, 0x4, R218 ;  /* 0x00000004ae087825 */ /* 0x002fc600078e02da */
[----:B------:R1:W-:Y:S01]  /*12f10*/  STL.64 [R1+0x120], R22 ;  /* 0x0001201601007387 */ /* 0x0003e20000100a00 */
[----:B--2---:R-:W-:-:S03]  /*12f20*/  IMAD.WIDE R2, R170, 0x4, R218 ;  /* 0x00000004aa027825 */ /* 0x004fc600078e02da */
[----:B------:R-:W-:Y:S01]  /*12f30*/  STL.64 [R1+0x128], R8 ;  /* 0x0001280801007387 */ /* 0x000fe20000100a00 */
[----:B------:R-:W-:-:S03]  /*12f40*/  IMAD.WIDE R20, R168, 0x4, R218 ;  /* 0x00000004a8147825 */ /* 0x000fc600078e02da */
[----:B------:R2:W-:Y:S01]  /*12f50*/  STL.64 [R1+0x118], R2 ;  /* 0x0001180201007387 */ /* 0x0005e20000100a00 */
[----:B-1----:R-:W-:-:S03]  /*12f60*/  IMAD.WIDE R22, R115, 0x4, R218 ;  /* 0x0000000473167825 */ /* 0x002fc600078e02da */
[----:B------:R1:W-:Y:S01]  /*12f70*/  STL.64 [R1+0x110], R20 ;  /* 0x0001101401007387 */ /* 0x0003e20000100a00 */
[----:B--2---:R-:W-:-:S04]  /*12f80*/  IMAD.WIDE R2, R166, 0x4, R218 ;  /* 0x00000004a6027825 */ /* 0x004fc800078e02da */
[--C-:B-1----:R-:W-:Y:S01]  /*12f90*/  IMAD.WIDE R20, R162, 0x4, R218.reuse ;  /* 0x00000004a2147825 */ /* 0x102fe200078e02da */
[----:B------:R1:W-:Y:S04]  /*12fa0*/  STL.64 [R1+0x108], R2 ;  /* 0x0001080201007387 */ /* 0x0003e80000100a00 */
[----:B------:R2:W-:Y:S01]  /*12fb0*/  STL.64 [R1+0x100], R22 ;  /* 0x0001001601007387 */ /* 0x0005e20000100a00 */
[----:B------:R-:W-:-:S03]  /*12fc0*/  IMAD.WIDE R164, R158, 0x4, R218 ;  /* 0x000000049ea47825 */ /* 0x000fc600078e02da */
[----:B------:R3:W-:Y:S01]  /*12fd0*/  STL.64 [R1+0xf8], R20 ;  /* 0x0000f81401007387 */ /* 0x0007e20000100a00 */
        /* <DEDUP_REMOVED lines=44> */
[----:B-1----:R-:W-:-:S04]  /*132a0*/  IMAD.WIDE R2, R248, 0x4, R218 ;  /* 0x00000004f8027825 */ /* 0x002fc800078e02da */
[----:B------:R-:W-:Y:S01]  /*132b0*/  IMAD.WIDE R218, R249, 0x4, R218 ;  /* 0x00000004f9da7825 */ /* 0x000fe200078e02da */
[----:B------:R1:W-:Y:S03]  /*132c0*/  STL.64 [R1+0x40], R20 ;  /* 0x0000401401007387 */ /* 0x0003e60000100a00 */
[--C-:B------:R-:W-:Y:S01]  /*132d0*/  IMAD.WIDE R24, R238, 0x4, R216.reuse ;  /* 0x00000004ee187825 */ /* 0x100fe200078e02d8 */
[----:B------:R3:W-:Y:S04]  /*132e0*/  STL [R1+0x1cb4], R219 ;  /* 0x001cb4db01007387 */ /* 0x0007e80000100800 */
[----:B------:R4:W-:Y:S01]  /*132f0*/  STL.64 [R1+0x38], R2 ;  /* 0x0000380201007387 */ /* 0x0009e20000100a00 */
[----:B--2---:R-:W-:-:S03]  /*13300*/  IMAD.WIDE R22, R234, 0x4, R216 ;  /* 0x00000004ea167825 */ /* 0x004fc600078e02d8 */
[----:B------:R-:W-:Y:S01]  /*13310*/  STL.64 [R1+0x20], R24 ;  /* 0x0000201801007387 */ /* 0x000fe20000100a00 */
[--C-:B-1----:R-:W-:Y:S01]  /*13320*/  IMAD.WIDE R20, R232, 0x4, R216.reuse ;  /* 0x00000004e8147825 */ /* 0x102fe200078e02d8 */
[----:B------:R-:W-:Y:S01]  /*13330*/  UISETP.GT.AND UP0, UPT, UR8, 0xff, UPT ;  /* 0x000000ff0800788c */ /* 0x000fe2000bf04270 */
[----:B---3--:R-:W1:Y:S02]  /*13340*/  LDC R219, c[0x0][0x3a0] ;  /* 0x0000e800ffdb7b82 */ /* 0x008e640000000800 */
[----:B----4-:R-:W-:-:S05]  /*13350*/  IMAD.WIDE R2, R240, 0x4, R216 ;  /* 0x00000004f0027825 */ /* 0x010fca00078e02d8 */
[----:B------:R-:W-:Y:S01]  /*13360*/  STL.64 [R1+0x28], R2 ;  /* 0x0000280201007387 */ /* 0x000fe20000100a00 */
[----:B------:R-:W-:-:S03]  /*13370*/  IMAD.WIDE R246, R226, 0x4, R216 ;  /* 0x00000004e2f67825 */ /* 0x000fc600078e02d8 */
[----:B------:R2:W-:Y:S01]  /*13380*/  STL.64 [R1+0x18], R22 ;  /* 0x0000181601007387 */ /* 0x0005e20000100a00 */
[----:B------:R-:W-:-:S03]  /*13390*/  IMAD.WIDE R100, R208, 0x4, R216 ;  /* 0x00000004d0647825 */ /* 0x000fc600078e02d8 */
[----:B------:R3:W-:Y:S01]  /*133a0*/  STL.64 [R1+0x10], R20 ;  /* 0x0000101401007387 */ /* 0x0007e20000100a00 */
[----:B------:R-:W-:-:S04]  /*133b0*/  IMAD.WIDE R84, R192, 0x4, R216 ;  /* 0x00000004c0547825 */ /* 0x000fc800078e02d8 */
[----:B--2---:R-:W-:-:S04]  /*133c0*/  IMAD.WIDE R22, R230, 0x4, R216 ;  /* 0x00000004e6167825 */ /* 0x004fc800078e02d8 */
[--C-:B---3--:R-:W-:Y:S01]  /*133d0*/  IMAD.WIDE R20, R228, 0x4, R216.reuse ;  /* 0x00000004e4147825 */ /* 0x108fe200078e02d8 */
[----:B------:R-:W-:Y:S03]  /*133e0*/  STL.64 [R1+0x8], R22 ;  /* 0x0000081601007387 */ /* 0x000fe60000100a00 */
[--C-:B------:R-:W-:Y:S01]  /*133f0*/  IMAD.WIDE R68, R176, 0x4, R216.reuse ;  /* 0x00000004b0447825 */ /* 0x100fe200078e02d8 */
[----:B------:R-:W-:Y:S03]  /*13400*/  STL.64 [R1+0x1d20], R246 ;  /* 0x001d20f601007387 */ /* 0x000fe60000100a00 */
[--C-:B------:R-:W-:Y:S01]  /*13410*/  IMAD.WIDE R52, R160, 0x4, R216.reuse ;  /* 0x00000004a0347825 */ /* 0x100fe200078e02d8 */
[----:B------:R2:W-:Y:S03]  /*13420*/  STL.64 [R1], R20 ;  /* 0x0000001401007387 */ /* 0x0005e60000100a00 */
[--C-:B------:R-:W-:Y:S01]  /*13430*/  IMAD.WIDE R36, R144, 0x4, R216.reuse ;  /* 0x0000000490247825 */ /* 0x100fe200078e02d8 */
[----:B------:R-:W-:Y:S04]  /*13440*/  STL.64 [R1+0x1d10], R100 ;  /* 0x001d106401007387 */ /* 0x000fe80000100a00 */
[----:B------:R3:W-:Y:S01]  /*13450*/  STL.64 [R1+0x1d00], R84 ;  /* 0x001d005401007387 */ /* 0x0007e20000100a00 */
[----:B--2---:R-:W-:-:S03]  /*13460*/  IMAD.WIDE R20, R128, 0x4, R216 ;  /* 0x0000000480147825 */ /* 0x004fc600078e02d8 */
[----:B------:R-:W-:Y:S04]  /*13470*/  STL.64 [R1+0x1cf0], R68 ;  /* 0x001cf04401007387 */ /* 0x000fe80000100a00 */
[----:B------:R2:W-:Y:S04]  /*13480*/  STL.64 [R1+0x1ce0], R52 ;  /* 0x001ce03401007387 */ /* 0x0005e80000100a00 */
[----:B------:R-:W-:Y:S04]  /*13490*/  STL.64 [R1+0x1cd0], R36 ;  /* 0x001cd02401007387 */ /* 0x000fe80000100a00 */
[----:B------:R4:W-:Y:S01]  /*134a0*/  STL.64 [R1+0x1cc0], R20 ;  /* 0x001cc01401007387 */ /* 0x0009e20000100a00 */
[----:B------:R-:W-:Y:S01]  /*134b0*/  IMAD.MOV.U32 R246, RZ, RZ, R18 ;  /* 0x000000fffff67224 */ /* 0x000fe200078e0012 */
[----:B---3--:R-:W-:Y:S01]  /*134c0*/  MOV R84, R16 ;  /* 0x0000001000547202 */ /* 0x008fe20000000f00 */
[----:B------:R-:W-:Y:S01]  /*134d0*/  IMAD.MOV.U32 R247, RZ, RZ, R19 ;  /* 0x000000fffff77224 */ /* 0x000fe200078e0013 */
[----:B--2---:R-:W-:Y:S01]  /*134e0*/  MOV R53, R15 ;  /* 0x0000000f00357202 */ /* 0x004fe20000000f00 */
[----:B------:R-:W-:-:S02]  /*134f0*/  IMAD.MOV.U32 R85, RZ, RZ, R17 ;  /* 0x000000ffff557224 */ /* 0x000fc400078e0011 */
[----:B----4-:R-:W-:Y:S02]  /*13500*/  IMAD.MOV.U32 R20, RZ, RZ, R6 ;  /* 0x000000ffff147224 */ /* 0x010fe400078e0006 */
[----:B------:R-:W-:Y:S02]  /*13510*/  IMAD.MOV.U32 R21, RZ, RZ, R7 ;  /* 0x000000ffff157224 */ /* 0x000fe400078e0007 */
[----:B------:R-:W-:Y:S01]  /*13520*/  IMAD.WIDE R6, R248, 0x4, R216 ;  /* 0x00000004f8067825 */ /* 0x000fe200078e02d8 */
[----:B------:R-:W-:Y:S02]  /*13530*/  MOV R68, R10 ;  /* 0x0000000a00447202 */ /* 0x000fe40000000f00 */
[----:B------:R-:W-:Y:S01]  /*13540*/  MOV R37, R9 ;  /* 0x0000000900257202 */ /* 0x000fe20000000f00 */
[----:B------:R-:W-:Y:S01]  /*13550*/  IMAD.MOV.U32 R52, RZ, RZ, R14 ;  /* 0x000000ffff347224 */ /* 0x000fe200078e000e */
[----:B------:R2:W-:Y:S01]  /*13560*/  STL.64 [R1+0x1d30], R6 ;  /* 0x001d300601007387 */ /* 0x0005e20000100a00 */
[----:B------:R-:W-:-:S02]  /*13570*/  IMAD.MOV.U32 R100, RZ, RZ, R12 ;  /* 0x000000ffff647224 */ /* 0x000fc400078e000c */
[----:B------:R-:W-:Y:S02]  /*13580*/  IMAD.MOV.U32 R101, RZ, RZ, R13 ;  /* 0x000000ffff657224 */ /* 0x000fe400078e000d */
[----:B------:R-:W-:Y:S02]  /*13590*/  IMAD.MOV.U32 R69, RZ, RZ, R11 ;  /* 0x000000ffff457224 */ /* 0x000fe400078e000b */
[----:B------:R-:W-:Y:S02]  /*135a0*/  IMAD.MOV.U32 R36, RZ, RZ, R8 ;  /* 0x000000ffff247224 */ /* 0x000fe400078e0008 */
[----:B------:R-:W-:Y:S01]  /*135b0*/  IMAD.WIDE R244, R224, 0x4, R216 ;  /* 0x00000004e0f47825 */ /* 0x000fe200078e02d8 */
[----:B--2---:R-:W-:-:S03]  /*135c0*/  MOV R6, R242 ;  /* 0x000000f200067202 */ /* 0x004fc60000000f00 */
[----:B------:R-:W-:Y:S02]  /*135d0*/  IMAD.MOV.U32 R7, RZ, RZ, R243 ;  /* 0x000000ffff077224 */ /* 0x000fe400078e00f3 */
        /* <DEDUP_REMOVED lines=47> */
[----:B------:R-:W-:Y:S01]  /*138d0*/  IMAD.WIDE R242, R249, 0x4, R216 ;  /* 0x00000004f9f27825 */ /* 0x000fe200078e02d8 */
[----:B------:R-:W-:-:S03]  /*138e0*/  MOV R217, R251 ;  /* 0x000000fb00d97202 */ /* 0x000fc60000000f00 */
[----:B------:R-:W-:Y:S02]  /*138f0*/  IMAD.MOV.U32 R216, RZ, RZ, R250 ;  /* 0x000000ffffd87224 */ /* 0x000fe400078e00fa */
[----:B------:R-:W2:Y:S01]  /*13900*/  LDL.LU.64 R250, [R1+0x1d68] ;  /* 0x001d680001fa7983 */ /* 0x000ea20000300a00 */
[----:B------:R-:W-:-:S03]  /*13910*/  IMAD.WIDE R226, R226, 0x4, R236 ;  /* 0x00000004e2e27825 */ /* 0x000fc600078e02ec */
[----:B------:R3:W-:Y:S01]  /*13920*/  STL.64 [R1+0x1cb8], R242 ;  /* 0x001cb8f201007387 */ /* 0x0007e20000100a00 */
[----:B------:R-:W-:-:S04]  /*13930*/  IMAD.WIDE R208, R208, 0x4, R236 ;  /* 0x00000004d0d07825 */ /* 0x000fc800078e02ec */
[----:B------:R-:W-:-:S04]  /*13940*/  IMAD.WIDE R192, R192, 0x4, R236 ;  /* 0x00000004c0c07825 */ /* 0x000fc800078e02ec */
[----:B---3--:R-:W-:Y:S02]  /*13950*/  IMAD.MOV.U32 R242, RZ, RZ, R4 ;  /* 0x000000fffff27224 */ /* 0x008fe400078e0004 */
[----:B------:R-:W-:Y:S02]  /*13960*/  IMAD.MOV.U32 R243, RZ, RZ, R5 ;  /* 0x000000fffff37224 */ /* 0x000fe400078e0005 */
[----:B------:R-:W3:Y:S01]  /*13970*/  LDL.LU.64 R4, [R1+0x1d60] ;  /* 0x001d600001047983 */ /* 0x000ee20000300a00 */
[----:B------:R-:W-:-:S03]  /*13980*/  IMAD.WIDE R176, R176, 0x4, R236 ;  /* 0x00000004b0b07825 */ /* 0x000fc600078e02ec */
[----:B------:R-:W-:Y:S04]  /*13990*/  STL.64 [R1+0x1d28], R226 ;  /* 0x001d28e201007387 */ /* 0x000fe80000100a00 */
[----:B------:R4:W-:Y:S04]  /*139a0*/  STL.64 [R1+0x1d18], R208 ;  /* 0x001d18d001007387 */ /* 0x0009e80000100a00 */
[----:B----4-:R-:W4:Y:S04]  /*139b0*/  LDL.64 R208, [R1+0x418] ;  /* 0x0004180001d07983 */ /* 0x010f280000100a00 */
[----:B------:R2:W-:Y:S01]  /*139c0*/  STL.64 [R1+0x1d08], R192 ;  /* 0x001d08c001007387 */ /* 0x0005e20000100a00 */
[----:B------:R-:W-:Y:S01]  /*139d0*/  MOV R226, R216 ;  /* 0x000000d800e27202 */ /* 0x000fe20000000f00 */
[----:B------:R-:W-:-:S02]  /*139e0*/  IMAD.MOV.U32 R227, RZ, RZ, R217 ;  /* 0x000000ffffe37224 */ /* 0x000fc400078e00d9 */
[----:B------:R-:W-:Y:S01]  /*139f0*/  IMAD.WIDE R216, R114, 0x4, R236 ;  /* 0x0000000472d87825 */ /* 0x000fe200078e02ec */
[----:B--2---:R-:W-:-:S03]  /*13a00*/  MOV R193, R251 ;  /* 0x000000fb00c17202 */ /* 0x004fc60000000f00 */
[----:B------:R-:W-:Y:S02]  /*13a10*/  IMAD.MOV.U32 R192, RZ, RZ, R250 ;  /* 0x000000ffffc07224 */ /* 0x000fe400078e00fa */
[----:B------:R-:W2:Y:S04]  /*13a20*/  LDL.LU.64 R250, [R1+0x1d58] ;  /* 0x001d580001fa7983 */ /* 0x000ea80000300a00 */
[----:B------:R1:W-:Y:S02]  /*13a30*/  STL.64 [R1+0x1cf8], R176 ;  /* 0x001cf8b001007387 */ /* 0x0003e40000100a00 */
[----:B-1----:R-:W-:Y:S01]  /*13a40*/  IMAD.MOV.U32 R176, RZ, RZ, R192 ;  /* 0x000000ffffb07224 */ /* 0x002fe200078e00c0 */
[----:B------:R-:W-:Y:S01]  /*13a50*/  MOV R192, R164 ;  /* 0x000000a400c07202 */ /* 0x000fe20000000f00 */
[----:B------:R-:W-:-:S02]  /*13a60*/  IMAD.MOV.U32 R177, RZ, RZ, R193 ;  /* 0x000000ffffb17224 */ /* 0x000fc400078e00c1 */
[----:B------:R-:W-:Y:S02]  /*13a70*/  IMAD.MOV.U32 R193, RZ, RZ, R165 ;  /* 0x000000ffffc17224 */ /* 0x000fe400078e00a5 */
[--C-:B------:R-:W-:Y:S02]  /*13a80*/  IMAD.WIDE R164, R115, 0x4, R236.reuse ;  /* 0x0000000473a47825 */ /* 0x100fe400078e02ec */
[----:B------:R-:W2:Y:S02]  /*13a90*/  LDL.64 R114, [R1+0x430] ;  /* 0x0004300001727983 */ /* 0x000ea40000100a00 */
[----:B------:R-:W-:-:S04]  /*13aa0*/  IMAD.WIDE R160, R160, 0x4, R236 ;  /* 0x00000004a0a07825 */ /* 0x000fc800078e02ec */
[--C-:B------:R-:W-:Y:S01]  /*13ab0*/  IMAD.WIDE R144, R144, 0x4, R236.reuse ;  /* 0x0000000490907825 */ /* 0x100fe200078e02ec */
[----:B------:R3:W-:Y:S03]  /*13ac0*/  STL.64 [R1+0x1ce8], R160 ;  /* 0x001ce8a001007387 */ /* 0x0007e60000100a00 */
[----:B------:R-:W-:-:S04]  /*13ad0*/  IMAD.WIDE R128, R128, 0x4, R236 ;  /* 0x0000000480807825 */ /* 0x000fc800078e02ec */
[----:B---3--:R-:W-:Y:S01]  /*13ae0*/  IMAD.MOV.U32 R160, RZ, RZ, R4 ;  /* 0x000000ffffa07224 */ /* 0x008fe200078e0004 */
[----:B------:R-:W-:Y:S02]  /*13af0*/  MOV R161, R5 ;  /* 0x0000000500a17202 */ /* 0x000fe40000000f00 */
[----:B------:R-:W3:Y:S04]  /*13b00*/  LDL.LU.64 R4, [R1+0x1d50] ;  /* 0x001d500001047983 */ /* 0x000ee80000300a00 */
[----:B------:R2:W-:Y:S01]  /*13b10*/  STL.64 [R1+0x1cd8], R144 ;  /* 0x001cd89001007387 */ /* 0x0005e20000100a00 */
[----:B------:R-:W-:-:S03]  /*13b20*/  IMAD.WIDE R224, R224, 0x4, R236 ;  /* 0x00000004e0e07825 */ /* 0x000fc600078e02ec */
[----:B------:R1:W-:Y:S01]  /*13b30*/  STL.64 [R1+0x1cc8], R128 ;  /* 0x001cc88001007387 */ /* 0x0003e20000100a00 */
[----:B------:R-:W1:Y:S01]  /*13b40*/  S2R R117, SR_TID.X ;  /* 0x0000000000757919 */ /* 0x000e620000002100 */
[----:B--2---:R-:W-:Y:S02]  /*13b50*/  IMAD.MOV.U32 R144, RZ, RZ, R114 ;  /* 0x000000ffff907224 */ /* 0x004fe400078e0072 */
[----:B------:R-:W-:-:S05]  /*13b60*/  IMAD.MOV.U32 R145, RZ, RZ, R115 ;  /* 0x000000ffff917224 */ /* 0x000fca00078e0073 */
[----:B------:R-:W-:Y:S04]  /*13b70*/  LDGSTS.E [R0+0x20000], desc[UR14][R144.64], P0 ;  /* 0x2000000090007fae */ /* 0x000fe800081a100e */
[----:B------:R-:W-:Y:S04]  /*13b80*/  LDGSTS.E [R0+0x20080], desc[UR14][R160.64], P5 ;  /* 0x20080000a0007fae */ /* 0x000fe8000a9a100e */
[----:B------:R-:W-:Y:S04]  /*13b90*/  LDGSTS.E [R0+0x20100], desc[UR14][R176.64], P1 ;  /* 0x20100000b0007fae */ /* 0x000fe800089a100e */
[----:B----4-:R2:W-:Y:S04]  /*13ba0*/  LDGSTS.E [R0+0x20180], desc[UR14][R208.64], P4 ;  /* 0x20180000d0007fae */ /* 0x0105e8000a1a100e */
[----:B------:R-:W-:Y:S04]  /*13bb0*/  LDGSTS.E [R0+0x21000], desc[UR14][R52.64], P0 ;  /* 0x2100000034007fae */ /* 0x000fe800081a100e */
[----:B------:R-:W-:Y:S01]  /*13bc0*/  LDGSTS.E [R0+0x21080], desc[UR14][R100.64], P5 ;  /* 0x2108000064007fae */ /* 0x000fe2000a9a100e */
[----:B--2---:R-:W-:Y:S01]  /*13bd0*/  MOV R208, R226 ;  /* 0x000000e200d07202 */ /* 0x004fe20000000f00 */
[----:B------:R-:W-:-:S02]  /*13be0*/  IMAD.MOV.U32 R209, RZ, RZ, R227 ;  /* 0x000000ffffd17224 */ /* 0x000fc400078e00e3 */
[----:B------:R-:W-:Y:S04]  /*13bf0*/  LDGSTS.E [R0+0x21100], desc[UR14][R244.64], P1 ;  /* 0x21100000f4007fae */ /* 0x000fe800089a100e */
[----:B------:R-:W2:Y:S04]  /*13c00*/  LDL.64 R226, [R1+0xa8] ;  /* 0x0000a80001e27983 */ /* 0x000ea80000100a00 */
[----:B------:R-:W4:Y:S04]  /*13c10*/  LDL.64 R52, [R1+0x258] ;  /* 0x0002580001347983 */ /* 0x000f280000100a00 */
[----:B------:R-:W4:Y:S04]  /*13c20*/  LDL.64 R100, [R1+0x68] ;  /* 0x0000680001647983 */ /* 0x000f280000100a00 */
[----:B------:R-:W-:Y:S04]  /*13c30*/  LDGSTS.E [R0+0x21180], desc[UR14][R224.64], P4 ;  /* 0x21180000e0007fae */ /* 0x000fe8000a1a100e */
[----:B------:R-:W-:Y:S04]  /*13c40*/  LDGSTS.E [R0+0x22000], desc[UR14][R242.64], P0 ;  /* 0x22000000f2007fae */ /* 0x000fe800081a100e */
[----:B------:R-:W-:Y:S01]  /*13c50*/  LDGSTS.E [R0+0x22080], desc[UR14][R246.64], P5 ;  /* 0x22080000f6007fae */ /* 0x000fe2000a9a100e */
[----:B------:R-:W-:Y:S01]  /*13c60*/  IMAD.WIDE R206, R206, 0x4, R236 ;  /* 0x00000004cece7825 */ /* 0x000fe200078e02ec */
[----:B-1----:R-:W-:-:S02]  /*13c70*/  LOP3.LUT R114, R117, 0x1f, RZ, 0xc0, !PT ;  /* 0x0000001f75727812 */ /* 0x002fc400078ec0ff */
[----:B------:R-:W-:Y:S04]  /*13c80*/  LDGSTS.E [R0+0x22100], desc[UR14][R98.64], P1 ;  /* 0x2210000062007fae */ /* 0x000fe800089a100e */
[----:B------:R-:W4:Y:S04]  /*13c90*/  LDL.64 R242, [R1+0x220] ;  /* 0x0002200001f27983 */ /* 0x000f280000100a00 */
[----:B------:R-:W4:Y:S01]  /*13ca0*/  LDL.64 R246, [R1+0x410] ;  /* 0x0004100001f67983 */ /* 0x000f220000100a00 */
[----:B------:R-:W-:Y:S01]  /*13cb0*/  IMAD.WIDE R190, R190, 0x4, R236 ;  /* 0x00000004bebe7825 */ /* 0x000fe200078e02ec */
[----:B------:R-:W-:-:S02]  /*13cc0*/  PLOP3.LUT P6, PT, PT, PT, UP0, 0x80, 0x8 ;  /* 0x000000000008781c */ /* 0x000fc40003fcf008 */
[----:B------:R-:W-:Y:S01]  /*13cd0*/  LDGSTS.E [R0+0x22180], desc[UR14][R206.64], P4 ;  /* 0x22180000ce007fae */ /* 0x000fe2000a1a100e */
[----:B------:R-:W-:-:S03]  /*13ce0*/  IMAD.WIDE R174, R174, 0x4, R236 ;  /* 0x00000004aeae7825 */ /* 0x000fc600078e02ec */
[----:B------:R-:W-:Y:S01]  /*13cf0*/  LDGSTS.E [R0+0x23000], desc[UR14][R20.64], P0 ;  /* 0x2300000014007fae */ /* 0x000fe200081a100e */
[----:B------:R-:W-:-:S03]  /*13d00*/  LOP3.LUT R129, R114, 0x40, RZ, 0xfc, !PT ;  /* 0x0000004072817812 */ /* 0x000fc600078efcff */
[----:B------:R-:W-:Y:S01]  /*13d10*/  LDGSTS.E [R0+0x23080], desc[UR14][R68.64], P5 ;  /* 0x2308000044007fae */ /* 0x000fe2000a9a100e */
[----:B------:R-:W-:-:S03]  /*13d20*/  IMAD.WIDE R114, R248, 0x4, R236 ;  /* 0x00000004f8727825 */ /* 0x000fc600078e02ec */
[----:B------:R-:W-:Y:S01]  /*13d30*/  LDGSTS.E [R0+0x23100], desc[UR14][R82.64], P1 ;  /* 0x2310000052007fae */ /* 0x000fe200089a100e */
[----:B------:R-:W-:-:S03]  /*13d40*/  SEL R248, R250, RZ, P6 ;  /* 0x000000fffaf87207 */ /* 0x000fc60003000000 */
[----:B------:R-:W-:Y:S01]  /*13d50*/  LDGSTS.E [R0+0x23180], desc[UR14][R190.64], P4 ;  /* 0x23180000be007fae */ /* 0x000fe2000a1a100e */
[----:B------:R-:W-:-:S03]  /*13d60*/  IMAD.WIDE R240, R240, 0x4, R236 ;  /* 0x00000004f0f07825 */ /* 0x000fc600078e02ec */
        /* <DEDUP_REMOVED lines=14> */
[----:B------:R-:W4:Y:S01]  /*13e50*/  LDL.64 R20, [R1+0x3d0] ;  /* 0x0003d00001147983 */ /* 0x000f220000100a00 */
        /* <DEDUP_REMOVED lines=25> */
[--C-:B------:R-:W-:Y:S01]  /*13ff0*/  IMAD.WIDE R156, R156, 0x4, R236.reuse ;  /* 0x000000049c9c7825 */ /* 0x100fe200078e02ec */
[----:B------:R-:W-:Y:S03]  /*14000*/  LDGSTS.E [R0+0x25180], desc[UR14][R158.64], P4 ;  /* 0x251800009e007fae */ /* 0x000fe6000a1a100e */
[--C-:B------:R-:W-:Y:S01]  /*14010*/  IMAD.WIDE R154, R154, 0x4, R236.reuse ;  /* 0x000000049a9a7825 */ /* 0x100fe200078e02ec */
[----:B------:R-:W-:Y:S03]  /*14020*/  LDGSTS.E [R0+0x26000], desc[UR14][R208.64], P0 ;  /* 0x26000000d0007fae */ /* 0x000fe600081a100e */
[----:B------:R-:W-:-:S04]  /*14030*/  IMAD.WIDE R152, R152, 0x4, R236 ;  /* 0x0000000498987825 */ /* 0x000fc800078e02ec */
[----:B------:R-:W-:-:S04]  /*14040*/  IMAD.WIDE R150, R150, 0x4, R236 ;  /* 0x0000000496967825 */ /* 0x000fc800078e02ec */
[--C-:B------:R-:W-:Y:S01]  /*14050*/  IMAD.WIDE R148, R148, 0x4, R236.reuse ;  /* 0x0000000494947825 */ /* 0x100fe200078e02ec */
[----:B------:R-:W4:Y:S03]  /*14060*/  LDL.64 R208, [R1+0x310] ;  /* 0x0003100001d07983 */ /* 0x000f260000100a00 */
        /* <DEDUP_REMOVED lines=15> */
[----:B------:R-:W-:Y:S02]  /*14160*/  SEL R249, RZ, 0x4, P2 ;  /* 0x00000004fff97807 */ /* 0x000fe40001000000 */
[----:B------:R-:W-:Y:S02]  /*14170*/  ISETP.NE.U32.AND P2, PT, R248, RZ, PT ;  /* 0x000000fff800720c */ /* 0x000fe40003f45070 */
[----:B---3--:R-:W-:-:S05]  /*14180*/  LOP3.LUT R248, R5, 0x10, RZ, 0x3c, !PT ;  /* 0x0000001005f87812 */ /* 0x008fca00078e3cff */
[----:B------:R-:W-:Y:S01]  /*14190*/  VIADD R248, R248, UR5 ;  /* 0x00000005f8f87c36 */ /* 0x000fe20008000000 */
[----:B--2---:R-:W-:Y:S04]  /*141a0*/  LDGSTS.E [R0+0x26080], desc[UR14][R226.64], P5 ;  /* 0x26080000e2007fae */ /* 0x004fe8000a9a100e */
[----:B------:R-:W-:Y:S04]  /*141b0*/  LDGSTS.E [R0+0x26100], desc[UR14][R34.64], P1 ;  /* 0x2610000022007fae */ /* 0x000fe800089a100e */
[----:B------:R-:W-:Y:S04]  /*141c0*/  LDGSTS.E [R0+0x26180], desc[UR14][R142.64], P4 ;  /* 0x261800008e007fae */ /* 0x000fe8000a1a100e */
[----:B----4-:R-:W-:Y:S04]  /*141d0*/  LDGSTS.E [R0+0x27000], desc[UR14][R52.64], P0 ;  /* 0x2700000034007fae */ /* 0x010fe800081a100e */
[----:B------:R-:W-:Y:S04]  /*141e0*/  LDGSTS.E [R0+0x27080], desc[UR14][R100.64], P5 ;  /* 0x2708000064007fae */ /* 0x000fe8000a9a100e */
[----:B------:R-:W-:Y:S04]  /*141f0*/  LDGSTS.E [R0+0x27100], desc[UR14][R18.64], P1 ;  /* 0x2710000012007fae */ /* 0x000fe800089a100e */
[----:B------:R-:W-:Y:S04]  /*14200*/  LDGSTS.E [R0+0x27180], desc[UR14][R126.64], P4 ;  /* 0x271800007e007fae */ /* 0x000fe8000a1a100e */
[----:B------:R-:W2:Y:S04]  /*14210*/  LDL.64 R52, [R1+0x120] ;  /* 0x0001200001347983 */ /* 0x000ea80000100a00 */
[----:B------:R-:W-:Y:S04]  /*14220*/  LDGSTS.E [R248+0x20200], desc[UR14][R246.64], P0 ;  /* 0x20200000f6f87fae */ /* 0x000fe800081a100e */
[----:B------:R-:W-:Y:S04]  /*14230*/  LDGSTS.E [R248+0x20280], desc[UR14][R242.64], P5 ;  /* 0x20280000f2f87fae */ /* 0x000fe8000a9a100e */
[----:B------:R-:W3:Y:S04]  /*14240*/  LDL.64 R100, [R1+0x2d0] ;  /* 0x0002d00001647983 */ /* 0x000ee80000100a00 */
[----:B------:R-:W4:Y:S04]  /*14250*/  LDL.64 R246, [R1+0xe0] ;  /* 0x0000e00001f67983 */ /* 0x000f280000100a00 */
[----:B------:R-:W-:Y:S04]  /*14260*/  LDGSTS.E [R248+0x20300], desc[UR14][R2.64], P1 ;  /* 0x2030000002f87fae */ /* 0x000fe800089a100e */
[----:B------:R-:W-:Y:S04]  /*14270*/  LDGSTS.E [R248+0x20380], desc[UR14][R240.64], P4 ;  /* 0x20380000f0f87fae */ /* 0x000fe8000a1a100e */
[----:B------:R-:W2:Y:S04]  /*14280*/  LDL.LU.64 R2, [R1+0x1d48] ;  /* 0x001d480001027983 */ /* 0x000ea80000300a00 */
[----:B------:R-:W3:Y:S04]  /*14290*/  LDL.64 R192, [R1+0x408] ;  /* 0x0004080001c07983 */ /* 0x000ee80000100a00 */
[----:B------:R-:W3:Y:S04]  /*142a0*/  LDL.64 R226, [R1+0x218] ;  /* 0x0002180001e27983 */ /* 0x000ee80000100a00 */
[----:B------:R-:W-:Y:S04]  /*142b0*/  LDGSTS.E [R248+0x21200], desc[UR14][R20.64], P0 ;  /* 0x2120000014f87fae */ /* 0x000fe800081a100e */
        /* <DEDUP_REMOVED lines=8> */
[----:B------:R-:W4:Y:S04]  /*14340*/  LDL.64 R20, [R1+0xa0] ;  /* 0x0000a00001147983 */ /* 0x000f280000100a00 */
[----:B------:R-:W4:Y:S04]  /*14350*/  LDL.64 R68, [R1+0x250] ;  /* 0x0002500001447983 */ /* 0x000f280000100a00 */
[----:B------:R-:W4:Y:S04]  /*14360*/  LDL.64 R36, [R1+0x60] ;  /* 0x0000600001247983 */ /* 0x000f280000100a00 */
[----:B--2---:R-:W-:Y:S04]  /*14370*/  LDGSTS.E [R248+0x23280], desc[UR14][R2.64], P5 ;  /* 0x2328000002f87fae */ /* 0x004fe8000a9a100e */
[----:B------:R-:W-:Y:S04]  /*14380*/  LDGSTS.E [R248+0x23300], desc[UR14][R80.64], P1 ;  /* 0x2330000050f87fae */ /* 0x000fe800089a100e */
[----:B------:R-:W-:Y:S04]  /*14390*/  LDGSTS.E [R248+0x23380], desc[UR14][R188.64], P4 ;  /* 0x23380000bcf87fae */ /* 0x000fe8000a1a100e */
[----:B------:R-:W2:Y:S04]  /*143a0*/  LDL.LU.64 R2, [R1+0x1d40] ;  /* 0x001d400001027983 */ /* 0x000ea80000300a00 */
[----:B------:R-:W-:Y:S04]  /*143b0*/  LDGSTS.E [R248+0x24200], desc[UR14][R208.64], P0 ;  /* 0x24200000d0f87fae */ /* 0x000fe800081a100e */
[----:B------:R-:W-:Y:S04]  /*143c0*/  LDGSTS.E [R248+0x24280], desc[UR14][R52.64], P5 ;  /* 0x2428000034f87fae */ /* 0x000fe8000a9a100e */
[----:B------:R-:W-:Y:S04]  /*143d0*/  LDGSTS.E [R248+0x24300], desc[UR14][R64.64], P1 ;  /* 0x2430000040f87fae */ /* 0x000fe800089a100e */
[----:B------:R-:W-:Y:S04]  /*143e0*/  LDGSTS.E [R248+0x24380], desc[UR14][R172.64], P4 ;  /* 0x24380000acf87fae */ /* 0x000fe8000a1a100e */
[----:B---3--:R-:W-:Y:S04]  /*143f0*/  LDGSTS.E [R248+0x25200], desc[UR14][R100.64], P0 ;  /* 0x2520000064f87fae */ /* 0x008fe800081a100e */
[----:B----4-:R-:W-:Y:S04]  /*14400*/  LDGSTS.E [R248+0x25280], desc[UR14][R246.64], P5 ;  /* 0x25280000f6f87fae */ /* 0x010fe8000a9a100e */
[----:B------:R-:W-:Y:S04]  /*14410*/  LDGSTS.E [R248+0x25300], desc[UR14][R48.64], P1 ;  /* 0x2530000030f87fae */ /* 0x000fe800089a100e */
[----:B------:R-:W-:Y:S04]  /*14420*/  LDGSTS.E [R248+0x25380], desc[UR14][R156.64], P4 ;  /* 0x253800009cf87fae */ /* 0x000fe8000a1a100e */
[----:B------:R-:W3:Y:S04]  /*14430*/  LDL.64 R242, [R1+0x20] ;  /* 0x0000200001f27983 */ /* 0x000ee80000100a00 */
[----:B------:R-:W4:Y:S04]  /*14440*/  LDL.64 R6, [R1+0x3c8] ;  /* 0x0003c80001067983 */ /* 0x000f280000100a00 */
[----:B------:R-:W3:Y:S04]  /*14450*/  LDL.64 R84, [R1+0x1d8] ;  /* 0x0001d80001547983 */ /* 0x000ee80000100a00 */
[----:B------:R-:W3:Y:S04]  /*14460*/  LDL.64 R208, [R1+0x388] ;  /* 0x0003880001d07983 */ /* 0x000ee80000100a00 */
[----:B------:R-:W3:Y:S04]  /*14470*/  LDL.64 R52, [R1+0x198] ;  /* 0x0001980001347983 */ /* 0x000ee80000100a00 */
[----:B------:R-:W3:Y:S04]  /*14480*/  LDL.64 R100, [R1+0x348] ;  /* 0x0003480001647983 */ /* 0x000ee80000100a00 */
[----:B--2---:R-:W-:Y:S04]  /*14490*/  LDGSTS.E [R248+0x26200], desc[UR14][R2.64], P0 ;  /* 0x2620000002f87fae */ /* 0x004fe800081a100e */
[----:B------:R-:W-:Y:S04]  /*144a0*/  LDGSTS.E [R248+0x26280], desc[UR14][R20.64], P5 ;  /* 0x2628000014f87fae */ /* 0x000fe8000a9a100e */
[----:B------:R-:W-:Y:S04]  /*144b0*/  LDGSTS.E [R248+0x26300], desc[UR14][R32.64], P1 ;  /* 0x2630000020f87fae */ /* 0x000fe800089a100e */
[----:B------:R-:W2:Y:S04]  /*144c0*/  LDL.LU.64 R2, [R1+0x1d38] ;  /* 0x001d380001027983 */ /* 0x000ea80000300a00 */
[----:B------:R-:W3:Y:S04]  /*144d0*/  LDL.64 R246, [R1+0x158] ;  /* 0x0001580001f67983 */ /* 0x000ee80000100a00 */
[----:B------:R1:W-:Y:S04]  /*144e0*/  LDGSTS.E [R248+0x26380], desc[UR14][R140.64], P4 ;  /* 0x263800008cf87fae */ /* 0x0003e8000a1a100e */
[----:B------:R-:W-:Y:S04]  /*144f0*/  LDGSTS.E [R248+0x27200], desc[UR14][R68.64], P0 ;  /* 0x2720000044f87fae */ /* 0x000fe800081a100e */
[----:B------:R-:W4:Y:S04]  /*14500*/  LDL.64 R20, [R1+0x118] ;  /* 0x0001180001147983 */ /* 0x000f280000100a00 */
[----:B------:R-:W-:Y:S04]  /*14510*/  LDGSTS.E [R248+0x27280], desc[UR14][R36.64], P5 ;  /* 0x2728000024f87fae */ /* 0x000fe8000a9a100e */
[----:B------:R-:W4:Y:S04]  /*14520*/  LDL.64 R68, [R1+0x308] ;  /* 0x0003080001447983 */ /* 0x000f280000100a00 */
[----:B------:R-:W-:Y:S04]  /*14530*/  LDGSTS.E [R248+0x27300], desc[UR14][R16.64], P1 ;  /* 0x2730000010f87fae */ /* 0x000fe800089a100e */
[----:B------:R-:W4:Y:S04]  /*14540*/  LDL.64 R36, [R1+0x2c8] ;  /* 0x0002c80001247983 */ /* 0x000f280000100a00 */
[----:B------:R-:W-:Y:S04]  /*14550*/  LDGSTS.E [R248+0x27380], desc[UR14][R124.64], P4 ;  /* 0x273800007cf87fae */ /* 0x000fe8000a1a100e */
[----:B------:R-:W4:Y:S01]  /*14560*/  LDL.64 R176, [R1+0x300] ;  /* 0x0003000001b07983 */ /* 0x000f220000100a00 */
[----:B------:R-:W-:-:S02]  /*14570*/  IADD3 R219, PT, PT, R219, -0x80, RZ ;  /* 0xffffff80dbdb7810 */ /* 0x000fc40007ffe0ff */
[----:B------:R-:W-:Y:S01]  /*14580*/  LOP3.LUT R250, R5, 0x30, RZ, 0x3c, !PT ;  /* 0x0000003005fa7812 */ /* 0x000fe200078e3cff */
[----:B------:R-:W4:Y:S04]  /*14590*/  LDL.64 R160, [R1+0x2e0] ;  /* 0x0002e00001a07983 */ /* 0x000f280000100a00 */
[----:B------:R-:W4:Y:S04]  /*145a0*/  LDL.64 R144, [R1+0x2a0] ;  /* 0x0002a00001907983 */ /* 0x000f280000100a00 */
[----:B--2---:R-:W-:Y:S04]  /*145b0*/  LDGSTS.E [R2+0x20400], desc[UR14][R192.64], P0 ;  /* 0x20400000c0027fae */ /* 0x004fe800081a100e */
[----:B------:R-:W-:Y:S04]  /*145c0*/  LDGSTS.E [R2+0x20480], desc[UR14][R226.64], P5 ;  /* 0x20480000e2027fae */ /* 0x000fe8000a9a100e */
[----:B---3--:R-:W-:Y:S04]  /*145d0*/  LDGSTS.E [R2+0x20500], desc[UR14][R242.64], P1 ;  /* 0x20500000f2027fae */ /* 0x008fe800089a100e */
[----:B------:R-:W2:Y:S04]  /*145e0*/  LDL.64 R192, [R1+0x98] ;  /* 0x0000980001c07983 */ /* 0x000ea80000100a00 */
[----:B------:R-:W3:Y:S04]  /*145f0*/  LDL.64 R226, [R1+0xd8] ;  /* 0x0000d80001e27983 */ /* 0x000ee80000100a00 */
[----:B------:R-:W2:Y:S04]  /*14600*/  LDL.64 R242, [R1+0x288] ;  /* 0x0002880001f27983 */ /* 0x000ea80000100a00 */
[----:B------:R-:W-:Y:S04]  /*14610*/  LDGSTS.E [R2+0x20580], desc[UR14][R238.64], P4 ;  /* 0x20580000ee027fae */ /* 0x000fe8000a1a100e */
[----:B----4-:R-:W-:Y:S04]  /*14620*/  LDGSTS.E [R2+0x21400], desc[UR14][R6.64], P0 ;  /* 0x2140000006027fae */ /* 0x010fe800081a100e */
[----:B------:R-:W-:Y:S04]  /*14630*/  LDGSTS.E [R2+0x21480], desc[UR14][R84.64], P5 ;  /* 0x2148000054027fae */ /* 0x000fe8000a9a100e */
[----:B------:R-:W-:Y:S04]  /*14640*/  LDGSTS.E [R2+0x21500], desc[UR14][R110.64], P1 ;  /* 0x215000006e027fae */ /* 0x000fe800089a100e */
[----:B------:R-:W4:Y:S04]  /*14650*/  LDL.64 R6, [R1+0x248] ;  /* 0x0002480001067983 */ /* 0x000f280000100a00 */
[----:B------:R-:W-:Y:S04]  /*14660*/  LDGSTS.E [R2+0x21580], desc[UR14][R220.64], P4 ;  /* 0x21580000dc027fae */ /* 0x000fe8000a1a100e */
[----:B------:R-:W-:Y:S04]  /*14670*/  LDGSTS.E [R2+0x22400], desc[UR14][R208.64], P0 ;  /* 0x22400000d0027fae */ /* 0x000fe800081a100e */
[----:B------:R-:W4:Y:S04]  /*14680*/  LDL.64 R84, [R1+0x58] ;  /* 0x0000580001547983 */ /* 0x000f280000100a00 */
[----:B------:R-:W-:Y:S04]  /*14690*/  LDGSTS.E [R2+0x22480], desc[UR14][R52.64], P5 ;  /* 0x2248000034027fae */ /* 0x000fe8000a9a100e */
[----:B------:R-:W-:Y:S04]  /*146a0*/  LDGSTS.E [R2+0x22500], desc[UR14][R94.64], P1 ;  /* 0x225000005e027fae */ /* 0x000fe800089a100e */
[----:B------:R-:W-:Y:S04]  /*146b0*/  LDGSTS.E [R2+0x22580], desc[UR14][R202.64], P4 ;  /* 0x22580000ca027fae */ /* 0x000fe8000a1a100e */
[----:B------:R-:W-:Y:S04]  /*146c0*/  LDGSTS.E [R2+0x23400], desc[UR14][R100.64], P0 ;  /* 0x2340000064027fae */ /* 0x000fe800081a100e */
[----:B------:R-:W4:Y:S04]  /*146d0*/  LDL.64 R208, [R1+0x400] ;  /* 0x0004000001d07983 */ /* 0x000f280000100a00 */
[----:B------:R-:W4:Y:S04]  /*146e0*/  LDL.64 R52, [R1+0x210] ;  /* 0x0002100001347983 */ /* 0x000f280000100a00 */
[----:B------:R-:W-:Y:S04]  /*146f0*/  LDGSTS.E [R2+0x23480], desc[UR14][R246.64], P5 ;  /* 0x23480000f6027fae */ /* 0x000fe8000a9a100e */
[----:B------:R-:W4:Y:S04]  /*14700*/  LDL.64 R100, [R1+0x3c0] ;  /* 0x0003c00001647983 */ /* 0x000f280000100a00 */
[----:B------:R-:W-:Y:S04]  /*14710*/  LDGSTS.E [R2+0x23500], desc[UR14][R78.64], P1 ;  /* 0x235000004e027fae */ /* 0x000fe800089a100e */
[----:B------:R-:W4:Y:S04]  /*14720*/  LDL.64 R246, [R1+0x18] ;  /* 0x0000180001f67983 */ /* 0x000f280000100a00 */
[----:B------:R-:W-:Y:S04]  /*14730*/  LDGSTS.E [R2+0x23580], desc[UR14][R186.64], P4 ;  /* 0x23580000ba027fae */ /* 0x000fe8000a1a100e */
[----:B------:R-:W-:Y:S04]  /*14740*/  LDGSTS.E [R2+0x24400], desc[UR14][R68.64], P0 ;  /* 0x2440000044027fae */ /* 0x000fe800081a100e */
[----:B------:R-:W-:Y:S04]  /*14750*/  LDGSTS.E [R2+0x24480], desc[UR14][R20.64], P5 ;  /* 0x2448000014027fae */ /* 0x000fe8000a9a100e */
[----:B------:R-:W-:Y:S04]  /*14760*/  LDGSTS.E [R2+0x24500], desc[UR14][R62.64], P1 ;  /* 0x245000003e027fae */ /* 0x000fe800089a100e */
[----:B------:R-:W4:Y:S04]  /*14770*/  LDL.64 R68, [R1+0x1d0] ;  /* 0x0001d00001447983 */ /* 0x000f280000100a00 */
[----:B------:R-:W-:Y:S04]  /*14780*/  LDGSTS.E [R2+0x24580], desc[UR14][R170.64], P4 ;  /* 0x24580000aa027fae */ /* 0x000fe8000a1a100e */
[----:B------:R-:W-:Y:S04]  /*14790*/  LDGSTS.E [R2+0x25400], desc[UR14][R36.64], P0 ;  /* 0x2540000024027fae */ /* 0x000fe800081a100e */
[----:B------:R-:W4:Y:S04]  /*147a0*/  LDL.64 R20, [R1+0x380] ;  /* 0x0003800001147983 */ /* 0x000f280000100a00 */
[----:B------:R-:W4:Y:S04]  /*147b0*/  LDL.64 R36, [R1+0x190] ;  /* 0x0001900001247983 */ /* 0x000f280000100a00 */
[----:B---3--:R-:W-:Y:S04]  /*147c0*/  LDGSTS.E [R2+0x25480], desc[UR14][R226.64], P5 ;  /* 0x25480000e2027fae */ /* 0x008fe8000a9a100e */
[----:B------:R-:W-:Y:S04]  /*147d0*/  LDGSTS.E [R2+0x25500], desc[UR14][R46.64], P1 ;  /* 0x255000002e027fae */ /* 0x000fe800089a100e */
[----:B------:R-:W-:Y:S04]  /*147e0*/  LDGSTS.E [R2+0x25580], desc[UR14][R154.64], P4 ;  /* 0x255800009a027fae */ /* 0x000fe8000a1a100e */
[----:B--2---:R-:W-:Y:S04]  /*147f0*/  LDGSTS.E [R2+0x26400], desc[UR14][R242.64], P0 ;  /* 0x26400000f2027fae */ /* 0x004fe800081a100e */
[----:B------:R-:W2:Y:S04]  /*14800*/  LDL.64 R226, [R1+0x340] ;  /* 0x0003400001e27983 */ /* 0x000ea80000100a00 */
[----:B------:R-:W-:Y:S04]  /*14810*/  LDGSTS.E [R2+0x26480], desc[UR14][R192.64], P5 ;  /* 0x26480000c0027fae */ /* 0x000fe8000a9a100e */
[----:B------:R-:W3:Y:S04]  /*14820*/  LDL.64 R242, [R1+0x150] ;  /* 0x0001500001f27983 */ /* 0x000ee80000100a00 */
[----:B------:R-:W-:Y:S04]  /*14830*/  LDGSTS.E [R2+0x26500], desc[UR14][R30.64], P1 ;  /* 0x265000001e027fae */ /* 0x000fe800089a100e */
[----:B------:R-:W-:Y:S04]  /*14840*/  LDGSTS.E [R2+0x26580], desc[UR14][R138.64], P4 ;  /* 0x265800008a027fae */ /* 0x000fe8000a1a100e */
[----:B----4-:R-:W-:Y:S01]  /*14850*/  LDGSTS.E [R2+0x27400], desc[UR14][R6.64], P0 ;  /* 0x2740000006027fae */ /* 0x010fe200081a100e */
[----:B------:R-:W-:-:S02]  /*14860*/  ISETP.GE.AND P6, PT, R129, R219, PT ;  /* 0x000000db8100720c */ /* 0x000fc40003fc6270 */
[----:B------:R-:W-:Y:S01]  /*14870*/  ISETP.GE.AND P3, PT, R252, R219, PT ;  /* 0x000000dbfc00720c */ /* 0x000fe20003f66270 */
[----:B------:R-:W-:Y:S04]  /*14880*/  LDGSTS.E [R2+0x27480], desc[UR14][R84.64], P5 ;  /* 0x2748000054027fae */ /* 0x000fe8000a9a100e */
[----:B------:R-:W4:Y:S04]  /*14890*/  LDL.64 R192, [R1+0xd0] ;  /* 0x0000d00001c07983 */ /* 0x000f280000100a00 */
[----:B------:R-:W4:Y:S01]  /*148a0*/  LDL.64 R6, [R1+0x110] ;  /* 0x0001100001067983 */ /* 0x000f220000100a00 */
[----:B------:R-:W-:-:S02]  /*148b0*/  SEL R128, RZ, 0x4, P6 ;  /* 0x00000004ff807807 */ /* 0x000fc40003000000 */
[----:B------:R-:W-:Y:S01]  /*148c0*/  PLOP3.LUT P6, PT, PT, PT, UP0, 0x80, 0x8 ;  /* 0x000000000008781c */ /* 0x000fe20003fcf008 */
[----:B------:R-:W-:Y:S03]  /*148d0*/  LDGSTS.E [R2+0x27500], desc[UR14][R14.64], P1 ;  /* 0x275000000e027fae */ /* 0x000fe600089a100e */
[----:B------:R-:W-:Y:S01]  /*148e0*/  SEL R219, R249, RZ, P6 ;  /* 0x000000fff9db7207 */ /* 0x000fe20003000000 */
[----:B------:R-:W4:Y:S01]  /*148f0*/  LDL.64 R84, [R1+0x2c0] ;  /* 0x0002c00001547983 */ /* 0x000f220000100a00 */
[----:B------:R-:W-:-:S03]  /*14900*/  IADD3 R249, PT, PT, R250, UR5, RZ ;  /* 0x00000005faf97c10 */ /* 0x000fc6000fffe0ff */
        /* <DEDUP_REMOVED lines=9> */
[----:B------:R-:W-:Y:S04]  /*149a0*/  LDGSTS.E [R249+0x21680], desc[UR14][R68.64], P5 ;  /* 0x2168000044f97fae */ /* 0x000fe8000a9a100e */
[----:B------:R-:W-:Y:S04]  /*149b0*/  LDGSTS.E [R249+0x21700], desc[UR14][R108.64], P1 ;  /* 0x217000006cf97fae */ /* 0x000fe800089a100e */
[----:B------:R-:W-:Y:S04]  /*149c0*/  LDGSTS.E [R249+0x21780], desc[UR14][R216.64], P4 ;  /* 0x21780000d8f97fae */ /* 0x000fe8000a1a100e */
[----:B------:R-:W4:Y:S04]  /*149d0*/  LDL.64 R68, [R1+0x50] ;  /* 0x0000500001447983 */ /* 0x000f280000100a00 */
[----:B------:R-:W-:Y:S04]  /*149e0*/  LDGSTS.E [R249+0x22600], desc[UR14][R20.64], P0 ;  /* 0x2260000014f97fae */ /* 0x000fe800081a100e */
[----:B------:R-:W-:Y:S04]  /*149f0*/  LDGSTS.E [R249+0x22680], desc[UR14][R36.64], P5 ;  /* 0x2268000024f97fae */ /* 0x000fe8000a9a100e */
[----:B------:R-:W-:Y:S04]  /*14a00*/  LDGSTS.E [R249+0x22700], desc[UR14][R92.64], P1 ;  /* 0x227000005cf97fae */ /* 0x000fe800089a100e */
[----:B------:R-:W4:Y:S04]  /*14a10*/  LDL.64 R20, [R1+0x3f8] ;  /* 0x0003f80001147983 */ /* 0x000f280000100a00 */
[----:B------:R-:W4:Y:S04]  /*14a20*/  LDL.64 R36, [R1+0x208] ;  /* 0x0002080001247983 */ /* 0x000f280000100a00 */
[----:B------:R-:W-:Y:S04]  /*14a30*/  LDGSTS.E [R249+0x22780], desc[UR14][R200.64], P4 ;  /* 0x22780000c8f97fae */ /* 0x000fe8000a1a100e */
[----:B------:R-:W4:Y:S04]  /*14a40*/  LDL.64 R208, [R1+0x10] ;  /* 0x0000100001d07983 */ /* 0x000f280000100a00 */
[----:B--2---:R-:W-:Y:S04]  /*14a50*/  LDGSTS.E [R249+0x23600], desc[UR14][R226.64], P0 ;  /* 0x23600000e2f97fae */ /* 0x004fe800081a100e */
[----:B---3--:R-:W-:Y:S04]  /*14a60*/  LDGSTS.E [R249+0x23680], desc[UR14][R242.64], P5 ;  /* 0x23680000f2f97fae */ /* 0x008fe8000a9a100e */
[----:B------:R-:W2:Y:S04]  /*14a70*/  LDL.64 R226, [R1+0x3b8] ;  /* 0x0003b80001e27983 */ /* 0x000ea80000100a00 */
[----:B------:R-:W-:Y:S04]  /*14a80*/  LDGSTS.E [R249+0x23700], desc[UR14][R76.64], P1 ;  /* 0x237000004cf97fae */ /* 0x000fe800089a100e */
[----:B------:R-:W3:Y:S04]  /*14a90*/  LDL.64 R242, [R1+0x1c8] ;  /* 0x0001c80001f27983 */ /* 0x000ee80000100a00 */
[----:B------:R-:W-:Y:S04]  /*14aa0*/  LDGSTS.E [R249+0x23780], desc[UR14][R184.64], P4 ;  /* 0x23780000b8f97fae */ /* 0x000fe8000a1a100e */
[----:B------:R-:W-:Y:S04]  /*14ab0*/  LDGSTS.E [R249+0x24600], desc[UR14][R176.64], P0 ;  /* 0x24600000b0f97fae */ /* 0x000fe800081a100e */
[----:B----4-:R-:W-:Y:S04]  /*14ac0*/  LDGSTS.E [R249+0x24680], desc[UR14][R6.64], P5 ;  /* 0x2468000006f97fae */ /* 0x010fe8000a9a100e */
[----:B------:R-:W-:Y:S04]  /*14ad0*/  LDGSTS.E [R249+0x24700], desc[UR14][R60.64], P1 ;  /* 0x247000003cf97fae */ /* 0x000fe800089a100e */
[----:B------:R-:W-:Y:S04]  /*14ae0*/  LDGSTS.E [R249+0x24780], desc[UR14][R168.64], P4 ;  /* 0x24780000a8f97fae */ /* 0x000fe8000a1a100e */
[----:B------:R-:W4:Y:S04]  /*14af0*/  LDL.64 R6, [R1+0x378] ;  /* 0x0003780001067983 */ /* 0x000f280000100a00 */
[----:B------:R-:W-:Y:S04]  /*14b00*/  LDGSTS.E [R249+0x25600], desc[UR14][R84.64], P0 ;  /* 0x2560000054f97fae */ /* 0x000fe800081a100e */
[----:B------:R-:W-:Y:S04]  /*14b10*/  LDGSTS.E [R249+0x25680], desc[UR14][R192.64], P5 ;  /* 0x25680000c0f97fae */ /* 0x000fe8000a9a100e */
[----:B------:R-:W-:Y:S04]  /*14b20*/  LDGSTS.E [R249+0x25700], desc[UR14][R44.64], P1 ;  /* 0x257000002cf97fae */ /* 0x000fe800089a100e */
[----:B------:R-:W4:Y:S04]  /*14b30*/  LDL.64 R84, [R1+0x188] ;  /* 0x0001880001547983 */ /* 0x000f280000100a00 */
        /* <DEDUP_REMOVED lines=28> */
[----:B----4-:R-:W-:Y:S04]  /*14d00*/  LDGSTS.E [R3+0x22800], desc[UR14][R6.64], P0 ;  /* 0x2280000006037fae */ /* 0x010fe800081a100e */
[----:B------:R-:W4:Y:S04]  /*14d10*/  LDL.64 R6, [R1+0x200] ;  /* 0x0002000001067983 */ /* 0x000f280000100a00 */
[----:B------:R-:W-:Y:S04]  /*14d20*/  LDGSTS.E [R3+0x22880], desc[UR14][R84.64], P5 ;  /* 0x2288000054037fae */ /* 0x000fe8000a9a100e */
[----:B------:R-:W-:Y:S04]  /*14d30*/  LDGSTS.E [R3+0x22900], desc[UR14][R90.64], P1 ;  /* 0x229000005a037fae */ /* 0x000fe800089a100e */
[----:B------:R-:W-:Y:S04]  /*14d40*/  LDGSTS.E [R3+0x22980], desc[UR14][R198.64], P4 ;  /* 0x22980000c6037fae */ /* 0x000fe8000a1a100e */
[----:B------:R-:W4:Y:S01]  /*14d50*/  LDL.64 R84, [R1+0x3b0] ;  /* 0x0003b00001547983 */ /* 0x000f220000100a00 */
[----:B------:R-:W-:-:S03]  /*14d60*/  VIADD R252, R251, 0xffffff7f ;  /* 0xffffff7ffbfc7836 */ /* 0x000fc60000000000 */
[----:B------:R-:W-:Y:S04]  /*14d70*/  LDGSTS.E [R3+0x23800], desc[UR14][R246.64], P0 ;  /* 0x23800000f6037fae */ /* 0x000fe800081a100e */
[----:B------:R-:W-:Y:S04]  /*14d80*/  LDGSTS.E [R3+0x23880], desc[UR14][R100.64], P5 ;  /* 0x2388000064037fae */ /* 0x000fe8000a9a100e */
[----:B------:R-:W4:Y:S04]  /*14d90*/  LDL.64 R246, [R1+0x8] ;  /* 0x0000080001f67983 */ /* 0x000f280000100a00 */
[----:B------:R-:W-:Y:S04]  /*14da0*/  LDGSTS.E [R3+0x23900], desc[UR14][R74.64], P1 ;  /* 0x239000004a037fae */ /* 0x000fe800089a100e */
[----:B------:R-:W4:Y:S04]  /*14db0*/  LDL.64 R100, [R1+0x1c0] ;  /* 0x0001c00001647983 */ /* 0x000f280000100a00 */
[----:B------:R-:W-:Y:S04]  /*14dc0*/  LDGSTS.E [R3+0x23980], desc[UR14][R182.64], P4 ;  /* 0x23980000b6037fae */ /* 0x000fe8000a1a100e */
[----:B------:R-:W-:Y:S04]  /*14dd0*/  LDGSTS.E [R3+0x24800], desc[UR14][R52.64], P0 ;  /* 0x2480000034037fae */ /* 0x000fe800081a100e */
[----:B------:R-:W-:Y:S04]  /*14de0*/  LDGSTS.E [R3+0x24880], desc[UR14][R68.64], P5 ;  /* 0x2488000044037fae */ /* 0x000fe8000a9a100e */
[----:B------:R-:W-:Y:S01]  /*14df0*/  LDGSTS.E [R3+0x24900], desc[UR14][R58.64], P1 ;  /* 0x249000003a037fae */ /* 0x000fe200089a100e */
[----:B------:R-:W-:-:S03]  /*14e00*/  LOP3.LUT R251, R5, 0x50, RZ, 0x3c, !PT ;  /* 0x0000005005fb7812 */ /* 0x000fc600078e3cff */
[----:B------:R-:W4:Y:S04]  /*14e10*/  LDL.64 R52, [R1+0x370] ;  /* 0x0003700001347983 */ /* 0x000f280000100a00 */
[----:B------:R-:W-:Y:S04]  /*14e20*/  LDGSTS.E [R3+0x24980], desc[UR14][R166.64], P4 ;  /* 0x24980000a6037fae */ /* 0x000fe8000a1a100e */
[----:B------:R-:W4:Y:S04]  /*14e30*/  LDL.64 R68, [R1+0x180] ;  /* 0x0001800001447983 */ /* 0x000f280000100a00 */
[----:B------:R-:W-:Y:S04]  /*14e40*/  LDGSTS.E [R3+0x25800], desc[UR14][R20.64], P0 ;  /* 0x2580000014037fae */ /* 0x000fe800081a100e */
[----:B------:R-:W-:Y:S04]  /*14e50*/  LDGSTS.E [R3+0x25880], desc[UR14][R36.64], P5 ;  /* 0x2588000024037fae */ /* 0x000fe8000a9a100e */
[----:B------:R-:W-:Y:S04]  /*14e60*/  LDGSTS.E [R3+0x25900], desc[UR14][R42.64], P1 ;  /* 0x259000002a037fae */ /* 0x000fe800089a100e */
[----:B------:R-:W-:Y:S01]  /*14e70*/  LDGSTS.E [R3+0x25980], desc[UR14][R150.64], P4 ;  /* 0x2598000096037fae */ /* 0x000fe2000a1a100e */
[----:B------:R-:W-:-:S03]  /*14e80*/  VIADD R250, R251, UR5 ;  /* 0x00000005fbfa7c36 */ /* 0x000fc60008000000 */
[----:B------:R-:W-:Y:S04]  /*14e90*/  LDGSTS.E [R3+0x26800], desc[UR14][R176.64], P0 ;  /* 0x26800000b0037fae */ /* 0x000fe800081a100e */
[----:B------:R-:W-:Y:S04]  /*14ea0*/  LDGSTS.E [R3+0x26880], desc[UR14][R192.64], P5 ;  /* 0x26880000c0037fae */ /* 0x000fe8000a9a100e */
[----:B------:R-:W4:Y:S04]  /*14eb0*/  LDL.64 R20, [R1+0x330] ;  /* 0x0003300001147983 */ /* 0x000f280000100a00 */
[----:B------:R-:W-:Y:S04]  /*14ec0*/  LDGSTS.E [R3+0x26900], desc[UR14][R26.64], P1 ;  /* 0x269000001a037fae */ /* 0x000fe800089a100e */
[----:B------:R-:W4:Y:S04]  /*14ed0*/  LDL.64 R36, [R1+0x140] ;  /* 0x0001400001247983 */ /* 0x000f280000100a00 */
[----:B------:R-:W-:Y:S04]  /*14ee0*/  LDGSTS.E [R3+0x26980], desc[UR14][R134.64], P4 ;  /* 0x2698000086037fae */ /* 0x000fe8000a1a100e */
[----:B------:R-:W4:Y:S04]  /*14ef0*/  LDL.64 R176, [R1+0x230] ;  /* 0x0002300001b07983 */ /* 0x000f280000100a00 */
[----:B------:R-:W4:Y:S04]  /*14f00*/  LDL.64 R192, [R1+0x1f8] ;  /* 0x0001f80001c07983 */ /* 0x000f280000100a00 */
[----:B--2---:R-:W-:Y:S04]  /*14f10*/  LDGSTS.E [R3+0x27800], desc[UR14][R226.64], P0 ;  /* 0x27800000e2037fae */ /* 0x004fe800081a100e */
[----:B---3--:R-:W-:Y:S04]  /*14f20*/  LDGSTS.E [R3+0x27880], desc[UR14][R242.64], P5 ;  /* 0x27880000f2037fae */ /* 0x008fe8000a9a100e */
[----:B------:R-:W2:Y:S04]  /*14f30*/  LDL.64 R226, [R1+0x2f0] ;  /* 0x0002f00001e27983 */ /* 0x000ea80000100a00 */
[----:B------:R-:W-:Y:S04]  /*14f40*/  LDGSTS.E [R3+0x27900], desc[UR14][R10.64], P1 ;  /* 0x279000000a037fae */ /* 0x000fe800089a100e */
[----:B------:R-:W3:Y:S04]  /*14f50*/  LDL.64 R242, [R1+0x100] ;  /* 0x0001000001f27983 */ /* 0x000ee80000100a00 */
[----:B------:R1:W-:Y:S04]  /*14f60*/  LDGSTS.E [R3+0x27980], desc[UR14][R118.64], P4 ;  /* 0x2798000076037fae */ /* 0x0003e8000a1a100e */
[----:B------:R-:W-:Y:S04]  /*14f70*/  LDGSTS.E [R250+0x20a00], desc[UR14][R208.64], P0 ;  /* 0x20a00000d0fa7fae */ /* 0x000fe800081a100e */
[----:B----4-:R-:W-:Y:S04]  /*14f80*/  LDGSTS.E [R250+0x20a80], desc[UR14][R6.64], P5 ;  /* 0x20a8000006fa7fae */ /* 0x010fe8000a9a100e */
[----:B------:R-:W4:Y:S04]  /*14f90*/  LDL.64 R208, [R1] ;  /* 0x0000000001d07983 */ /* 0x000f280000100a00 */
        /* <DEDUP_REMOVED lines=54> */
[----:B------:R-:W4:Y:S04]  /*15300*/  LDL.64 R20, [R1+0x268] ;  /* 0x0002680001147983 */ /* 0x000f280000100a00 */
[----:B------:R-:W4:Y:S01]  /*15310*/  LDL.64 R36, [R1+0x78] ;  /* 0x0000780001247983 */ /* 0x000f220000100a00 */
[----:B------:R-:W-:-:S03]  /*15320*/  PLOP3.LUT P6, PT, PT, PT, UP0, 0x80, 0x8 ;  /* 0x000000000008781c */ /* 0x000fc60003fcf008 */
[----:B------:R-:W4:Y:S04]  /*15330*/  LDL.64 R208, [R1+0x3a0] ;  /* 0x0003a00001d07983 */ /* 0x000f280000100a00 */
[----:B------:R-:W4:Y:S04]  /*15340*/  LDL.64 R192, [R1+0x360] ;  /* 0x0003600001c07983 */ /* 0x000f280000100a00 */
[----:B------:R-:W4:Y:S04]  /*15350*/  LDL.64 R176, [R1+0x320] ;  /* 0x0003200001b07983 */ /* 0x000f280000100a00 */
[----:B--2---:R-:W-:Y:S04]  /*15360*/  LDGSTS.E [R4+0x22c00], desc[UR14][R226.64], P0 ;  /* 0x22c00000e2047fae */ /* 0x004fe800081a100e */
[----:B---3--:R-:W-:Y:S04]  /*15370*/  LDGSTS.E [R4+0x22c80], desc[UR14][R242.64], P5 ;  /* 0x22c80000f2047fae */ /* 0x008fe8000a9a100e */
[----:B------:R-:W-:Y:S04]  /*15380*/  LDGSTS.E [R4+0x22d00], desc[UR14][R86.64], P1 ;  /* 0x22d0000056047fae */ /* 0x000fe800089a100e */
[----:B------:R-:W-:Y:S01]  /*15390*/  LDGSTS.E [R4+0x22d80], desc[UR14][R194.64], P4 ;  /* 0x22d80000c2047fae */ /* 0x000fe2000a1a100e */
[----:B------:R-:W-:-:S03]  /*153a0*/  SEL R251, R128, RZ, P6 ;  /* 0x000000ff80fb7207 */ /* 0x000fc60003000000 */
[----:B------:R-:W2:Y:S04]  /*153b0*/  LDL.64 R242, [R1+0x38] ;  /* 0x0000380001f27983 */ /* 0x000ea80000100a00 */
[----:B------:R-:W3:Y:S04]  /*153c0*/  LDL.64 R226, [R1+0x3e0] ;  /* 0x0003e00001e27983 */ /* 0x000ee80000100a00 */
[----:B------:R-:W2:Y:S04]  /*153d0*/  LDL.64 R128, [R1+0x260] ;  /* 0x0002600001807983 */ /* 0x000ea80000100a00 */
[----:B----4-:R-:W-:Y:S04]  /*153e0*/  LDGSTS.E [R4+0x23c00], desc[UR14][R6.64], P0 ;  /* 0x23c0000006047fae */ /* 0x010fe800081a100e */
[----:B------:R-:W4:Y:S04]  /*153f0*/  LDL.64 R6, [R1+0x228] ;  /* 0x0002280001067983 */ /* 0x000f280000100a00 */
[----:B------:R-:W-:Y:S04]  /*15400*/  LDGSTS.E [R4+0x23c80], desc[UR14][R246.64], P5 ;  /* 0x23c80000f6047fae */ /* 0x000fe8000a9a100e */
[----:B------:R-:W-:Y:S04]  /*15410*/  LDGSTS.E [R4+0x23d00], desc[UR14][R70.64], P1 ;  /* 0x23d0000046047fae */ /* 0x000fe800089a100e */
[----:B------:R-:W-:Y:S04]  /*15420*/  LDGSTS.E [R4+0x23d80], desc[UR14][R178.64], P4 ;  /* 0x23d80000b2047fae */ /* 0x000fe8000a1a100e */
[----:B------:R-:W3:Y:S04]  /*15430*/  LDL.64 R246, [R1+0x1f0] ;  /* 0x0001f00001f67983 */ /* 0x000ee80000100a00 */
[----:B------:R-:W-:Y:S04]  /*15440*/  LDGSTS.E [R4+0x24c00], desc[UR14][R84.64], P0 ;  /* 0x24c0000054047fae */ /* 0x000fe800081a100e */
[----:B------:R-:W-:Y:S04]  /*15450*/  LDGSTS.E [R4+0x24c80], desc[UR14][R100.64], P5 ;  /* 0x24c8000064047fae */ /* 0x000fe8000a9a100e */
[----:B------:R-:W-:Y:S04]  /*15460*/  LDGSTS.E [R4+0x24d00], desc[UR14][R54.64], P1 ;  /* 0x24d0000036047fae */ /* 0x000fe800089a100e */
[----:B------:R-:W-:Y:S04]  /*15470*/  LDGSTS.E [R4+0x24d80], desc[UR14][R162.64], P4 ;  /* 0x24d80000a2047fae */ /* 0x000fe8000a1a100e */
[----:B------:R-:W3:Y:S04]  /*15480*/  LDL.64 R100, [R1+0x1b0] ;  /* 0x0001b00001647983 */ /* 0x000ee80000100a00 */
[----:B------:R-:W-:Y:S04]  /*15490*/  LDGSTS.E [R4+0x25c00], desc[UR14][R52.64], P0 ;  /* 0x25c0000034047fae */ /* 0x000fe800081a100e */
        /* <DEDUP_REMOVED lines=8> */
[----:B------:R-:W3:Y:S04]  /*15520*/  LDL.64 R68, [R1+0x130] ;  /* 0x0001300001447983 */ /* 0x000ee80000100a00 */
[----:B------:R-:W3:Y:S04]  /*15530*/  LDL.64 R52, [R1+0xf0] ;  /* 0x0000f00001347983 */ /* 0x000ee80000100a00 */
[----:B------:R-:W3:Y:S04]  /*15540*/  LDL.64 R36, [R1+0xb0] ;  /* 0x0000b00001247983 */ /* 0x000ee80000100a00 */
[----:B------:R-:W3:Y:S04]  /*15550*/  LDL.64 R20, [R1+0x70] ;  /* 0x0000700001147983 */ /* 0x000ee80000100a00 */
[----:B----4-:R-:W-:Y:S01]  /*15560*/  LDGSTS.E [R4+0x27c00], desc[UR14][R6.64], P0 ;  /* 0x27c0000006047fae */ /* 0x010fe200081a100e */
[----:B------:R-:W-:-:S03]  /*15570*/  LOP3.LUT R5, R5, 0x70, RZ, 0x3c, !PT ;  /* 0x0000007005057812 */ /* 0x000fc600078e3cff */
[----:B--2---:R-:W-:Y:S04]  /*15580*/  LDGSTS.E [R4+0x27c80], desc[UR14][R242.64], P5 ;  /* 0x27c80000f2047fae */ /* 0x004fe8000a9a100e */
[----:B------:R-:W2:Y:S01]  /*15590*/  LDL.LU.64 R6, [R1+0x1d30] ;  /* 0x001d300001067983 */ /* 0x000ea20000300a00 */
[----:B------:R-:W-:-:S03]  /*155a0*/  VIADD R5, R5, UR5 ;  /* 0x0000000505057c36 */ /* 0x000fc60008000000 */
[----:B------:R-:W4:Y:S04]  /*155b0*/  LDL.64 R242, [R1+0x30] ;  /* 0x0000300001f27983 */ /* 0x000f280000100a00 */
[----:B--2---:R-:W-:Y:S04]  /*155c0*/  LDGSTS.E [R4+0x27d00], desc[UR14][R6.64], P1 ;  /* 0x27d0000006047fae */ /* 0x004fe800089a100e */
[----:B------:R2:W-:Y:S04]  /*155d0*/  LDGSTS.E [R4+0x27d80], desc[UR14][R114.64], P4 ;  /* 0x27d8000072047fae */ /* 0x0005e8000a1a100e */
[----:B---3--:R-:W-:Y:S04]  /*155e0*/  LDGSTS.E [R5+0x20e00], desc[UR14][R226.64], P0 ;  /* 0x20e00000e2057fae */ /* 0x008fe800081a100e */
[----:B------:R-:W-:Y:S04]  /*155f0*/  LDGSTS.E [R5+0x20e80], desc[UR14][R246.64], P5 ;  /* 0x20e80000f6057fae */ /* 0x000fe8000a9a100e */
[----:B------:R-:W3:Y:S04]  /*15600*/  LDL.LU.64 R226, [R1+0x1d28] ;  /* 0x001d280001e27983 */ /* 0x000ee80000300a00 */
[----:B------:R-:W2:Y:S04]  /*15610*/  LDL.LU.64 R246, [R1+0x1d20] ;  /* 0x001d200001f67983 */ /* 0x000ea80000300a00 */
[----:B--2---:R-:W-:Y:S04]  /*15620*/  LDGSTS.E [R5+0x20f00], desc[UR14][R246.64], P1 ;  /* 0x20f00000f6057fae */ /* 0x004fe800089a100e */
[----:B---3--:R-:W-:Y:S04]  /*15630*/  LDGSTS.E [R5+0x20f80], desc[UR14][R226.64], P4 ;  /* 0x20f80000e2057fae */ /* 0x008fe8000a1a100e */
[----:B------:R-:W-:Y:S04]  /*15640*/  LDGSTS.E [R5+0x21e00], desc[UR14][R208.64], P0 ;  /* 0x21e00000d0057fae */ /* 0x000fe800081a100e */
[----:B------:R-:W-:Y:S04]  /*15650*/  LDGSTS.E [R5+0x21e80], desc[UR14][R100.64], P5 ;  /* 0x21e8000064057fae */ /* 0x000fe8000a9a100e */
[----:B------:R-:W2:Y:S04]  /*15660*/  LDL.LU.64 R208, [R1+0x1d18] ;  /* 0x001d180001d07983 */ /* 0x000ea80000300a00 */
[----:B------:R-:W3:Y:S04]  /*15670*/  LDL.LU.64 R100, [R1+0x1d10] ;  /* 0x001d100001647983 */ /* 0x000ee80000300a00 */
[----:B---3--:R-:W-:Y:S04]  /*15680*/  LDGSTS.E [R5+0x21f00], desc[UR14][R100.64], P1 ;  /* 0x21f0000064057fae */ /* 0x008fe800089a100e */
[----:B--2---:R-:W-:Y:S04]  /*15690*/  LDGSTS.E [R5+0x21f80], desc[UR14][R208.64], P4 ;  /* 0x21f80000d0057fae */ /* 0x004fe8000a1a100e */
        /* <DEDUP_REMOVED lines=27> */
[----:B------:R-:W3:Y:S01]  /*15850*/  LDL.LU.64 R20, [R1+0x1cc0] ;  /* 0x001cc00001147983 */ /* 0x000ee20000300a00 */
[----:B------:R-:W-:-:S03]  /*15860*/  ISETP.NE.U32.AND P6, PT, R219, RZ, PT ;  /* 0x000000ffdb00720c */ /* 0x000fc60003fc5070 */
[----:B---3--:R-:W-:Y:S04]  /*15870*/  LDGSTS.E [R5+0x26f00], desc[UR14][R20.64], P1 ;  /* 0x26f0000014057fae */ /* 0x008fe800089a100e */
[----:B--2---:R-:W-:Y:S04]  /*15880*/  LDGSTS.E [R5+0x26f80], desc[UR14][R128.64], P4 ;  /* 0x26f8000080057fae */ /* 0x004fe8000a1a100e */
[----:B----4-:R-:W-:Y:S04]  /*15890*/  LDGSTS.E [R5+0x27e00], desc[UR14][R242.64], P0 ;  /* 0x27e00000f2057fae */ /* 0x010fe800081a100e */
[----:B------:R-:W2:Y:S04]  /*158a0*/  LDL.LU.64 R242, [R1+0x1cb8] ;  /* 0x001cb80001f27983 */ /* 0x000ea80000300a00 */
[----:B------:R-:W3:Y:S01]  /*158b0*/  LDL.LU R219, [R1+0x1cb4] ;  /* 0x001cb40001db7983 */ /* 0x000ee20000300800 */
[----:B------:R-:W-:-:S02]  /*158c0*/  ISETP.NE.U32.AND P0, PT, R251, RZ, PT ;  /* 0x000000fffb00720c */ /* 0x000fc40003f05070 */
[----:B------:R-:W4:Y:S02]  /*158d0*/  LDC R251, c[0x0][0x3a0] ;  /* 0x0000e800fffb7b82 */ /* 0x000f240000000800 */
[----:B----4-:R-:W-:Y:S01]  /*158e0*/  VIADD R251, R251, 0xffffff7b ;  /* 0xffffff7bfbfb7836 */ /* 0x010fe20000000000 */
[----:B---3--:R-:W-:Y:S01]  /*158f0*/  LDGSTS.E [R5+0x27e80], desc[UR14][R218.64], P5 ;  /* 0x27e80000da057fae */ /* 0x008fe2000a9a100e */
[----:B------:R-:W-:-:S03]  /*15900*/  ISETP.GE.U32.AND P5, PT, R252, 0x7fffff00, PT ;  /* 0x7fffff00fc00780c */ /* 0x000fc60003fa6070 */
[----:B------:R-:W5:Y:S04]  /*15910*/  LDL.LU R252, [R1+0x1cb0] ;  /* 0x001cb00001fc7983 */ /* 0x000f680000300800 */
[----:B--2---:R-:W-:Y:S01]  /*15920*/  LDGSTS.E [R5+0x27f00], desc[UR14][R242.64], P1 ;  /* 0x27f00000f2057fae */ /* 0x004fe200089a100e */
[----:B------:R-:W-:Y:S02]  /*15930*/  ISETP.GE.U32.AND P1, PT, R251, 0x7ffffefc, PT ;  /* 0x7ffffefcfb00780c */ /* 0x000fe40003f26070 */
[----:B------:R-:W2:Y:S01]  /*15940*/  LDC R251, c[0x0][0x3a0] ;  /* 0x0000e800fffb7b82 */ /* 0x000ea20000000800 */
[----:B------:R-:W-:Y:S04]  /*15950*/  LDGSTS.E [R5+0x27f80], desc[UR14][R236.64], P4 ;  /* 0x27f80000ec057fae */ /* 0x000fe8000a1a100e */
[----:B------:R-:W0:Y:S01]  /*15960*/  LDGDEPBAR ;  /* 0x00000000000079af */ /* 0x000e220000000000 */
[----:B--2---:R-:W-:-:S04]  /*15970*/  IADD3 R251, PT, PT, R251, -0x89, RZ ;  /* 0xffffff77fbfb7810 */ /* 0x004fc80007ffe0ff */
[----:B------:R-:W-:Y:S02]  /*15980*/  ISETP.GE.U32.AND P4, PT, R251, 0x7ffffef8, PT ;  /* 0x7ffffef8fb00780c */ /* 0x000fe40003f86070 */
[----:B------:R-:W2:Y:S02]  /*15990*/  LDC R251, c[0x0][0x3a0] ;  /* 0x0000e800fffb7b82 */ /* 0x000ea40000000800 */
[----:B--2---:R-:W-:Y:S01]  /*159a0*/  VIADD R251, R251, 0xffffff73 ;  /* 0xffffff73fbfb7836 */ /* 0x004fe20000000000 */
[----:B------:R2:W-:Y:S01]  /*159b0*/  STL.64 [R1+0x1db8], R164 ;  /* 0x001db8a401007387 */ /* 0x0005e20000100a00 */
[----:B------:R-:W3:Y:S03]  /*159c0*/  LDCU UR6, c[0x0][0x3a0] ;  /* 0x00007400ff0677ac */ /* 0x000ee60008000800 */
[----:B--2---:R-:W2:Y:S04]  /*159d0*/  LDL.64 R164, [R1+0xbc0] ;  /* 0x000bc00001a47983 */ /* 0x004ea80000100a00 */
[----:B------:R4:W-:Y:S04]  /*159e0*/  STL.64 [R1+0x1db0], R162 ;  /* 0x001db0a201007387 */ /* 0x0009e80000100a00 */
[----:B----4-:R-:W4:Y:S04]  /*159f0*/  LDL.64 R162, [R1+0xbd0] ;  /* 0x000bd00001a27983 */ /* 0x010f280000100a00 */
[----:B------:R1:W-:Y:S04]  /*15a00*/  STL.64 [R1+0x1da8], R160 ;  /* 0x001da8a001007387 */ /* 0x0003e80000100a00 */
[----:B-1----:R-:W2:Y:S04]  /*15a10*/  LDL.64 R160, [R1+0xb40] ;  /* 0x000b400001a07983 */ /* 0x002ea80000100a00 */
        /* <DEDUP_REMOVED lines=14> */
[----:B------:R1:W-:Y:S01]  /*15b00*/  STL.64 [R1+0x1d68], R144 ;  /* 0x001d689001007387 */ /* 0x0003e20000100a00 */
[----:B------:R-:W-:Y:S06]  /*15b10*/  BAR.SYNC.DEFER_BLOCKING 0x0 ;  /* 0x0000000000007b1d */ /* 0x000fec0000010000 */
[----:B-1----:R-:W3:Y:S04]  /*15b20*/  LDL.64 R144, [R1+0xb48] ;  /* 0x000b480001907983 */ /* 0x002ee80000100a00 */
[----:B------:R1:W-:Y:S04]  /*15b30*/  STL.64 [R1+0x1d60], R142 ;  /* 0x001d608e01007387 */ /* 0x0003e80000100a00 */
[----:B-1----:R-:W3:Y:S04]  /*15b40*/  LDL.64 R142, [R1+0xbc8] ;  /* 0x000bc800018e7983 */ /* 0x002ee80000100a00 */
[----:B------:R1:W-:Y:S04]  /*15b50*/  STL.64 [R1+0x1d58], R140 ;  /* 0x001d588c01007387 */ /* 0x0003e80000100a00 */
[----:B------:R-:W-:Y:S04]  /*15b60*/  STL.64 [R1+0x1d50], R138 ;  /* 0x001d508a01007387 */ /* 0x000fe80000100a00 */
[----:B------:R-:W-:Y:S04]  /*15b70*/  STL.64 [R1+0x1d48], R136 ;  /* 0x001d488801007387 */ /* 0x000fe80000100a00 */
[----:B------:R-:W-:Y:S01]  /*15b80*/  STL.64 [R1+0x1d40], R134 ;  /* 0x001d408601007387 */ /* 0x000fe20000100a00 */
[----:B-1----:R-:W1:Y:S03]  /*15b90*/  LDC R141, c[0x0][0x3a0] ;  /* 0x0000e800ff8d7b82 */ /* 0x002e660000000800 */
[----:B------:R-:W-:Y:S04]  /*15ba0*/  STL.64 [R1+0x1d38], R132 ;  /* 0x001d388401007387 */ /* 0x000fe80000100a00 */
[----:B------:R-:W-:Y:S04]  /*15bb0*/  STL.64 [R1+0x1d30], R130 ;  /* 0x001d308201007387 */ /* 0x000fe80000100a00 */
[----:B------:R-:W-:Y:S04]  /*15bc0*/  STL.64 [R1+0x1d28], R128 ;  /* 0x001d288001007387 */ /* 0x000fe80000100a00 */
[----:B------:R-:W-:Y:S04]  /*15bd0*/  STL.64 [R1+0x1d20], R126 ;  /* 0x001d207e01007387 */ /* 0x000fe80000100a00 */
[----:B------:R-:W-:Y:S04]  /*15be0*/  STL.64 [R1+0x1d18], R124 ;  /* 0x001d187c01007387 */ /* 0x000fe80000100a00 */
[----:B------:R-:W-:Y:S04]  /*15bf0*/  STL.64 [R1+0x1d10], R122 ;  /* 0x001d107a01007387 */ /* 0x000fe80000100a00 */
[----:B------:R-:W-:Y:S04]  /*15c00*/  STL.64 [R1+0x1d08], R120 ;  /* 0x001d087801007387 */ /* 0x000fe80000100a00 */
[----:B------:R1:W-:Y:S04]  /*15c10*/  STL.64 [R1+0x1d00], R118 ;  /* 0x001d007601007387 */ /* 0x0003e80000100a00 */
[----:B------:R-:W-:Y:S04]  /*15c20*/  STL.64 [R1+0x1cf8], R116 ;  /* 0x001cf87401007387 */ /* 0x000fe80000100a00 */
[----:B------:R1:W-:Y:S04]  /*15c30*/  STL.64 [R1+0x1cf0], R114 ;  /* 0x001cf07201007387 */ /* 0x0003e80000100a00 */
[----:B------:R-:W-:Y:S01]  /*15c40*/  STL.64 [R1+0x1ce8], R236 ;  /* 0x001ce8ec01007387 */ /* 0x000fe20000100a00 */
[----:B-1----:R-:W1:Y:S03]  /*15c50*/  LDC R118, c[0x0][0x3a0] ;  /* 0x0000e800ff767b82 */ /* 0x002e660000000800 */
[----:B------:R-:W-:Y:S05]  /*15c60*/  STL.64 [R1+0x1cd8], R248 ;  /* 0x001cd8f801007387 */ /* 0x000fea0000100a00 */
[----:B------:R-:W1:Y:S08]  /*15c70*/  LDC R115, c[0x0][0x3a0] ;  /* 0x0000e800ff737b82 */ /* 0x000e700000000800 */
[----:B------:R-:W1:Y:S08]  /*15c80*/  LDC R114, c[0x0][0x3a0] ;  /* 0x0000e800ff727b82 */ /* 0x000e700000000800 */
[----:B------:R-:W1:Y:S08]  /*15c90*/  LDC R117, c[0x0][0x3a0] ;  /* 0x0000e800ff757b82 */ /* 0x000e700000000800 */
[----:B------:R-:W1:Y:S01]  /*15ca0*/  LDC R116, c[0x0][0x3a0] ;  /* 0x0000e800ff747b82 */ /* 0x000e620000000800 */
[----:B------:R-:W-:Y:S01]  /*15cb0*/  @!PT LDS RZ, [RZ] ;  /* 0x00000000fffff984 */ /* 0x000fe20000000800 */
[----:B------:R-:W-:Y:S01]  /*15cc0*/  @!PT LDS RZ, [RZ] ;  /* 0x00000000fffff984 */ /* 0x000fe20000000800 */
[----:B------:R-:W-:Y:S01]  /*15cd0*/  @!PT LDS RZ, [RZ] ;  /* 0x00000000fffff984 */ /* 0x000fe20000000800 */
[----:B--2---:R-:W-:Y:S04]  /*15ce0*/  LDGSTS.E [R0+0x10000], desc[UR14][R146.64], !P5 ;  /* 0x1000000092007fae */ /* 0x004fe8000e9a100e */
[----:B------:R-:W-:Y:S04]  /*15cf0*/  LDGSTS.E [R0+0x10080], desc[UR14][R148.64], !P5 ;  /* 0x1008000094007fae */ /* 0x000fe8000e9a100e */
[----:B------:R-:W-:Y:S04]  /*15d00*/  LDGSTS.E [R0+0x10100], desc[UR14][R150.64], !P5 ;  /* 0x1010000096007fae */ /* 0x000fe8000e9a100e */
[----:B------:R-:W2:Y:S04]  /*15d10*/  LDL.64 R146, [R1+0xad8] ;  /* 0x000ad80001927983 */ /* 0x000ea80000100a00 */
[----:B------:R-:W2:Y:S04]  /*15d20*/  LDL.64 R148, [R1+0xad0] ;  /* 0x000ad00001947983 */ /* 0x000ea80000100a00 */
[----:B------:R-:W2:Y:S04]  /*15d30*/  LDL.64 R150, [R1+0xac8] ;  /* 0x000ac80001967983 */ /* 0x000ea80000100a00 */
[----:B------:R-:W-:Y:S04]  /*15d40*/  LDGSTS.E [R0+0x10180], desc[UR14][R152.64], !P5 ;  /* 0x1018000098007fae */ /* 0x000fe8000e9a100e */
[----:B------:R-:W-:Y:S04]  /*15d50*/  LDGSTS.E [R0+0x10800], desc[UR14][R154.64], !P1 ;  /* 0x108000009a007fae */ /* 0x000fe8000c9a100e */
[----:B----4-:R-:W-:Y:S04]  /*15d60*/  LDGSTS.E [R0+0x10880], desc[UR14][R162.64], !P1 ;  /* 0x10880000a2007fae */ /* 0x010fe8000c9a100e */
[----:B------:R-:W4:Y:S04]  /*15d70*/  LDL.64 R152, [R1+0xac0] ;  /* 0x000ac00001987983 */ /* 0x000f280000100a00 */
[----:B------:R-:W4:Y:S04]  /*15d80*/  LDL.64 R154, [R1+0xa58] ;  /* 0x000a5800019a7983 */ /* 0x000f280000100a00 */
[----:B------:R-:W4:Y:S04]  /*15d90*/  LDL.64 R162, [R1+0xa50] ;  /* 0x000a500001a27983 */ /* 0x000f280000100a00 */
[----:B---3--:R-:W-:Y:S04]  /*15da0*/  LDGSTS.E [R0+0x10900], desc[UR14][R142.64], !P1 ;  /* 0x109000008e007fae */ /* 0x008fe8000c9a100e */
[----:B------:R-:W-:Y:S04]  /*15db0*/  LDGSTS.E [R0+0x10980], desc[UR14][R164.64], !P1 ;  /* 0x10980000a4007fae */ /* 0x000fe8000c9a100e */
[----:B------:R-:W-:Y:S04]  /*15dc0*/  LDGSTS.E [R0+0x11000], desc[UR14][R156.64], !P4 ;  /* 0x110000009c007fae */ /* 0x000fe8000e1a100e */
[----:B------:R-:W3:Y:S04]  /*15dd0*/  LDL.64 R142, [R1+0xa48] ;  /* 0x000a4800018e7983 */ /* 0x000ee80000100a00 */
[----:B------:R-:W3:Y:S04]  /*15de0*/  LDL.64 R164, [R1+0xa40] ;  /* 0x000a400001a47983 */ /* 0x000ee80000100a00 */
[----:B------:R-:W-:Y:S04]  /*15df0*/  LDGSTS.E [R0+0x11080], desc[UR14][R158.64], !P4 ;  /* 0x110800009e007fae */ /* 0x000fe8000e1a100e */
[----:B------:R-:W3:Y:S04]  /*15e00*/  LDL.64 R156, [R1+0x9d8] ;  /* 0x0009d800019c7983 */ /* 0x000ee80000100a00 */
[----:B------:R-:W-:Y:S04]  /*15e10*/  LDGSTS.E [R0+0x11100], desc[UR14][R144.64], !P4 ;  /* 0x1110000090007fae */ /* 0x000fe8000e1a100e */
[----:B------:R-:W3:Y:S04]  /*15e20*/  LDL.64 R158, [R1+0x9d0] ;  /* 0x0009d000019e7983 */ /* 0x000ee80000100a00 */
[----:B------:R-:W-:Y:S04]  /*15e30*/  LDGSTS.E [R0+0x11180], desc[UR14][R160.64], !P4 ;  /* 0x11180000a0007fae */ /* 0x000fe8000e1a100e */
[----:B------:R-:W3:Y:S01]  /*15e40*/  LDL.64 R144, [R1+0x9c8] ;  /* 0x0009c80001907983 */ /* 0x000ee20000100a00 */
[----:B------:R-:W-:-:S03]  /*15e50*/  ISETP.GE.U32.AND P5, PT, R251, 0x7ffffef4, PT ;  /* 0x7ffffef4fb00780c */ /* 0x000fc60003fa6070 */
[----:B------:R-:W3:Y:S01]  /*15e60*/  LDL.64 R160, [R1+0x9c0] ;  /* 0x0009c00001a07983 */ /* 0x000ee20000100a00 */
[----:B------:R-:W-:Y:S02]  /*15e70*/  VIADD R251, R141, 0xffffff6f ;  /* 0xffffff6f8dfb7836 */ /* 0x000fe40000000000 */
[----:B------:R-:W1:Y:S03]  /*15e80*/  LDC R141, c[0x0][0x3a0] ;  /* 0x0000e800ff8d7b82 */ /* 0x000e660000000800 */
[----:B------:R-:W-:-:S04]  /*15e90*/  ISETP.GE.U32.AND P1, PT, R251, 0x7ffffef0, PT ;  /* 0x7ffffef0fb00780c */ /* 0x000fc80003f26070 */
[----:B--2---:R-:W-:Y:S04]  /*15ea0*/  LDGSTS.E [R0+0x11800], desc[UR14][R146.64], !P5 ;  /* 0x1180000092007fae */ /* 0x004fe8000e9a100e */
[----:B------:R-:W-:Y:S04]  /*15eb0*/  LDGSTS.E [R0+0x11880], desc[UR14][R148.64], !P5 ;  /* 0x1188000094007fae */ /* 0x000fe8000e9a100e */
[----:B------:R-:W-:Y:S04]  /*15ec0*/  LDGSTS.E [R0+0x11900], desc[UR14][R150.64], !P5 ;  /* 0x1190000096007fae */ /* 0x000fe8000e9a100e */
[----:B------:R-:W2:Y:S04]  /*15ed0*/  LDL.64 R146, [R1+0x958] ;  /* 0x0009580001927983 */ /* 0x000ea80000100a00 */
[----:B------:R-:W2:Y:S04]  /*15ee0*/  LDL.64 R148, [R1+0x950] ;  /* 0x0009500001947983 */ /* 0x000ea80000100a00 */
[----:B------:R-:W2:Y:S04]  /*15ef0*/  LDL.64 R150, [R1+0x948] ;  /* 0x0009480001967983 */ /* 0x000ea80000100a00 */
[----:B----4-:R-:W-:Y:S04]  /*15f00*/  LDGSTS.E [R0+0x11980], desc[UR14][R152.64], !P5 ;  /* 0x1198000098007fae */ /* 0x010fe8000e9a100e */
[----:B------:R-:W-:Y:S04]  /*15f10*/  LDGSTS.E [R0+0x12000], desc[UR14][R154.64], !P1 ;  /* 0x120000009a007fae */ /* 0x000fe8000c9a100e */
[----:B------:R-:W-:Y:S04]  /*15f20*/  LDGSTS.E [R0+0x12080], desc[UR14][R162.64], !P1 ;  /* 0x12080000a2007fae */ /* 0x000fe8000c9a100e */
[----:B------:R-:W4:Y:S04]  /*15f30*/  LDL.64 R152, [R1+0x940] ;  /* 0x0009400001987983 */ /* 0x000f280000100a00 */
[----:B------:R-:W4:Y:S04]  /*15f40*/  LDL.64 R154, [R1+0x8d8] ;  /* 0x0008d800019a7983 */ /* 0x000f280000100a00 */
[----:B------:R-:W4:Y:S04]  /*15f50*/  LDL.64 R162, [R1+0x8d0] ;  /* 0x0008d00001a27983 */ /* 0x000f280000100a00 */
[----:B---3--:R-:W-:Y:S04]  /*15f60*/  LDGSTS.E [R0+0x12100], desc[UR14][R142.64], !P1 ;  /* 0x121000008e007fae */ /* 0x008fe8000c9a100e */
[----:B------:R-:W-:Y:S04]  /*15f70*/  LDGSTS.E [R0+0x12180], desc[UR14][R164.64], !P1 ;  /* 0x12180000a4007fae */ /* 0x000fe8000c9a100e */
[----:B------:R-:W3:Y:S04]  /*15f80*/  LDL.64 R142, [R1+0x8c8] ;  /* 0x0008c800018e7983 */ /* 0x000ee80000100a00 */
[----:B------:R-:W3:Y:S01]  /*15f90*/  LDL.64 R164, [R1+0x8c0] ;  /* 0x0008c00001a47983 */ /* 0x000ee20000100a00 */
[----:B-1----:R-:W-:-:S02]  /*15fa0*/  IADD3 R251, PT, PT, R141, -0x95, RZ ;  /* 0xffffff6b8dfb7810 */ /* 0x002fc40007ffe0ff */
[----:B------:R-:W1:Y:S02]  /*15fb0*/  LDC R141, c[0x0][0x3a0] ;  /* 0x0000e800ff8d7b82 */ /* 0x000e640000000800 */
[----:B------:R-:W-:-:S13]  /*15fc0*/  ISETP.GE.U32.AND P4, PT, R251, 0x7ffffeec, PT ;  /* 0x7ffffeecfb00780c */ /* 0x000fda0003f86070 */
[----:B------:R-:W-:Y:S04]  /*15fd0*/  LDGSTS.E [R0+0x12800], desc[UR14][R156.64], !P4 ;  /* 0x128000009c007fae */ /* 0x000fe8000e1a100e */
[----:B------:R-:W-:Y:S04]  /*15fe0*/  LDGSTS.E [R0+0x12880], desc[UR14][R158.64], !P4 ;  /* 0x128800009e007fae */ /* 0x000fe8000e1a100e */
[----:B------:R-:W-:Y:S01]  /*15ff0*/  LDGSTS.E [R0+0x12900], desc[UR14][R144.64], !P4 ;  /* 0x1290000090007fae */ /* 0x000fe2000e1a100e */
[----:B-1----:R-:W-:Y:S02]  /*16000*/  VIADD R251, R141, 0xffffff67 ;  /* 0xffffff678dfb7836 */ /* 0x002fe40000000000 */
[----:B------:R-:W1:Y:S01]  /*16010*/  LDC R141, c[0x0][0x3a0] ;  /* 0x0000e800ff8d7b82 */ /* 0x000e620000000800 */
[----:B------:R-:W3:Y:S04]  /*16020*/  LDL.64 R156, [R1+0xc68] ;  /* 0x000c6800019c7983 */ /* 0x000ee80000100a00 */
[----:B------:R-:W3:Y:S04]  /*16030*/  LDL.64 R158, [R1+0xc70] ;  /* 0x000c7000019e7983 */ /* 0x000ee80000100a00 */
[----:B------:R-:W-:Y:S04]  /*16040*/  LDGSTS.E [R0+0x12980], desc[UR14][R160.64], !P4 ;  /* 0x12980000a0007fae */ /* 0x000fe8000e1a100e */
[----:B------:R-:W3:Y:S01]  /*16050*/  LDL.64 R144, [R1+0xc78] ;  /* 0x000c780001907983 */ /* 0x000ee20000100a00 */
[----:B------:R-:W-:-:S03]  /*16060*/  ISETP.GE.U32.AND P5, PT, R251, 0x7ffffee8, PT ;  /* 0x7ffffee8fb00780c */ /* 0x000fc60003fa6070 */
[----:B------:R-:W3:Y:S01]  /*16070*/  LDL.64 R160, [R1+0xc80] ;  /* 0x000c800001a07983 */ /* 0x000ee20000100a00 */
[----:B-1----:R-:W-:-:S03]  /*16080*/  VIADD R251, R141, 0xffffff63 ;  /* 0xffffff638dfb7836 */ /* 0x002fc60000000000 */
[----:B------:R-:W3:Y:S02]  /*16090*/  LDL.64 R140, [R1+0x1678] ;  /* 0x00167800018c7983 */ /* 0x000ee40000100a00 */
        /* <DEDUP_REMOVED lines=17> */
[----:B------:R-:W-:-:S02]  /*161b0*/  IADD3 R251, PT, PT, R115, -0xa1, RZ ;  /* 0xffffff5f73fb7810 */ /* 0x000fc40007ffe0ff */
[----:B------:R-:W1:Y:S02]  /*161c0*/  LDC R115, c[0x0][0x3a0] ;  /* 0x0000e800ff737b82 */ /* 0x000e640000000800 */
[----:B------:R-:W-:Y:S01]  /*161d0*/  ISETP.GE.U32.AND P4, PT, R251, 0x7ffffee0, PT ;  /* 0x7ffffee0fb00780c */ /* 0x000fe20003f86070 */
[----:B------:R-:W-:-:S12]  /*161e0*/  VIADD R251, R114, 0xffffff5b ;  /* 0xffffff5b72fb7836 */ /* 0x000fd80000000000 */
[----:B------:R-:W-:Y:S01]  /*161f0*/  LDGSTS.E [R0+0x14000], desc[UR14][R156.64], !P4 ;  /* 0x140000009c007fae */ /* 0x000fe2000e1a100e */
[----:B------:R-:W1:Y:S03]  /*16200*/  LDC R114, c[0x0][0x3a0] ;  /* 0x0000e800ff727b82 */ /* 0x000e660000000800 */
[----:B------:R-:W-:Y:S04]  /*16210*/  LDGSTS.E [R0+0x14080], desc[UR14][R158.64], !P4 ;  /* 0x140800009e007fae */ /* 0x000fe8000e1a100e */
[----:B------:R-:W3:Y:S04]  /*16220*/  LDL.64 R156, [R1+0xde8] ;  /* 0x000de800019c7983 */ /* 0x000ee80000100a00 */
[----:B------:R-:W3:Y:S04]  /*16230*/  LDL.64 R158, [R1+0xdf0] ;  /* 0x000df000019e7983 */ /* 0x000ee80000100a00 */
[----:B------:R-:W-:Y:S04]  /*16240*/  LDGSTS.E [R0+0x14100], desc[UR14][R144.64], !P4 ;  /* 0x1410000090007fae */ /* 0x000fe8000e1a100e */
[----:B------:R-:W-:Y:S01]  /*16250*/  LDGSTS.E [R0+0x14180], desc[UR14][R160.64], !P4 ;  /* 0x14180000a0007fae */ /* 0x000fe2000e1a100e */
[----:B------:R-:W-:-:S03]  /*16260*/  ISETP.GE.U32.AND P5, PT, R251, 0x7ffffedc, PT ;  /* 0x7ffffedcfb00780c */ /* 0x000fc60003fa6070 */
[----:B------:R-:W3:Y:S04]  /*16270*/  LDL.64 R144, [R1+0xdf8] ;  /* 0x000df80001907983 */ /* 0x000ee80000100a00 */
[----:B------:R-:W3:Y:S01]  /*16280*/  LDL.64 R160, [R1+0xe00] ;  /* 0x000e000001a07983 */ /* 0x000ee20000100a00 */
[----:B------:R-:W-:Y:S02]  /*16290*/  VIADD R251, R118, 0xffffff57 ;  /* 0xffffff5776fb7836 */ /* 0x000fe40000000000 */
[----:B------:R-:W1:Y:S03]  /*162a0*/  LDC R118, c[0x0][0x3a0] ;  /* 0x0000e800ff767b82 */ /* 0x000e660000000800 */
[----:B------:R-:W-:Y:S01]  /*162b0*/  ISETP.GE.U32.AND P1, PT, R251, 0x7ffffed8, PT ;  /* 0x7ffffed8fb00780c */ /* 0x000fe20003f26070 */
        /* <DEDUP_REMOVED lines=21> */
[----:B------:R-:W2:Y:S03]  /*16410*/  LDC R116, c[0x0][0x3a0] ;  /* 0x0000e800ff747b82 */ /* 0x000ea60000000800 */
        /* <DEDUP_REMOVED lines=8> */
[----:B-1----:R-:W-:Y:S02]  /*164a0*/  VIADD R251, R115, 0xffffff4b ;  /* 0xffffff4b73fb7836 */ /* 0x002fe40000000000 */
        /* <DEDUP_REMOVED lines=52> */
[----:B------:R-:W2:Y:S02]  /*167f0*/  LDC R116, c[0x0][0x3a0] ;  /* 0x0000e800ff747b82 */ /* 0x000ea40000000800 */
[----:B------:R-:W-:Y:S01]  /*16800*/  ISETP.GE.U32.AND P4, PT, R251, 0x7ffffebc, PT ;  /* 0x7ffffebcfb00780c */ /* 0x000fe20003f86070 */
[----:B-1----:R-:W-:-:S12]  /*16810*/  VIADD R251, R115, 0xffffff37 ;  /* 0xffffff3773fb7836 */ /* 0x002fd80000000000 */
        /* <DEDUP_REMOVED lines=799> */
[----:B------:R-:W-:Y:S01]  /*19a10*/  ISETP.GE.U32.AND P5, PT, R251, 0x7ffffe96, PT ;  /* 0x7ffffe96fb00780c */ /* 0x000fe20003fa6070 */
[----:B------:R-:W-:-:S02]  /*19a20*/  VIADD R251, R117, 0xffffff11 ;  /* 0xffffff1175fb7836 */ /* 0x000fc40000000000 */
[----:B------:R-:W1:Y:S01]  /*19a30*/  LDC R117, c[0x0][0x3a0] ;  /* 0x0000e800ff757b82 */ /* 0x000e620000000800 */
[----:B------:R-:W3:Y:S04]  /*19a40*/  LDL.64 R144, [R1+0x16e8] ;  /* 0x0016e80001907983 */ /* 0x000ee80000100a00 */
[----:B------:R-:W3:Y:S01]  /*19a50*/  LDL.64 R160, [R1+0x1680] ;  /* 0x0016800001a07983 */ /* 0x000ee20000100a00 */
        /* <DEDUP_REMOVED lines=14> */
[----:B------:R-:W-:Y:S01]  /*19b40*/  LDGSTS.E [R3+0x1dd80], desc[UR14][R164.64], !P1 ;  /* 0x1dd80000a4037fae */ /* 0x000fe2000c9a100e */
[----:B------:R-:W-:-:S02]  /*19b50*/  IADD3 R251, PT, PT, R116, -0xf3, RZ ;  /* 0xffffff0d74fb7810 */ /* 0x000fc40007ffe0ff */
[----:B------:R-:W3:Y:S01]  /*19b60*/  LDC R116, c[0x0][0x3a0] ;  /* 0x0000e800ff747b82 */ /* 0x000ee20000000800 */
[----:B------:R-:W3:Y:S04]  /*19b70*/  LDL.64 R142, [R1+0x17e8] ;  /* 0x0017e800018e7983 */ /* 0x000ee80000100a00 */
[----:B------:R-:W3:Y:S01]  /*19b80*/  LDL.64 R164, [R1+0x1780] ;  /* 0x0017800001a47983 */ /* 0x000ee20000100a00 */
[----:B------:R-:W-:Y:S01]  /*19b90*/  ISETP.GE.U32.AND P4, PT, R251, 0x7ffffe8e, PT ;  /* 0x7ffffe8efb00780c */ /* 0x000fe20003f86070 */
[----:B-1----:R-:W-:Y:S02]  /*19ba0*/  VIADD R251, R115, 0xffffff09 ;  /* 0xffffff0973fb7836 */ /* 0x002fe40000000000 */
[----:B------:R-:W1:Y:S03]  /*19bb0*/  LDC R115, c[0x0][0x3a0] ;  /* 0x0000e800ff737b82 */ /* 0x000e660000000800 */
[----:B------:R-:W-:-:S07]  /*19bc0*/  ISETP.GE.U32.AND P5, PT, R251, 0x7ffffe8a, PT ;  /* 0x7ffffe8afb00780c */ /* 0x000fce0003fa6070 */
[----:B------:R-:W-:Y:S04]  /*19bd0*/  LDGSTS.E [R3+0x1e400], desc[UR14][R156.64], !P4 ;  /* 0x1e4000009c037fae */ /* 0x000fe8000e1a100e */
[----:B------:R-:W-:Y:S04]  /*19be0*/  LDGSTS.E [R3+0x1e480], desc[UR14][R158.64], !P4 ;  /* 0x1e4800009e037fae */ /* 0x000fe8000e1a100e */
[----:B------:R-:W-:Y:S04]  /*19bf0*/  LDGSTS.E [R3+0x1e500], desc[UR14][R140.64], !P4 ;  /* 0x1e5000008c037fae */ /* 0x000fe8000e1a100e */
[----:B------:R-:W3:Y:S04]  /*19c00*/  LDL.64 R156, [R1+0x17f0] ;  /* 0x0017f000019c7983 */ /* 0x000ee80000100a00 */
[----:B------:R-:W3:Y:S04]  /*19c10*/  LDL.64 R158, [R1+0x17f8] ;  /* 0x0017f800019e7983 */ /* 0x000ee80000100a00 */
[----:B------:R-:W-:Y:S01]  /*19c20*/  LDGSTS.E [R3+0x1e580], desc[UR14][R160.64], !P4 ;  /* 0x1e580000a0037fae */ /* 0x000fe2000e1a100e */
[----:B------:R-:W-:-:S02]  /*19c30*/  VIADD R251, R114, 0xffffff05 ;  /* 0xffffff0572fb7836 */ /* 0x000fc40000000000 */
[----:B------:R-:W1:Y:S01]  /*19c40*/  LDC R114, c[0x0][0x3a0] ;  /* 0x0000e800ff727b82 */ /* 0x000e620000000800 */
[----:B------:R-:W-:Y:S04]  /*19c50*/  LDGSTS.E [R3+0x1ec00], desc[UR14][R144.64], !P5 ;  /* 0x1ec0000090037fae */ /* 0x000fe8000e9a100e */
[----:B------:R-:W3:Y:S01]  /*19c60*/  LDL.64 R160, [R1+0x1800] ;  /* 0x0018000001a07983 */ /* 0x000ee20000100a00 */
[----:B------:R-:W-:-:S03]  /*19c70*/  ISETP.GE.U32.AND P1, PT, R251, 0x7ffffe86, PT ;  /* 0x7ffffe86fb00780c */ /* 0x000fc60003f26070 */
[----:B------:R-:W3:Y:S04]  /*19c80*/  LDL.64 R144, [R1+0xbf8] ;  /* 0x000bf80001907983 */ /* 0x000ee80000100a00 */
        /* <DEDUP_REMOVED lines=21> */
[----:B------:R-:W-:Y:S04]  /*19de0*/  LDGSTS.E [R3+0x1fd00], desc[UR14][R158.64], !P4 ;  /* 0x1fd000009e037fae */ /* 0x000fe8000e1a100e */
[----:B------:R-:W3:Y:S04]  /*19df0*/  LDL.64 R142, [R1+0xae8] ;  /* 0x000ae800018e7983 */ /* 0x000ee80000100a00 */
[----:B------:R-:W3:Y:S04]  /*19e00*/  LDL.64 R156, [R1+0xaf8] ;  /* 0x000af800019c7983 */ /* 0x000ee80000100a00 */
[----:B------:R-:W3:Y:S04]  /*19e10*/  LDL.64 R158, [R1+0xaf0] ;  /* 0x000af000019e7983 */ /* 0x000ee80000100a00 */
[----:B------:R1:W-:Y:S01]  /*19e20*/  LDGSTS.E [R3+0x1fd80], desc[UR14][R160.64], !P4 ;  /* 0x1fd80000a0037fae */ /* 0x0003e2000e1a100e */
[----:B------:R-:W-:Y:S01]  /*19e30*/  ISETP.GE.U32.AND P5, PT, R251, 0x7ffffefd, PT ;  /* 0x7ffffefdfb00780c */ /* 0x000fe20003fa6070 */
[----:B------:R-:W-:-:S02]  /*19e40*/  VIADD R251, R116, 0xffffff78 ;  /* 0xffffff7874fb7836 */ /* 0x000fc40000000000 */
[----:B------:R-:W2:Y:S01]  /*19e50*/  LDC R116, c[0x0][0x3a0] ;  /* 0x0000e800ff747b82 */ /* 0x000ea20000000800 */
[----:B------:R-:W3:Y:S02]  /*19e60*/  LDL.64 R160, [R1+0xae0] ;  /* 0x000ae00001a07983 */ /* 0x000ee40000100a00 */
[----:B------:R-:W-:Y:S02]  /*19e70*/  ISETP.GE.U32.AND P1, PT, R251, 0x7ffffef9, PT ;  /* 0x7ffffef9fb00780c */ /* 0x000fe40003f26070 */
[----:B------:R1:W-:Y:S05]  /*19e80*/  STL.64 [R1+0x1cb8], R2 ;  /* 0x001cb80201007387 */ /* 0x0003ea0000100a00 */
[----:B------:R-:W-:Y:S01]  /*19e90*/  LDGSTS.E [R4+0x10600], desc[UR14][R144.64], !P5 ;  /* 0x1060000090047fae */ /* 0x000fe2000e9a100e */
[----:B-1----:R-:W-:-:S02]  /*19ea0*/  IADD3 R251, PT, PT, R115, -0x8c, RZ ;  /* 0xffffff7473fb7810 */ /* 0x002fc40007ffe0ff */
[----:B------:R-:W1:Y:S01]  /*19eb0*/  LDC R115, c[0x0][0x3a0] ;  /* 0x0000e800ff737b82 */ /* 0x000e620000000800 */
[----:B------:R-:W3:Y:S04]  /*19ec0*/  LDL.64 R140, [R1+0xee0] ;  /* 0x000ee000018c7983 */ /* 0x000ee80000100a00 */
[----:B------:R-:W3:Y:S03]  /*19ed0*/  LDL.64 R138, [R1+0x1178] ;  /* 0x00117800018a7983 */ /* 0x000ee60000100a00 */
[----:B------:R-:W1:Y:S01]  /*19ee0*/  LDC R3, c[0x0][0x3a0] ;  /* 0x0000e800ff037b82 */ /* 0x000e620000000800 */
[----:B------:R-:W3:Y:S04]  /*19ef0*/  LDL.64 R144, [R1+0xa78] ;  /* 0x000a780001907983 */ /* 0x000ee80000100a00 */
[----:B------:R-:W3:Y:S03]  /*19f00*/  LDL.64 R132, [R1+0x1420] ;  /* 0x0014200001847983 */ /* 0x000ee60000100a00 */
[----:B------:R-:W1:Y:S01]  /*19f10*/  LDC R2, c[0x0][0x3a0] ;  /* 0x0000e800ff027b82 */ /* 0x000e620000000800 */
[----:B------:R-:W3:Y:S04]  /*19f20*/  LDL.64 R134, [R1+0x1488] ;  /* 0x0014880001867983 */ /* 0x000ee80000100a00 */
[----:B------:R-:W3:Y:S04]  /*19f30*/  LDL.64 R136, [R1+0x1490] ;  /* 0x0014900001887983 */ /* 0x000ee80000100a00 */
[----:B------:R-:W3:Y:S04]  /*19f40*/  LDL.64 R124, [R1+0x1698] ;  /* 0x00169800017c7983 */ /* 0x000ee80000100a00 */
[----:B------:R-:W3:Y:S04]  /*19f50*/  LDL.64 R126, [R1+0x16a0] ;  /* 0x0016a000017e7983 */ /* 0x000ee80000100a00 */
[----:B------:R-:W3:Y:S04]  /*19f60*/  LDL.64 R128, [R1+0x1708] ;  /* 0x0017080001807983 */ /* 0x000ee80000100a00 */
        /* <DEDUP_REMOVED lines=15> */
[----:B------:R-:W-:Y:S01]  /*1a060*/  ISETP.GE.U32.AND P4, PT, R251, 0x7ffffef5, PT ;  /* 0x7ffffef5fb00780c */ /* 0x000fe20003f86070 */
[----:B------:R-:W-:-:S02]  /*1a070*/  VIADD R251, R114, 0xffffff70 ;  /* 0xffffff7072fb7836 */ /* 0x000fc40000000000 */
[----:B------:R-:W1:Y:S03]  /*1a080*/  LDC R114, c[0x0][0x3a0] ;  /* 0x0000e800ff727b82 */ /* 0x000e660000000800 */
[----:B------:R-:W-:Y:S01]  /*1a090*/  ISETP.GE.U32.AND P5, PT, R251, 0x7ffffef1, PT ;  /* 0x7ffffef1fb00780c */ /* 0x000fe20003fa6070 */
[----:B------:R-:W-:-:S06]  /*1a0a0*/  VIADD R251, R118, 0xffffff6c ;  /* 0xffffff6c76fb7836 */ /* 0x000fcc0000000000 */
[----:B------:R-:W-:Y:S04]  /*1a0b0*/  LDGSTS.E [R4+0x11600], desc[UR14][R156.64], !P4 ;  /* 0x116000009c047fae */ /* 0x000fe8000e1a100e */
[----:B------:R-:W-:Y:S04]  /*1a0c0*/  LDGSTS.E [R4+0x11680], desc[UR14][R158.64], !P4 ;  /* 0x116800009e047fae */ /* 0x000fe8000e1a100e */
[----:B------:R-:W-:Y:S04]  /*1a0d0*/  LDGSTS.E [R4+0x11700], desc[UR14][R142.64], !P4 ;  /* 0x117000008e047fae */ /* 0x000fe8000e1a100e */
[----:B------:R-:W3:Y:S04]  /*1a0e0*/  LDL.64 R156, [R1+0x978] ;  /* 0x00097800019c7983 */ /* 0x000ee80000100a00 */
[----:B------:R-:W3:Y:S04]  /*1a0f0*/  LDL.64 R158, [R1+0x970] ;  /* 0x00097000019e7983 */ /* 0x000ee80000100a00 */
[----:B------:R-:W-:Y:S04]  /*1a100*/  LDGSTS.E [R4+0x11780], desc[UR14][R160.64], !P4 ;  /* 0x11780000a0047fae */ /* 0x000fe8000e1a100e */
[----:B------:R-:W3:Y:S04]  /*1a110*/  LDL.64 R142, [R1+0x968] ;  /* 0x00096800018e7983 */ /* 0x000ee80000100a00 */
[----:B------:R-:W3:Y:S01]  /*1a120*/  LDL.64 R160, [R1+0x960] ;  /* 0x0009600001a07983 */ /* 0x000ee20000100a00 */
[----:B------:R-:W-:-:S03]  /*1a130*/  ISETP.GE.U32.AND P1, PT, R251, 0x7ffffeed, PT ;  /* 0x7ffffeedfb00780c */ /* 0x000fc60003f26070 */
[----:B------:R-:W-:Y:S04]  /*1a140*/  LDGSTS.E [R4+0x11e00], desc[UR14][R144.64], !P5 ;  /* 0x11e0000090047fae */ /* 0x000fe8000e9a100e */
        /* <DEDUP_REMOVED lines=15> */
[----:B------:R-:W-:-:S04]  /*1a240*/  IADD3 R251, PT, PT, R117, -0x98, RZ ;  /* 0xffffff6875fb7810 */ /* 0x000fc80007ffe0ff */
[----:B------:R-:W-:Y:S01]  /*1a250*/  ISETP.GE.U32.AND P4, PT, R251, 0x7ffffee9, PT ;  /* 0x7ffffee9fb00780c */ /* 0x000fe20003f86070 */
[----:B------:R-:W-:Y:S02]  /*1a260*/  VIADD R251, R116, 0xffffff64 ;  /* 0xffffff6474fb7836 */ /* 0x000fe40000000000 */
[----:B------:R-:W1:Y:S10]  /*1a270*/  LDC R116, c[0x0][0x3a0] ;  /* 0x0000e800ff747b82 */ /* 0x000e740000000800 */
[----:B------:R-:W-:Y:S04]  /*1a280*/  LDGSTS.E [R4+0x12e00], desc[UR14][R156.64], !P4 ;  /* 0x12e000009c047fae */ /* 0x000fe8000e1a100e */
        /* <DEDUP_REMOVED lines=10> */
[----:B------:R-:W-:Y:S01]  /*1a330*/  LDGSTS.E [R4+0x13600], desc[UR14][R144.64], !P5 ;  /* 0x1360000090047fae */ /* 0x000fe2000e9a100e */
        /* <DEDUP_REMOVED lines=33> */
[----:B------:R-:W-:Y:S04]  /*1a550*/  LDGSTS.E [R4+0x14e00], desc[UR14][R144.64], !P5 ;  /* 0x14e0000090047fae */ /* 0x000fe8000e9a100e */
[----:B------:R-:W3:Y:S04]  /*1a560*/  LDL.64 R144, [R1+0xec8] ;  /* 0x000ec80001907983 */ /* 0x000ee80000100a00 */
[----:B--2---:R-:W-:Y:S04]  /*1a570*/  LDGSTS.E [R4+0x14e80], desc[UR14][R148.64], !P5 ;  /* 0x14e8000094047fae */ /* 0x004fe8000e9a100e */
[----:B------:R-:W-:Y:S04]  /*1a580*/  LDGSTS.E [R4+0x14f00], desc[UR14][R146.64], !P5 ;  /* 0x14f0000092047fae */ /* 0x000fe8000e9a100e */
[----:B------:R-:W-:Y:S04]  /*1a590*/  LDGSTS.E [R4+0x14f80], desc[UR14][R150.64], !P5 ;  /* 0x14f8000096047fae */ /* 0x000fe8000e9a100e */
[----:B------:R-:W2:Y:S01]  /*1a5a0*/  LDL.64 R148, [R1+0xed0] ;  /* 0x000ed00001947983 */ /* 0x000ea20000100a00 */
[----:B------:R-:W-:-:S02]  /*1a5b0*/  IADD3 R251, PT, PT, R116, -0xb0, RZ ;  /* 0xffffff5074fb7810 */ /* 0x000fc40007ffe0ff */
[----:B------:R-:W2:Y:S01]  /*1a5c0*/  LDC R116, c[0x0][0x3a0] ;  /* 0x0000e800ff747b82 */ /* 0x000ea20000000800 */
        /* <DEDUP_REMOVED lines=11> */
[----:B-1----:R-:W-:-:S02]  /*1a680*/  VIADD R251, R115, 0xffffff4c ;  /* 0xffffff4c73fb7836 */ /* 0x002fc40000000000 */
[----:B------:R-:W1:Y:S03]  /*1a690*/  LDC R115, c[0x0][0x3a0] ;  /* 0x0000e800ff737b82 */ /* 0x000e660000000800 */
[----:B------:R-:W-:Y:S01]  /*1a6a0*/  ISETP.GE.U32.AND P5, PT, R251, 0x7ffffecd, PT ;  /* 0x7ffffecdfb00780c */ /* 0x000fe20003fa6070 */
[----:B------:R-:W-:-:S04]  /*1a6b0*/  VIADD R251, R114, 0xffffff48 ;  /* 0xffffff4872fb7836 */ /* 0x000fc80000000000 */
[----:B------:R-:W1:Y:S02]  /*1a6c0*/  LDC R114, c[0x0][0x3a0] ;  /* 0x0000e800ff727b82 */ /* 0x000e640000000800 */
[----:B------:R-:W-:Y:S04]  /*1a6d0*/  LDGSTS.E [R4+0x15e00], desc[UR14][R156.64], !P4 ;  /* 0x15e000009c047fae */ /* 0x000fe8000e1a100e */
[----:B------:R-:W-:Y:S04]  /*1a6e0*/  LDGSTS.E [R4+0x15e80], desc[UR14][R158.64], !P4 ;  /* 0x15e800009e047fae */ /* 0x000fe8000e1a100e */
[----:B------:R-:W3:Y:S04]  /*1a6f0*/  LDL.64 R156, [R1+0xfd0] ;  /* 0x000fd000019c7983 */ /* 0x000ee80000100a00 */
[----:B------:R-:W3:Y:S04]  /*1a700*/  LDL.64 R158, [R1+0xfd8] ;  /* 0x000fd800019e7983 */ /* 0x000ee80000100a00 */
[----:B------:R-:W-:Y:S01]  /*1a710*/  LDGSTS.E [R4+0x15f00], desc[UR14][R160.64], !P4 ;  /* 0x15f00000a0047fae */ /* 0x000fe2000e1a100e */
[----:B------:R-:W-:-:S03]  /*1a720*/  ISETP.GE.U32.AND P1, PT, R251, 0x7ffffec9, PT ;  /* 0x7ffffec9fb00780c */ /* 0x000fc60003f26070 */
[----:B------:R-:W-:Y:S04]  /*1a730*/  LDGSTS.E [R4+0x15f80], desc[UR14][R142.64], !P4 ;  /* 0x15f800008e047fae */ /* 0x000fe8000e1a100e */
[----:B------:R-:W3:Y:S04]  /*1a740*/  LDL.64 R160, [R1+0xfe0] ;  /* 0x000fe00001a07983 */ /* 0x000ee80000100a00 */
[----:B------:R-:W-:Y:S04]  /*1a750*/  LDGSTS.E [R4+0x16600], desc[UR14][R144.64], !P5 ;  /* 0x1660000090047fae */ /* 0x000fe8000e9a100e */
[----:B------:R-:W3:Y:S04]  /*1a760*/  LDL.64 R142, [R1+0x468] ;  /* 0x00046800018e7983 */ /* 0x000ee80000100a00 */
[----:B------:R-:W3:Y:S04]  /*1a770*/  LDL.64 R144, [R1+0x460] ;  /* 0x0004600001907983 */ /* 0x000ee80000100a00 */
[----:B--2---:R-:W-:Y:S04]  /*1a780*/  LDGSTS.E [R4+0x16680], desc[UR14][R148.64], !P5 ;  /* 0x1668000094047fae */ /* 0x004fe8000e9a100e */
[----:B------:R-:W-:Y:S04]  /*1a790*/  LDGSTS.E [R4+0x16700], desc[UR14][R150.64], !P5 ;  /* 0x1670000096047fae */ /* 0x000fe8000e9a100e */
[----:B------:R-:W2:Y:S04]  /*1a7a0*/  LDL.64 R148, [R1+0x458] ;  /* 0x0004580001947983 */ /* 0x000ea80000100a00 */
[----:B------:R-:W-:Y:S04]  /*1a7b0*/  LDGSTS.E [R4+0x16780], desc[UR14][R140.64], !P5 ;  /* 0x167800008c047fae */ /* 0x000fe8000e9a100e */
[----:B------:R-:W2:Y:S04]  /*1a7c0*/  LDL.64 R150, [R1+0x450] ;  /* 0x0004500001967983 */ /* 0x000ea80000100a00 */
[----:B----4-:R-:W-:Y:S04]  /*1a7d0*/  LDGSTS.E [R4+0x16e00], desc[UR14][R152.64], !P1 ;  /* 0x16e0000098047fae */ /* 0x010fe8000c9a100e */
[----:B------:R-:W-:Y:S04]  /*1a7e0*/  LDGSTS.E [R4+0x16e80], desc[UR14][R162.64], !P1 ;  /* 0x16e80000a2047fae */ /* 0x000fe8000c9a100e */
[----:B------:R-:W-:Y:S04]  /*1a7f0*/  LDGSTS.E [R4+0x16f00], desc[UR14][R154.64], !P1 ;  /* 0x16f000009a047fae */ /* 0x000fe8000c9a100e */
[----:B------:R-:W4:Y:S04]  /*1a800*/  LDL.64 R152, [R1+0x1068] ;  /* 0x0010680001987983 */ /* 0x000f280000100a00 */
[----:B------:R-:W4:Y:S01]  /*1a810*/  LDL.64 R162, [R1+0x1070] ;  /* 0x0010700001a27983 */ /* 0x000f220000100a00 */
[----:B------:R-:W-:-:S02]  /*1a820*/  IADD3 R251, PT, PT, R3, -0xbc, RZ ;  /* 0xffffff4403fb7810 */ /* 0x000fc40007ffe0ff */
[----:B------:R-:W1:Y:S01]  /*1a830*/  LDC R3, c[0x0][0x3a0] ;  /* 0x0000e800ff037b82 */ /* 0x000e620000000800 */
[----:B------:R-:W4:Y:S04]  /*1a840*/  LDL.64 R154, [R1+0x1080] ;  /* 0x00108000019a7983 */ /* 0x000f280000100a00 */
[----:B---3--:R-:W-:Y:S04]  /*1a850*/  LDGSTS.E [R4+0x16f80], desc[UR14][R164.64], !P1 ;  /* 0x16f80000a4047fae */ /* 0x008fe8000c9a100e */
[----:B------:R-:W3:Y:S04]  /*1a860*/  LDL.64 R140, [R1+0x1180] ;  /* 0x00118000018c7983 */ /* 0x000ee80000100a00 */
[----:B------:R-:W3:Y:S01]  /*1a870*/  LDL.64 R164, [R1+0x1078] ;  /* 0x0010780001a47983 */ /* 0x000ee20000100a00 */
[----:B------:R-:W-:Y:S01]  /*1a880*/  ISETP.GE.U32.AND P4, PT, R251, 0x7ffffec5, PT ;  /* 0x7ffffec5fb00780c */ /* 0x000fe20003f86070 */
[----:B------:R-:W-:-:S02]  /*1a890*/  VIADD R251, R2, 0xffffff40 ;  /* 0xffffff4002fb7836 */ /* 0x000fc40000000000 */
[----:B------:R-:W1:Y:S10]  /*1a8a0*/  LDC R2, c[0x0][0x3a0] ;  /* 0x0000e800ff027b82 */ /* 0x000e740000000800 */
[----:B------:R-:W-:Y:S04]  /*1a8b0*/  LDGSTS.E [R4+0x17600], desc[UR14][R146.64], !P4 ;  /* 0x1760000092047fae */ /* 0x000fe8000e1a100e */
[----:B------:R-:W-:Y:S04]  /*1a8c0*/  LDGSTS.E [R4+0x17680], desc[UR14][R156.64], !P4 ;  /* 0x176800009c047fae */ /* 0x000fe8000e1a100e */
[----:B------:R-:W-:Y:S04]  /*1a8d0*/  LDGSTS.E [R4+0x17700], desc[UR14][R158.64], !P4 ;  /* 0x177000009e047fae */ /* 0x000fe8000e1a100e */
[----:B------:R-:W3:Y:S04]  /*1a8e0*/  LDL.64 R146, [R1+0x10f8] ;  /* 0x0010f80001927983 */ /* 0x000ee80000100a00 */
[----:B------:R-:W3:Y:S04]  /*1a8f0*/  LDL.64 R156, [R1+0x10e8] ;  /* 0x0010e800019c7983 */ /* 0x000ee80000100a00 */
[----:B------:R-:W3:Y:S01]  /*1a900*/  LDL.64 R158, [R1+0x10f0] ;  /* 0x0010f000019e7983 */ /* 0x000ee20000100a00 */
[----:B------:R-:W-:-:S03]  /*1a910*/  ISETP.GE.U32.AND P5, PT, R251, 0x7ffffec1, PT ;  /* 0x7ffffec1fb00780c */ /* 0x000fc60003fa6070 */
[----:B------:R-:W-:Y:S01]  /*1a920*/  LDGSTS.E [R4+0x17780], desc[UR14][R160.64], !P4 ;  /* 0x17780000a0047fae */ /* 0x000fe2000e1a100e */
[----:B------:R-:W-:Y:S02]  /*1a930*/  VIADD R251, R116, 0xffffff3c ;  /* 0xffffff3c74fb7836 */ /* 0x000fe40000000000 */
[----:B------:R-:W2:Y:S01]  /*1a940*/  LDC R116, c[0x0][0x3a0] ;  /* 0x0000e800ff747b82 */ /* 0x000ea20000000800 */
[----:B------:R-:W3:Y:S02]  /*1a950*/  LDL.64 R160, [R1+0x1100] ;  /* 0x0011000001a07983 */ /* 0x000ee40000100a00 */
[----:B------:R-:W-:-:S04]  /*1a960*/  ISETP.GE.U32.AND P1, PT, R251, 0x7ffffebd, PT ;  /* 0x7ffffebdfb00780c */ /* 0x000fc80003f26070 */
[----:B------:R-:W-:Y:S04]  /*1a970*/  LDGSTS.E [R4+0x17e00], desc[UR14][R142.64], !P5 ;  /* 0x17e000008e047fae */ /* 0x000fe8000e9a100e */
[----:B------:R-:W-:Y:S04]  /*1a980*/  LDGSTS.E [R4+0x17e80], desc[UR14][R144.64], !P5 ;  /* 0x17e8000090047fae */ /* 0x000fe8000e9a100e */
[----:B------:R-:W3:Y:S01]  /*1a990*/  LDL.64 R142, [R1+0x1200] ;  /* 0x00120000018e7983 */ /* 0x000ee20000100a00 */
[----:B-1----:R-:W-:Y:S02]  /*1a9a0*/  IADD3 R251, PT, PT, R115, -0xc8, RZ ;  /* 0xffffff3873fb7810 */ /* 0x002fe40007ffe0ff */
[----:B------:R-:W1:Y:S01]  /*1a9b0*/  LDC R115, c[0x0][0x3a0] ;  /* 0x0000e800ff737b82 */ /* 0x000e620000000800 */
[----:B------:R-:W3:Y:S04]  /*1a9c0*/  LDL.64 R144, [R1+0x1288] ;  /* 0x0012880001907983 */ /* 0x000ee80000100a00 */
[----:B--2---:R-:W-:Y:S04]  /*1a9d0*/  LDGSTS.E [R4+0x17f00], desc[UR14][R148.64], !P5 ;  /* 0x17f0000094047fae */ /* 0x004fe8000e9a100e */
[----:B------:R-:W-:Y:S04]  /*1a9e0*/  LDGSTS.E [R4+0x17f80], desc[UR14][R150.64], !P5 ;  /* 0x17f8000096047fae */ /* 0x000fe8000e9a100e */
[----:B------:R-:W2:Y:S04]  /*1a9f0*/  LDL.64 R148, [R1+0x1168] ;  /* 0x0011680001947983 */ /* 0x000ea80000100a00 */
[----:B------:R-:W2:Y:S04]  /*1aa00*/  LDL.64 R150, [R1+0x1170] ;  /* 0x0011700001967983 */ /* 0x000ea80000100a00 */
[----:B----4-:R-:W-:Y:S04]  /*1aa10*/  LDGSTS.E [R4+0x18600], desc[UR14][R152.64], !P1 ;  /* 0x1860000098047fae */ /* 0x010fe8000c9a100e */
[----:B------:R-:W-:Y:S04]  /*1aa20*/  LDGSTS.E [R4+0x18680], desc[UR14][R162.64], !P1 ;  /* 0x18680000a2047fae */ /* 0x000fe8000c9a100e */
[----:B------:R-:W4:Y:S04]  /*1aa30*/  LDL.64 R152, [R1+0x1210] ;  /* 0x0012100001987983 */ /* 0x000f280000100a00 */
[----:B------:R-:W4:Y:S04]  /*1aa40*/  LDL.64 R162, [R1+0x1218] ;  /* 0x0012180001a27983 */ /* 0x000f280000100a00 */
[----:B---3--:R-:W-:Y:S01]  /*1aa50*/  LDGSTS.E [R4+0x18700], desc[UR14][R164.64], !P1 ;  /* 0x18700000a4047fae */ /* 0x008fe2000c9a100e */
[----:B------:R-:W-:-:S03]  /*1aa60*/  ISETP.GE.U32.AND P4, PT, R251, 0x7ffffeb9, PT ;  /* 0x7ffffeb9fb00780c */ /* 0x000fc60003f86070 */
[----:B------:R-:W-:Y:S04]  /*1aa70*/  LDGSTS.E [R4+0x18780], desc[UR14][R154.64], !P1 ;  /* 0x187800009a047fae */ /* 0x000fe8000c9a100e */
[----:B------:R-:W3:Y:S04]  /*1aa80*/  LDL.64 R164, [R1+0x1220] ;  /* 0x0012200001a47983 */ /* 0x000ee80000100a00 */
[----:B------:R-:W3:Y:S01]  /*1aa90*/  LDL.64 R154, [R1+0x1290] ;  /* 0x00129000019a7983 */ /* 0x000ee20000100a00 */
[----:B------:R-:W-:Y:S02]  /*1aaa0*/  VIADD R251, R114, 0xffffff34 ;  /* 0xffffff3472fb7836 */ /* 0x000fe40000000000 */
[----:B------:R-:W1:Y:S03]  /*1aab0*/  LDC R114, c[0x0][0x3a0] ;  /* 0x0000e800ff727b82 */ /* 0x000e660000000800 */
[----:B------:R-:W-:Y:S01]  /*1aac0*/  ISETP.GE.U32.AND P5, PT, R251, 0x7ffffeb5, PT ;  /* 0x7ffffeb5fb00780c */ /* 0x000fe20003fa6070 */
[----:B------:R-:W-:Y:S04]  /*1aad0*/  LDGSTS.E [R4+0x18e00], desc[UR14][R156.64], !P4 ;  /* 0x18e000009c047fae */ /* 0x000fe8000e1a100e */
[----:B------:R-:W-:Y:S04]  /*1aae0*/  LDGSTS.E [R4+0x18e80], desc[UR14][R158.64], !P4 ;  /* 0x18e800009e047fae */ /* 0x000fe8000e1a100e */
[----:B------:R-:W-:Y:S04]  /*1aaf0*/  LDGSTS.E [R4+0x18f00], desc[UR14][R146.64], !P4 ;  /* 0x18f0000092047fae */ /* 0x000fe8000e1a100e */
[----:B------:R-:W3:Y:S04]  /*1ab00*/  LDL.64 R156, [R1+0x1298] ;  /* 0x00129800019c7983 */ /* 0x000ee80000100a00 */
[----:B------:R-:W3:Y:S01]  /*1ab10*/  LDL.64 R158, [R1+0x12a0] ;  /* 0x0012a000019e7983 */ /* 0x000ee20000100a00 */
[----:B------:R-:W-:-:S02]  /*1ab20*/  VIADD R251, R3, 0xffffff30 ;  /* 0xffffff3003fb7836 */ /* 0x000fc40000000000 */
[----:B------:R-:W1:Y:S01]  /*1ab30*/  LDC R3, c[0x0][0x3a0] ;  /* 0x0000e800ff037b82 */ /* 0x000e620000000800 */
[----:B------:R-:W3:Y:S04]  /*1ab40*/  LDL.64 R146, [R1+0x1310] ;  /* 0x0013100001927983 */ /* 0x000ee80000100a00 */
[----:B------:R-:W-:Y:S04]  /*1ab50*/  LDGSTS.E [R4+0x18f80], desc[UR14][R160.64], !P4 ;  /* 0x18f80000a0047fae */ /* 0x000fe8000e1a100e */
[----:B------:R-:W3:Y:S01]  /*1ab60*/  LDL.64 R160, [R1+0x1308] ;  /* 0x0013080001a07983 */ /* 0x000ee20000100a00 */
[----:B------:R-:W-:-:S03]  /*1ab70*/  ISETP.GE.U32.AND P1, PT, R251, 0x7ffffeb1, PT ;  /* 0x7ffffeb1fb00780c */ /* 0x000fc60003f26070 */
[----:B--2---:R-:W-:Y:S04]  /*1ab80*/  LDGSTS.E [R4+0x19600], desc[UR14][R148.64], !P5 ;  /* 0x1960000094047fae */ /* 0x004fe8000e9a100e */
[----:B------:R-:W-:Y:S04]  /*1ab90*/  LDGSTS.E [R4+0x19680], desc[UR14][R150.64], !P5 ;  /* 0x1968000096047fae */ /* 0x000fe8000e9a100e */
[----:B------:R-:W-:Y:S04]  /*1aba0*/  LDGSTS.E [R4+0x19700], desc[UR14][R138.64], !P5 ;  /* 0x197000008a047fae */ /* 0x000fe8000e9a100e */
[----:B------:R-:W-:Y:S04]  /*1abb0*/  LDGSTS.E [R4+0x19780], desc[UR14][R140.64], !P5 ;  /* 0x197800008c047fae */ /* 0x000fe8000e9a100e */
[----:B------:R-:W2:Y:S04]  /*1abc0*/  LDL.64 R148, [R1+0x1318] ;  /* 0x0013180001947983 */ /* 0x000ea80000100a00 */
[----:B------:R-:W-:Y:S04]  /*1abd0*/  LDGSTS.E [R4+0x19e00], desc[UR14][R142.64], !P1 ;  /* 0x19e000008e047fae */ /* 0x000fe8000c9a100e */
[----:B------:R-:W2:Y:S04]  /*1abe0*/  LDL.64 R150, [R1+0x1320] ;  /* 0x0013200001967983 */ /* 0x000ea80000100a00 */
[----:B----4-:R-:W-:Y:S04]  /*1abf0*/  LDGSTS.E [R4+0x19e80], desc[UR14][R152.64], !P1 ;  /* 0x19e8000098047fae */ /* 0x010fe8000c9a100e */
[----:B------:R-:W-:Y:S01]  /*1ac00*/  LDGSTS.E [R4+0x19f00], desc[UR14][R162.64], !P1 ;  /* 0x19f00000a2047fae */ /* 0x000fe2000c9a100e */
[----:B------:R-:W-:-:S02]  /*1ac10*/  IADD3 R251, PT, PT, R2, -0xd4, RZ ;  /* 0xffffff2c02fb7810 */ /* 0x000fc40007ffe0ff */
[----:B------:R-:W4:Y:S01]  /*1ac20*/  LDC R2, c[0x0][0x3a0] ;  /* 0x0000e800ff027b82 */ /* 0x000f220000000800 */
[----:B------:R-:W4:Y:S04]  /*1ac30*/  LDL.64 R138, [R1+0x1498] ;  /* 0x00149800018a7983 */ /* 0x000f280000100a00 */
[----:B------:R-:W4:Y:S04]  /*1ac40*/  LDL.64 R152, [R1+0x1388] ;  /* 0x0013880001987983 */ /* 0x000f280000100a00 */
[----:B------:R-:W4:Y:S04]  /*1ac50*/  LDL.64 R162, [R1+0x1390] ;  /* 0x0013900001a27983 */ /* 0x000f280000100a00 */
[----:B---3--:R-:W-:Y:S04]  /*1ac60*/  LDGSTS.E [R4+0x19f80], desc[UR14][R164.64], !P1 ;  /* 0x19f80000a4047fae */ /* 0x008fe8000c9a100e */
[----:B------:R-:W3:Y:S04]  /*1ac70*/  LDL.64 R140, [R1+0x14a0] ;  /* 0x0014a000018c7983 */ /* 0x000ee80000100a00 */
[----:B------:R-:W3:Y:S04]  /*1ac80*/  LDL.64 R142, [R1+0x1508] ;  /* 0x00150800018e7983 */ /* 0x000ee80000100a00 */
[----:B------:R-:W3:Y:S01]  /*1ac90*/  LDL.64 R164, [R1+0x1398] ;  /* 0x0013980001a47983 */ /* 0x000ee20000100a00 */
[----:B------:R-:W-:Y:S01]  /*1aca0*/  ISETP.GE.U32.AND P4, PT, R251, 0x7ffffead, PT ;  /* 0x7ffffeadfb00780c */ /* 0x000fe20003f86070 */
[----:B------:R-:W-:-:S02]  /*1acb0*/  VIADD R251, R116, 0xffffff28 ;  /* 0xffffff2874fb7836 */ /* 0x000fc40000000000 */
[----:B------:R-:W1:Y:S03]  /*1acc0*/  LDC R116, c[0x0][0x3a0] ;  /* 0x0000e800ff747b82 */ /* 0x000e660000000800 */
[----:B------:R-:W-:-:S07]  /*1acd0*/  ISETP.GE.U32.AND P5, PT, R251, 0x7ffffea9, PT ;  /* 0x7ffffea9fb00780c */ /* 0x000fce0003fa6070 */
[----:B------:R-:W-:Y:S04]  /*1ace0*/  LDGSTS.E [R4+0x1a600], desc[UR14][R144.64], !P4 ;  /* 0x1a60000090047fae */ /* 0x000fe8000e1a100e */
[----:B------:R-:W-:Y:S04]  /*1acf0*/  LDGSTS.E [R4+0x1a680], desc[UR14][R154.64], !P4 ;  /* 0x1a6800009a047fae */ /* 0x000fe8000e1a100e */
[----:B------:R-:W-:Y:S04]  /*1ad00*/  LDGSTS.E [R4+0x1a700], desc[UR14][R156.64], !P4 ;  /* 0x1a7000009c047fae */ /* 0x000fe8000e1a100e */
[----:B------:R-:W-:Y:S04]  /*1ad10*/  LDGSTS.E [R4+0x1a780], desc[UR14][R158.64], !P4 ;  /* 0x1a7800009e047fae */ /* 0x000fe8000e1a100e */
[----:B------:R-:W3:Y:S04]  /*1ad20*/  LDL.64 R154, [R1+0x13a0] ;  /* 0x0013a000019a7983 */ /* 0x000ee80000100a00 */
[----:B------:R-:W3:Y:S04]  /*1ad30*/  LDL.64 R156, [R1+0x1408] ;  /* 0x00140800019c7983 */ /* 0x000ee80000100a00 */
[----:B------:R-:W3:Y:S04]  /*1ad40*/  LDL.64 R158, [R1+0x1410] ;  /* 0x00141000019e7983 */ /* 0x000ee80000100a00 */
[----:B------:R-:W-:Y:S01]  /*1ad50*/  LDGSTS.E [R4+0x1ae00], desc[UR14][R160.64], !P5 ;  /* 0x1ae00000a0047fae */ /* 0x000fe2000e9a100e */
[----:B-1----:R-:W-:-:S02]  /*1ad60*/  VIADD R251, R115, 0xffffff24 ;  /* 0xffffff2473fb7836 */ /* 0x002fc40000000000 */
[----:B------:R-:W1:Y:S01]  /*1ad70*/  LDC R115, c[0x0][0x3a0] ;  /* 0x0000e800ff737b82 */ /* 0x000e620000000800 */
[----:B------:R-:W-:Y:S04]  /*1ad80*/  LDGSTS.E [R4+0x1ae80], desc[UR14][R146.64], !P5 ;  /* 0x1ae8000092047fae */ /* 0x000fe8000e9a100e */
[----:B------:R-:W3:Y:S04]  /*1ad90*/  LDL.64 R144, [R1+0x1510] ;  /* 0x0015100001907983 */ /* 0x000ee80000100a00 */
[----:B------:R-:W3:Y:S01]  /*1ada0*/  LDL.64 R160, [R1+0x1418] ;  /* 0x0014180001a07983 */ /* 0x000ee20000100a00 */
[----:B------:R-:W-:-:S03]  /*1adb0*/  ISETP.GE.U32.AND P1, PT, R251, 0x7ffffea5, PT ;  /* 0x7ffffea5fb00780c */ /* 0x000fc60003f26070 */
        /* <DEDUP_REMOVED lines=9> */
[----:B---3--:R-:W-:Y:S04]  /*1ae50*/  LDGSTS.E [R4+0x1b700], desc[UR14][R164.64], !P1 ;  /* 0x1b700000a4047fae */ /* 0x008fe8000c9a100e */
[----:B------:R-:W3:Y:S01]  /*1ae60*/  LDL.64 R164, [R1+0x15a0] ;  /* 0x0015a00001a47983 */ /* 0x000ee20000100a00 */
[----:B------:R-:W-:-:S02]  /*1ae70*/  IADD3 R251, PT, PT, R114, -0xe0, RZ ;  /* 0xffffff2072fb7810 */ /* 0x000fc40007ffe0ff */
[----:B------:R-:W1:Y:S02]  /*1ae80*/  LDC R114, c[0x0][0x3a0] ;  /* 0x0000e800ff727b82 */ /* 0x000e640000000800 */
[----:B------:R-:W-:Y:S01]  /*1ae90*/  ISETP.GE.U32.AND P4, PT, R251, 0x7ffffea1, PT ;  /* 0x7ffffea1fb00780c */ /* 0x000fe20003f86070 */
[----:B------:R-:W-:Y:S01]  /*1aea0*/  VIADD R251, R3, 0xffffff1c ;  /* 0xffffff1c03fb7836 */ /* 0x000fe20000000000 */
[----:B------:R-:W-:Y:S04]  /*1aeb0*/  LDGSTS.E [R4+0x1b780], desc[UR14][R154.64], !P1 ;  /* 0x1b7800009a047fae */ /* 0x000fe8000c9a100e */
[----:B------:R-:W1:Y:S07]  /*1aec0*/  LDC R3, c[0x0][0x3a0] ;  /* 0x0000e800ff037b82 */ /* 0x000e6e0000000800 */
        /* <DEDUP_REMOVED lines=9> */
[----:B------:R-:W-:Y:S04]  /*1af60*/  LDGSTS.E [R4+0x1bf80], desc[UR14][R132.64], !P4 ;  /* 0x1bf8000084047fae */ /* 0x000fe8000e1a100e */
[----:B------:R-:W3:Y:S01]  /*1af70*/  LDL.64 R160, [R1+0x1620] ;  /* 0x0016200001a07983 */ /* 0x000ee20000100a00 */
[----:B------:R-:W-:Y:S02]  /*1af80*/  ISETP.GE.U32.AND P1, PT, R251, 0x7ffffe99, PT ;  /* 0x7ffffe99fb00780c */ /* 0x000fe40003f26070 */
[----:B------:R-:W-:Y:S01]  /*1af90*/  IADD3 R251, PT, PT, R116, -0xec, RZ ;  /* 0xffffff1474fb7810 */ /* 0x000fe20007ffe0ff */
[----:B------:R-:W-:Y:S03]  /*1afa0*/  LDGSTS.E [R4+0x1c600], desc[UR14][R134.64], !P5 ;  /* 0x1c60000086047fae */ /* 0x000fe6000e9a100e */
[----:B------:R-:W-:Y:S01]  /*1afb0*/  ISETP.GE.U32.AND P4, PT, R251, 0x7ffffe95, PT ;  /* 0x7ffffe95fb00780c */ /* 0x000fe20003f86070 */
[----:B------:R-:W-:Y:S04]  /*1afc0*/  LDGSTS.E [R4+0x1c680], desc[UR14][R136.64], !P5 ;  /* 0x1c68000088047fae */ /* 0x000fe8000e9a100e */
[----:B------:R-:W-:Y:S04]  /*1afd0*/  LDGSTS.E [R4+0x1c700], desc[UR14][R138.64], !P5 ;  /* 0x1c7000008a047fae */ /* 0x000fe8000e9a100e */
[----:B------:R-:W-:Y:S04]  /*1afe0*/  LDGSTS.E [R4+0x1c780], desc[UR14][R140.64], !P5 ;  /* 0x1c7800008c047fae */ /* 0x000fe8000e9a100e */
[----:B------:R-:W-:Y:S04]  /*1aff0*/  LDGSTS.E [R4+0x1ce00], desc[UR14][R142.64], !P1 ;  /* 0x1ce000008e047fae */ /* 0x000fe8000c9a100e */
[----:B------:R-:W-:Y:S04]  /*1b000*/  LDGSTS.E [R4+0x1ce80], desc[UR14][R144.64], !P1 ;  /* 0x1ce8000090047fae */ /* 0x000fe8000c9a100e */
[----:B------:R-:W-:Y:S01]  /*1b010*/  LDGSTS.E [R4+0x1cf00], desc[UR14][R146.64], !P1 ;  /* 0x1cf0000092047fae */ /* 0x000fe2000c9a100e */
[----:B-1----:R-:W-:-:S03]  /*1b020*/  VIADD R251, R115, 0xffffff10 ;  /* 0xffffff1073fb7836 */ /* 0x002fc60000000000 */
[----:B------:R-:W3:Y:S04]  /*1b030*/  LDL.64 R132, [R1+0x1718] ;  /* 0x0017180001847983 */ /* 0x000ee80000100a00 */
[----:B------:R-:W3:Y:S04]  /*1b040*/  LDL.64 R134, [R1+0x1790] ;  /* 0x0017900001867983 */ /* 0x000ee80000100a00 */
[----:B------:R-:W3:Y:S04]  /*1b050*/  LDL.64 R136, [R1+0x1798] ;  /* 0x0017980001887983 */ /* 0x000ee80000100a00 */
[----:B------:R-:W3:Y:S04]  /*1b060*/  LDL.64 R138, [R1+0x17a0] ;  /* 0x0017a000018a7983 */ /* 0x000ee80000100a00 */
[----:B------:R-:W3:Y:S04]  /*1b070*/  LDL.64 R140, [R1+0x1808] ;  /* 0x00180800018c7983 */ /* 0x000ee80000100a00 */
[----:B--2---:R-:W-:Y:S04]  /*1b080*/  LDGSTS.E [R4+0x1cf80], desc[UR14][R148.64], !P1 ;  /* 0x1cf8000094047fae */ /* 0x004fe8000c9a100e */
[----:B------:R-:W-:Y:S04]  /*1b090*/  LDGSTS.E [R4+0x1d600], desc[UR14][R150.64], !P4 ;  /* 0x1d60000096047fae */ /* 0x000fe8000e1a100e */
[----:B----4-:R-:W-:Y:S04]  /*1b0a0*/  LDGSTS.E [R4+0x1d680], desc[UR14][R152.64], !P4 ;  /* 0x1d68000098047fae */ /* 0x010fe8000e1a100e */
[----:B------:R-:W-:Y:S04]  /*1b0b0*/  LDGSTS.E [R4+0x1d700], desc[UR14][R162.64], !P4 ;  /* 0x1d700000a2047fae */ /* 0x000fe8000e1a100e */
[----:B------:R-:W2:Y:S04]  /*1b0c0*/  LDL.64 R162, [R1+0x1688] ;  /* 0x0016880001a27983 */ /* 0x000ea80000100a00 */
[----:B---3--:R-:W-:Y:S04]  /*1b0d0*/  LDGSTS.E [R4+0x1d780], desc[UR14][R164.64], !P4 ;  /* 0x1d780000a4047fae */ /* 0x008fe8000e1a100e */
[----:B------:R-:W3:Y:S01]  /*1b0e0*/  LDL.64 R164, [R1+0x1690] ;  /* 0x0016900001a47983 */ /* 0x000ee20000100a00 */
[----:B------:R-:W-:Y:S01]  /*1b0f0*/  ISETP.GE.U32.AND P5, PT, R251, 0x7ffffe91, PT ;  /* 0x7ffffe91fb00780c */ /* 0x000fe20003fa6070 */
[----:B------:R-:W-:-:S12]  /*1b100*/  VIADD R251, R114, 0xffffff0c ;  /* 0xffffff0c72fb7836 */ /* 0x000fd80000000000 */
[----:B------:R-:W-:Y:S04]  /*1b110*/  LDGSTS.E [R4+0x1de00], desc[UR14][R154.64], !P5 ;  /* 0x1de000009a047fae */ /* 0x000fe8000e9a100e */
[----:B------:R-:W-:Y:S04]  /*1b120*/  LDGSTS.E [R4+0x1de80], desc[UR14][R156.64], !P5 ;  /* 0x1de800009c047fae */ /* 0x000fe8000e9a100e */
[----:B------:R-:W-:Y:S04]  /*1b130*/  LDGSTS.E [R4+0x1df00], desc[UR14][R158.64], !P5 ;  /* 0x1df000009e047fae */ /* 0x000fe8000e9a100e */
[----:B------:R-:W4:Y:S04]  /*1b140*/  LDL.64 R158, [R1+0x1720] ;  /* 0x00172000019e7983 */ /* 0x000f280000100a00 */
[----:B------:R-:W-:Y:S04]  /*1b150*/  LDGSTS.E [R4+0x1df80], desc[UR14][R160.64], !P5 ;  /* 0x1df80000a0047fae */ /* 0x000fe8000e9a100e */
[----:B------:R-:W4:Y:S01]  /*1b160*/  LDL.64 R160, [R1+0x1788] ;  /* 0x0017880001a07983 */ /* 0x000f220000100a00 */
[----:B------:R-:W-:-:S03]  /*1b170*/  ISETP.GE.U32.AND P1, PT, R251, 0x7ffffe8d, PT ;  /* 0x7ffffe8dfb00780c */ /* 0x000fc60003f26070 */
[----:B------:R-:W4:Y:S04]  /*1b180*/  LDL.LU.64 R142, [R1+0x430] ;  /* 0x00043000018e7983 */ /* 0x000f280000300a00 */
[----:B------:R-:W4:Y:S04]  /*1b190*/  LDL.LU.64 R144, [R1+0x428] ;  /* 0x0004280001907983 */ /* 0x000f280000300a00 */
[----:B------:R-:W4:Y:S04]  /*1b1a0*/  LDL.LU.64 R146, [R1+0x420] ;  /* 0x0004200001927983 */ /* 0x000f280000300a00 */
[----:B------:R-:W4:Y:S04]  /*1b1b0*/  LDL.LU.64 R148, [R1+0x418] ;  /* 0x0004180001947983 */ /* 0x000f280000300a00 */
[----:B------:R-:W4:Y:S04]  /*1b1c0*/  LDL.LU.64 R150, [R1+0x410] ;  /* 0x0004100001967983 */ /* 0x000f280000300a00 */
[----:B------:R-:W4:Y:S04]  /*1b1d0*/  LDL.LU.64 R154, [R1+0x408] ;  /* 0x00040800019a7983 */ /* 0x000f280000300a00 */
[----:B------:R-:W4:Y:S04]  /*1b1e0*/  LDL.LU.64 R156, [R1+0x400] ;  /* 0x00040000019c7983 */ /* 0x000f280000300a00 */
[----:B------:R-:W4:Y:S04]  /*1b1f0*/  LDL.LU.64 R152, [R1+0x3f8] ;  /* 0x0003f80001987983 */ /* 0x000f280000300a00 */
[----:B--2---:R-:W-:Y:S04]  /*1b200*/  LDGSTS.E [R4+0x1e600], desc[UR14][R162.64], !P1 ;  /* 0x1e600000a2047fae */ /* 0x004fe8000c9a100e */
[----:B------:R-:W2:Y:S04]  /*1b210*/  LDL.LU.64 R162, [R1+0x3f0] ;  /* 0x0003f00001a27983 */ /* 0x000ea80000300a00 */
[----:B---3--:R-:W-:Y:S01]  /*1b220*/  LDGSTS.E [R4+0x1e680], desc[UR14][R164.64], !P1 ;  /* 0x1e680000a4047fae */ /* 0x008fe2000c9a100e */
[----:B------:R-:W-:Y:S01]  /*1b230*/  IADD3 R251, PT, PT, R3, -0xf8, RZ ;  /* 0xffffff0803fb7810 */ /* 0x000fe20007ffe0ff */
[----:B------:R-:W-:-:S02]  /*1b240*/  VIADD R2, R2, 0xffffff04 ;  /* 0xffffff0402027836 */ /* 0x000fc40000000000 */
[----:B------:R-:W-:Y:S04]  /*1b250*/  LDGSTS.E [R4+0x1e700], desc[UR14][R124.64], !P1 ;  /* 0x1e7000007c047fae */ /* 0x000fe8000c9a100e */
[----:B------:R-:W3:Y:S01]  /*1b260*/  LDL.LU.64 R164, [R1+0x3e8] ;  /* 0x0003e80001a47983 */ /* 0x000ee20000300a00 */
[----:B------:R-:W-:Y:S02]  /*1b270*/  ISETP.GE.U32.AND P4, PT, R251, 0x7ffffe89, PT ;  /* 0x7ffffe89fb00780c */ /* 0x000fe40003f86070 */
[----:B------:R-:W-:Y:S01]  /*1b280*/  SEL R251, RZ, 0x4, P3 ;  /* 0x00000004fffb7807 */ /* 0x000fe20001800000 */
[----:B------:R-:W-:Y:S01]  /*1b290*/  LDGSTS.E [R4+0x1e780], desc[UR14][R126.64], !P1 ;  /* 0x1e7800007e047fae */ /* 0x000fe2000c9a100e */
[----:B------:R-:W-:Y:S02]  /*1b2a0*/  ISETP.GE.U32.AND P3, PT, R2, 0x7ffffe85, PT ;  /* 0x7ffffe850200780c */ /* 0x000fe40003f66070 */
[----:B------:R-:W-:-:S07]  /*1b2b0*/  PLOP3.LUT P5, PT, PT, PT, UP0, 0x80, 0x8 ;  /* 0x000000000008781c */ /* 0x000fce0003faf008 */
[----:B------:R-:W-:Y:S04]  /*1b2c0*/  LDGSTS.E [R4+0x1ee00], desc[UR14][R128.64], !P4 ;  /* 0x1ee0000080047fae */ /* 0x000fe8000e1a100e */
[----:B------:R-:W-:Y:S04]  /*1b2d0*/  LDGSTS.E [R4+0x1ee80], desc[UR14][R130.64], !P4 ;  /* 0x1ee8000082047fae */ /* 0x000fe8000e1a100e */
[----:B------:R1:W-:Y:S04]  /*1b2e0*/  LDGSTS.E [R4+0x1ef00], desc[UR14][R132.64], !P4 ;  /* 0x1ef0000084047fae */ /* 0x0003e8000e1a100e */
[----:B----4-:R-:W-:Y:S01]  /*1b2f0*/  LDGSTS.E [R4+0x1ef80], desc[UR14][R158.64], !P4 ;  /* 0x1ef800009e047fae */ /* 0x010fe2000e1a100e */
[----:B------:R-:W-:Y:S01]  /*1b300*/  USHF.L.U32 UR10, UR7, 0x7, URZ ;  /* 0x00000007070a7899 */ /* 0x000fe200080006ff */
[----:B------:R-:W-:-:S02]  /*1b310*/  SEL R251, R251, RZ, P5 ;  /* 0x000000fffbfb7207 */ /* 0x000fc40002800000 */
[----:B------:R-:W1:Y:S04]  /*1b320*/  LDL.LU.64 R158, [R1+0x3e0] ;  /* 0x0003e000019e7983 */ /* 0x000e680000300a00 */
[----:B------:R-:W-:Y:S01]  /*1b330*/  LDGSTS.E [R4+0x1f600], desc[UR14][R160.64], !P3 ;  /* 0x1f600000a0047fae */ /* 0x000fe2000d9a100e */
[----:B------:R-:W-:Y:S01]  /*1b340*/  ISETP.NE.U32.AND P1, PT, R251, RZ, PT ;  /* 0x000000fffb00720c */ /* 0x000fe20003f25070 */
[----:B------:R-:W-:Y:S01]  /*1b350*/  IMAD.U32 R251, RZ, RZ, UR10 ;  /* 0x0000000afffb7e24 */ /* 0x000fe2000f8e00ff */
[----:B------:R-:W-:Y:S01]  /*1b360*/  UIADD3 UR6, UPT, UPT, UR6, -0x100, URZ ;  /* 0xffffff0006067890 */ /* 0x000fe2000fffe0ff */
[----:B------:R-:W-:Y:S04]  /*1b370*/  LDGSTS.E [R4+0x1f680], desc[UR14][R134.64], !P3 ;  /* 0x1f68000086047fae */ /* 0x000fe8000d9a100e */
[----:B------:R-:W4:Y:S01]  /*1b380*/  LDL.LU.64 R160, [R1+0x3d8] ;  /* 0x0003d80001a07983 */ /* 0x000f220000300a00 */
[----:B------:R-:W-:-:S04]  /*1b390*/  IMAD.WIDE R2, R251, 0x4, R142 ;  /* 0x00000004fb027825 */ /* 0x000fc800078e028e */
[C---:B------:R-:W-:Y:S01]  /*1b3a0*/  IMAD.WIDE R116, R251.reuse, 0x4, R144 ;  /* 0x00000004fb747825 */ /* 0x040fe200078e0290 */
[----:B------:R2:W-:Y:S03]  /*1b3b0*/  STL.64 [R1+0x430], R2 ;  /* 0x0004300201007387 */ /* 0x0005e60000100a00 */
[C---:B------:R-:W-:Y:S01]  /*1b3c0*/  IMAD.WIDE R114, R251.reuse, 0x4, R146 ;  /* 0x00000004fb727825 */ /* 0x040fe200078e0292 */
[----:B------:R2:W-:Y:S04]  /*1b3d0*/  STL.64 [R1+0x428], R116 ;  /* 0x0004287401007387 */ /* 0x0005e80000100a00 */
[----:B------:R2:W-:Y:S02]  /*1b3e0*/  STL.64 [R1+0x420], R114 ;  /* 0x0004207201007387 */ /* 0x0005e40000100a00 */
[C---:B--2---:R-:W-:Y:S01]  /*1b3f0*/  IMAD.WIDE R2, R251.reuse, 0x4, R148 ;  /* 0x00000004fb027825 */ /* 0x044fe200078e0294 */
[----:B------:R-:W-:Y:S01]  /*1b400*/  UISETP.GE.U32.AND UP0, UPT, UR6, 0x7ffffe81, UPT ;  /* 0x7ffffe810600788c */ /* 0x000fe2000bf06070 */
[----:B------:R2:W-:Y:S02]  /*1b410*/  LDGSTS.E [R4+0x1f700], desc[UR14][R136.64], !P3 ;  /* 0x1f70000088047fae */ /* 0x0005e4000d9a100e */
[----:B------:R-:W-:-:S02]  /*1b420*/  IMAD.WIDE R116, R251, 0x4, R150 ;  /* 0x00000004fb747825 */ /* 0x000fc400078e0296 */
[----:B------:R2:W-:Y:S02]  /*1b430*/  STL.64 [R1+0x418], R2 ;  /* 0x0004180201007387 */ /* 0x0005e40000100a00 */
[C---:B------:R-:W-:Y:S02]  /*1b440*/  IMAD.WIDE R114, R251.reuse, 0x4, R154 ;  /* 0x00000004fb727825 */ /* 0x040fe400078e029a */
[----:B------:R2:W-:Y:S04]  /*1b450*/  STL.64 [R1+0x410], R116 ;  /* 0x0004107401007387 */ /* 0x0005e80000100a00 */
[----:B------:R-:W4:Y:S01]  /*1b460*/  LDL.LU.64 R154, [R1+0x3d0] ;  /* 0x0003d000019a7983 */ /* 0x000f220000300a00 */
[----:B--2---:R-:W-:-:S03]  /*1b470*/  IMAD.WIDE R2, R251, 0x4, R156 ;  /* 0x00000004fb027825 */ /* 0x004fc600078e029c */
[----:B------:R2:W-:Y:S01]  /*1b480*/  STL.64 [R1+0x408], R114 ;  /* 0x0004087201007387 */ /* 0x0005e20000100a00 */
[----:B------:R-:W-:-:S03]  /*1b490*/  IMAD.WIDE R116, R251, 0x4, R152 ;  /* 0x00000004fb747825 */ /* 0x000fc600078e0298 */
[----:B------:R-:W4:Y:S04]  /*1b4a0*/  LDL.LU.64 R156, [R1+0x3c8] ;  /* 0x0003c800019c7983 */ /* 0x000f280000300a00 */
[----:B------:R3:W-:Y:S04]  /*1b4b0*/  STL.64 [R1+0x400], R2 ;  /* 0x0004000201007387 */ /* 0x0007e80000100a00 */
[----:B------:R-:W-:Y:S04]  /*1b4c0*/  STL.64 [R1+0x3f8], R116 ;  /* 0x0003f87401007387 */ /* 0x000fe80000100a00 */
[----:B------:R-:W4:Y:S01]  /*1b4d0*/  LDL.LU.64 R236, [R1+0x3c0] ;  /* 0x0003c00001ec7983 */ /* 0x000f220000300a00 */
[----:B------:R-:W-:-:S03]  /*1b4e0*/  PLOP3.LUT P5, PT, PT, PT, UP0, 0x80, 0x8 ;  /* 0x000000000008781c */ /* 0x000fc60003faf008 */
[----:B------:R-:W-:Y:S10]  /*1b4f0*/  LDGSTS.E [R4+0x1f780], desc[UR14][R138.64], !P3 ;  /* 0x1f7800008a047fae */ /* 0x000ff4000d9a100e */
[----:B------:R1:W-:Y:S01]  /*1b500*/  LDGSTS.E [R4+0x1fe00], desc[UR14][R140.64], !P5 ;  /* 0x1fe000008c047fae */ /* 0x0003e2000e9a100e */
[----:B--2---:R-:W-:-:S05]  /*1b510*/  IMAD.WIDE R114, R251, 0x4, R162 ;  /* 0x00000004fb727825 */ /* 0x004fca00078e02a2 */
[----:B------:R2:W-:Y:S01]  /*1b520*/  STL.64 [R1+0x3f0], R114 ;  /* 0x0003f07201007387 */ /* 0x0005e20000100a00 */
[----:B---3--:R-:W-:-:S03]  /*1b530*/  IMAD.WIDE R2, R251, 0x4, R164 ;  /* 0x00000004fb027825 */ /* 0x008fc600078e02a4 */
[----:B--2---:R-:W2:Y:S04]  /*1b540*/  LDL.LU.64 R114, [R1+0x3b8] ;  /* 0x0003b80001727983 */ /* 0x004ea80000300a00 */
[----:B------:R4:W-:Y:S04]  /*1b550*/  STL.64 [R1+0x3e8], R2 ;  /* 0x0003e80201007387 */ /* 0x0009e80000100a00 */
[----:B------:R-:W3:Y:S04]  /*1b560*/  LDL.LU.64 R116, [R1+0x3b0] ;  /* 0x0003b00001747983 */ /* 0x000ee80000300a00 */
[----:B------:R-:W3:Y:S04]  /*1b570*/  LDL.LU.64 R118, [R1+0x3a8] ;  /* 0x0003a80001767983 */ /* 0x000ee80000300a00 */
[----:B------:R-:W3:Y:S04]  /*1b580*/  LDL.LU.64 R120, [R1+0x3a0] ;  /* 0x0003a00001787983 */ /* 0x000ee80000300a00 */
[----:B------:R-:W3:Y:S04]  /*1b590*/  LDL.LU.64 R122, [R1+0x398] ;  /* 0x00039800017a7983 */ /* 0x000ee80000300a00 */
[----:B------:R-:W3:Y:S04]  /*1b5a0*/  LDL.LU.64 R124, [R1+0x390] ;  /* 0x00039000017c7983 */ /* 0x000ee80000300a00 */
[----:B------:R-:W3:Y:S04]  /*1b5b0*/  LDL.LU.64 R126, [R1+0x388] ;  /* 0x00038800017e7983 */ /* 0x000ee80000300a00 */
[----:B------:R-:W3:Y:S04]  /*1b5c0*/  LDL.LU.64 R128, [R1+0x380] ;  /* 0x0003800001807983 */ /* 0x000ee80000300a00 */
[----:B------:R-:W3:Y:S04]  /*1b5d0*/  LDL.LU.64 R162, [R1+0x378] ;  /* 0x0003780001a27983 */ /* 0x000ee80000300a00 */
[----:B------:R-:W3:Y:S01]  /*1b5e0*/  LDL.LU.64 R164, [R1+0x370] ;  /* 0x0003700001a47983 */ /* 0x000ee20000300a00 */
[----:B-1----:R-:W-:-:S03]  /*1b5f0*/  IMAD.WIDE R132, R251, 0x4, R158 ;  /* 0x00000004fb847825 */ /* 0x002fc600078e029e */
[----:B------:R-:W3:Y:S04]  /*1b600*/  LDL.LU.64 R130, [R1+0x368] ;  /* 0x0003680001827983 */ /* 0x000ee80000300a00 */
[----:B------:R1:W-:Y:S01]  /*1b610*/  STL.64 [R1+0x3e0], R132 ;  /* 0x0003e08401007387 */ /* 0x0003e20000100a00 */
[----:B----4-:R-:W-:-:S03]  /*1b620*/  IMAD.WIDE R2, R251, 0x4, R160 ;  /* 0x00000004fb027825 */ /* 0x010fc600078e02a0 */
[----:B-1----:R-:W4:Y:S04]  /*1b630*/  LDL.LU.64 R132, [R1+0x360] ;  /* 0x0003600001847983 */ /* 0x002f280000300a00 */
[----:B------:R1:W-:Y:S04]  /*1b640*/  STL.64 [R1+0x3d8], R2 ;  /* 0x0003d80201007387 */ /* 0x0003e80000100a00 */
        /* <DEDUP_REMOVED lines=8> */
[----:B------:R-:W4:Y:S01]  /*1b6d0*/  LDL.LU.64 R150, [R1+0x318] ;  /* 0x0003180001967983 */ /* 0x000f220000300a00 */
[----:B------:R-:W-:-:S03]  /*1b6e0*/  IMAD.WIDE R154, R251, 0x4, R154 ;  /* 0x00000004fb9a7825 */ /* 0x000fc600078e029a */
[----:B------:R-:W4:Y:S01]  /*1b6f0*/  LDL.LU.64 R158, [R1+0x310] ;  /* 0x00031000019e7983 */ /* 0x000f220000300a00 */
[----:B-1----:R-:W-:-:S03]  /*1b700*/  IMAD.WIDE R2, R251, 0x4, R156 ;  /* 0x00000004fb027825 */ /* 0x002fc600078e029c */
[----:B------:R-:W4:Y:S04]  /*1b710*/  LDL.LU.64 R160, [R1+0x308] ;  /* 0x0003080001a07983 */ /* 0x000f280000300a00 */
[----:B------:R-:W4:Y:S01]  /*1b720*/  LDL.LU.64 R152, [R1+0x300] ;  /* 0x0003000001987983 */ /* 0x000f220000300a00 */
[----:B------:R-:W-:-:S03]  /*1b730*/  IMAD.WIDE R236, R251, 0x4, R236 ;  /* 0x00000004fbec7825 */ /* 0x000fc600078e02ec */
[----:B------:R1:W-:Y:S04]  /*1b740*/  STL.64 [R1+0x3d0], R154 ;  /* 0x0003d09a01007387 */ /* 0x0003e80000100a00 */
[----:B-1----:R-:W4:Y:S04]  /*1b750*/  LDL.LU.64 R154, [R1+0x2f8] ;  /* 0x0002f800019a7983 */ /* 0x002f280000300a00 */
[----:B------:R2:W-:Y:S04]  /*1b760*/  STL.64 [R1+0x3c8], R2 ;  /* 0x0003c80201007387 */ /* 0x0005e80000100a00 */
[----:B------:R-:W4:Y:S04]  /*1b770*/  LDL.LU.64 R156, [R1+0x2f0] ;  /* 0x0002f000019c7983 */ /* 0x000f280000300a00 */
[----:B------:R-:W-:Y:S01]  /*1b780*/  STL.64 [R1+0x3c0], R236 ;  /* 0x0003c0ec01007387 */ /* 0x000fe20000100a00 */
[----:B--2---:R-:W-:-:S04]  /*1b790*/  IMAD.WIDE R2, R251, 0x4, R114 ;  /* 0x00000004fb027825 */ /* 0x004fc800078e0272 */
[C---:B---3--:R-:W-:Y:S01]  /*1b7a0*/  IMAD.WIDE R116, R251.reuse, 0x4, R116 ;  /* 0x00000004fb747825 */ /* 0x048fe200078e0274 */
        /* <DEDUP_REMOVED lines=15> */
[----:B------:R-:W2:Y:S01]  /*1b8a0*/  LDL.LU.64 R162, [R1+0x2e8] ;  /* 0x0002e80001a27983 */ /* 0x000ea20000300a00 */
[----:B-1----:R-:W-:-:S03]  /*1b8b0*/  IMAD.WIDE R2, R251, 0x4, R164 ;  /* 0x00000004fb027825 */ /* 0x002fc600078e02a4 */
[----:B------:R1:W-:Y:S04]  /*1b8c0*/  STL.64 [R1+0x1848], R114 ;  /* 0x0018487201007387 */ /* 0x0003e80000100a00 */
[----:B------:R-:W3:Y:S01]  /*1b8d0*/  LDL.LU.64 R164, [R1+0x2e0] ;  /* 0x0002e00001a47983 */ /* 0x000ee20000300a00 */
[----:B----4-:R-:W-:-:S03]  /*1b8e0*/  IMAD.WIDE R116, R251, 0x4, R132 ;  /* 0x00000004fb747825 */ /* 0x010fc600078e0284 */
[----:B------:R4:W-:Y:S01]  /*1b8f0*/  STL.64 [R1+0x1850], R2 ;  /* 0x0018500201007387 */ /* 0x0009e20000100a00 */
        /* <DEDUP_REMOVED lines=22> */
[----:B------:R-:W3:Y:S01]  /*1ba60*/  LDL.LU.64 R158, [R1+0x2d8] ;  /* 0x0002d800019e7983 */ /* 0x000ee20000300a00 */
[----:B-1----:R-:W-:-:S03]  /*1ba70*/  IMAD.WIDE R2, R251, 0x4, R160 ;  /* 0x00000004fb027825 */ /* 0x002fc600078e02a0 */
[----:B------:R1:W-:Y:S01]  /*1ba80*/  STL.64 [R1+0x18d0], R114 ;  /* 0x0018d07201007387 */ /* 0x0003e20000100a00 */
[----:B----4-:R-:W-:-:S03]  /*1ba90*/  IMAD.WIDE R116, R251, 0x4, R152 ;  /* 0x00000004fb747825 */ /* 0x010fc600078e0298 */
[----:B------:R-:W4:Y:S04]  /*1baa0*/  LDL.LU.64 R160, [R1+0x2d0] ;  /* 0x0002d00001a07983 */ /* 0x000f280000300a00 */
[----:B------:R1:W-:Y:S02]  /*1bab0*/  STL.64 [R1+0x18f0], R2 ;  /* 0x0018f00201007387 */ /* 0x0003e40000100a00 */
[C---:B-1----:R-:W-:Y:S02]  /*1bac0*/  IMAD.WIDE R114, R251.reuse, 0x4, R154 ;  /* 0x00000004fb727825 */ /* 0x042fe400078e029a */
[----:B------:R-:W-:Y:S04]  /*1bad0*/  STL.64 [R1+0x1910], R116 ;  /* 0x0019107401007387 */ /* 0x000fe80000100a00 */
[----:B------:R-:W4:Y:S01]  /*1bae0*/  LDL.LU.64 R236, [R1+0x2c8] ;  /* 0x0002c80001ec7983 */ /* 0x000f220000300a00 */
[----:B------:R-:W-:-:S03]  /*1baf0*/  IMAD.WIDE R2, R251, 0x4, R156 ;  /* 0x00000004fb027825 */ /* 0x000fc600078e029c */
[----:B------:R1:W-:Y:S04]  /*1bb00*/  STL.64 [R1+0x1930], R114 ;  /* 0x0019307201007387 */ /* 0x0003e80000100a00 */
        /* <DEDUP_REMOVED lines=12> */
[----:B--2---:R-:W-:-:S05]  /*1bbd0*/  IMAD.WIDE R136, R251, 0x4, R162 ;  /* 0x00000004fb887825 */ /* 0x004fca00078e02a2 */
[----:B------:R1:W-:Y:S01]  /*1bbe0*/  STL.64 [R1+0x1970], R136 ;  /* 0x0019708801007387 */ /* 0x0003e20000100a00 */
[----:B---3--:R-:W-:-:S03]  /*1bbf0*/  IMAD.WIDE R2, R251, 0x4, R164 ;  /* 0x00000004fb027825 */ /* 0x008fc600078e02a4 */
[----:B-1----:R-:W2:Y:S04]  /*1bc00*/  LDL.LU.64 R136, [R1+0x268] ;  /* 0x0002680001887983 */ /* 0x002ea80000300a00 */
        /* <DEDUP_REMOVED lines=13> */
[----:B------:R-:W-:-:S05]  /*1bce0*/  IMAD.WIDE R158, R251, 0x4, R158 ;  /* 0x00000004fb9e7825 */ /* 0x000fca00078e029e */
[----:B------:R1:W-:Y:S01]  /*1bcf0*/  STL.64 [R1+0x19b0], R158 ;  /* 0x0019b09e01007387 */ /* 0x0003e20000100a00 */
[----:B----4-:R-:W-:-:S03]  /*1bd00*/  IMAD.WIDE R2, R251, 0x4, R160 ;  /* 0x00000004fb027825 */ /* 0x010fc600078e02a0 */
[----:B-1----:R-:W4:Y:S04]  /*1bd10*/  LDL.LU.64 R158, [R1+0x208] ;  /* 0x00020800019e7983 */ /* 0x002f280000300a00 */
[----:B------:R1:W-:Y:S01]  /*1bd20*/  STL.64 [R1+0x19d0], R2 ;  /* 0x0019d00201007387 */ /* 0x0003e20000100a00 */
[----:B------:R-:W-:-:S03]  /*1bd30*/  IMAD.WIDE R236, R251, 0x4, R236 ;  /* 0x00000004fbec7825 */ /* 0x000fc600078e02ec */
[----:B------:R-:W4:Y:S04]  /*1bd40*/  LDL.LU.64 R160, [R1+0x200] ;  /* 0x0002000001a07983 */ /* 0x000f280000300a00 */
[----:B------:R-:W-:Y:S01]  /*1bd50*/  STL.64 [R1+0x19f0], R236 ;  /* 0x0019f0ec01007387 */ /* 0x000fe20000100a00 */
[----:B-1----:R-:W-:-:S04]  /*1bd60*/  IMAD.WIDE R2, R251, 0x4, R114 ;  /* 0x00000004fb027825 */ /* 0x002fc800078e0272 */
[C---:B------:R-:W-:Y:S01]  /*1bd70*/  IMAD.WIDE R116, R251.reuse, 0x4, R116 ;  /* 0x00000004fb747825 */ /* 0x040fe200078e0274 */
        /* <DEDUP_REMOVED lines=8> */
[----:B------:R1:W-:Y:S03]  /*1be00*/  STL.64 [R1+0x1a90], R116 ;  /* 0x001a907401007387 */ /* 0x0003e60000100a00 */
[C---:B------:R-:W-:Y:S01]  /*1be10*/  IMAD.WIDE R118, R251.reuse, 0x4, R128 ;  /* 0x00000004fb767825 */ /* 0x040fe200078e0280 */
[----:B------:R1:W-:Y:S03]  /*1be20*/  STL.64 [R1+0x1ab0], R114 ;  /* 0x001ab07201007387 */ /* 0x0003e60000100a00 */
[C---:B-1----:R-:W-:Y:S01]  /*1be30*/  IMAD.WIDE R2, R251.reuse, 0x4, R126 ;  /* 0x00000004fb027825 */ /* 0x042fe200078e027e */
[----:B------:R-:W-:Y:S03]  /*1be40*/  STL.64 [R1+0x1af0], R118 ;  /* 0x001af07601007387 */ /* 0x000fe60000100a00 */
[C---:B------:R-:W-:Y:S01]  /*1be50*/  IMAD.WIDE R116, R251.reuse, 0x4, R130 ;  /* 0x00000004fb747825 */ /* 0x040fe200078e0282 */
[----:B------:R-:W-:Y:S03]  /*1be60*/  STL.64 [R1+0x1ad0], R2 ;  /* 0x001ad00201007387 */ /* 0x000fe60000100a00 */
[C---:B------:R-:W-:Y:S01]  /*1be70*/  IMAD.WIDE R114, R251.reuse, 0x4, R132 ;  /* 0x00000004fb727825 */ /* 0x040fe200078e0284 */
[----:B------:R-:W-:Y:S04]  /*1be80*/  STL.64 [R1+0x1b10], R116 ;  /* 0x001b107401007387 */ /* 0x000fe80000100a00 */
[----:B------:R1:W-:Y:S04]  /*1be90*/  STL.64 [R1+0x1cc0], R2 ;  /* 0x001cc00201007387 */ /* 0x0003e80000100a00 */
[----:B------:R3:W-:Y:S01]  /*1bea0*/  STL.64 [R1+0x1b30], R114 ;  /* 0x001b307201007387 */ /* 0x0007e20000100a00 */
[----:B-1----:R-:W-:-:S05]  /*1beb0*/  IMAD.WIDE R2, R251, 0x4, R134 ;  /* 0x00000004fb027825 */ /* 0x002fca00078e0286 */
[----:B------:R1:W-:Y:S01]  /*1bec0*/  STL.64 [R1+0x1b50], R2 ;  /* 0x001b500201007387 */ /* 0x0003e20000100a00 */
[----:B--2---:R-:W-:-:S05]  /*1bed0*/  IMAD.WIDE R116, R251, 0x4, R136 ;  /* 0x00000004fb747825 */ /* 0x004fca00078e0288 */
[----:B------:R2:W-:Y:S01]  /*1bee0*/  STL.64 [R1+0x1b70], R116 ;  /* 0x001b707401007387 */ /* 0x0005e20000100a00 */
[----:B---3--:R-:W-:-:S04]  /*1bef0*/  IMAD.WIDE R114, R251, 0x4, R138 ;  /* 0x00000004fb727825 */ /* 0x008fc800078e028a */
[C---:B-1----:R-:W-:Y:S01]  /*1bf00*/  IMAD.WIDE R2, R251.reuse, 0x4, R140 ;  /* 0x00000004fb027825 */ /* 0x042fe200078e028c */
[----:B------:R1:W-:Y:S03]  /*1bf10*/  STL.64 [R1+0x1b90], R114 ;  /* 0x001b907201007387 */ /* 0x0003e60000100a00 */
[C---:B--2---:R-:W-:Y:S01]  /*1bf20*/  IMAD.WIDE R116, R251.reuse, 0x4, R142 ;  /* 0x00000004fb747825 */ /* 0x044fe200078e028e */
        /* <DEDUP_REMOVED lines=13> */
[----:B------:R-:W-:Y:S01]  /*1c000*/  STL.64 [R1+0x1ca8], R116 ;  /* 0x001ca87401007387 */ /* 0x000fe20000100a00 */
[----:B-1----:R-:W-:-:S03]  /*1c010*/  IMAD.WIDE R114, R251, 0x4, R162 ;  /* 0x00000004fb727825 */ /* 0x002fc600078e02a2 */
[----:B------:R-:W3:Y:S01]  /*1c020*/  LDL.LU.64 R162, [R1+0x1f8] ;  /* 0x0001f80001a27983 */ /* 0x000ee20000300a00 */
[----:B--2---:R-:W-:-:S03]  /*1c030*/  IMAD.WIDE R2, R251, 0x4, R164 ;  /* 0x00000004fb027825 */ /* 0x004fc600078e02a4 */
[----:B------:R-:W-:Y:S04]  /*1c040*/  STL.64 [R1+0x260], R114 ;  /* 0x0002607201007387 */ /* 0x000fe80000100a00 */
[----:B------:R-:W2:Y:S04]  /*1c050*/  LDL.LU.64 R164, [R1+0x1f0] ;  /* 0x0001f00001a47983 */ /* 0x000ea80000300a00 */
[----:B------:R1:W-:Y:S02]  /*1c060*/  STL.64 [R1+0x218], R2 ;  /* 0x0002180201007387 */ /* 0x0003e40000100a00 */
[----:B-1----:R-:W-:-:S04]  /*1c070*/  IMAD.WIDE R2, R251, 0x4, R156 ;  /* 0x00000004fb027825 */ /* 0x002fc800078e029c */
[C---:B----4-:R-:W-:Y:S01]  /*1c080*/  IMAD.WIDE R116, R251.reuse, 0x4, R158 ;  /* 0x00000004fb747825 */ /* 0x050fe200078e029e */
[----:B------:R1:W-:Y:S03]  /*1c090*/  STL.64 [R1+0x210], R2 ;  /* 0x0002100201007387 */ /* 0x0003e60000100a00 */
[C---:B------:R-:W-:Y:S01]  /*1c0a0*/  IMAD.WIDE R114, R251.reuse, 0x4, R160 ;  /* 0x00000004fb727825 */ /* 0x040fe200078e02a0 */
[----:B-1----:R-:W4:Y:S04]  /*1c0b0*/  LDL.LU.64 R2, [R1+0x1e8] ;  /* 0x0001e80001027983 */ /* 0x002f280000300a00 */
[----:B------:R-:W-:Y:S04]  /*1c0c0*/  STL.64 [R1+0x208], R116 ;  /* 0x0002087401007387 */ /* 0x000fe80000100a00 */
[----:B------:R-:W4:Y:S04]  /*1c0d0*/  LDL.LU.64 R248, [R1+0x1e0] ;  /* 0x0001e00001f87983 */ /* 0x000f280000300a00 */
[----:B------:R1:W-:Y:S04]  /*1c0e0*/  STL.64 [R1+0x200], R114 ;  /* 0x0002007201007387 */ /* 0x0003e80000100a00 */
[----:B------:R-:W4:Y:S04]  /*1c0f0*/  LDL.LU.64 R236, [R1+0x1d8] ;  /* 0x0001d80001ec7983 */ /* 0x000f280000300a00 */
[----:B-1----:R-:W4:Y:S04]  /*1c100*/  LDL.LU.64 R114, [R1+0x1d0] ;  /* 0x0001d00001727983 */ /* 0x002f280000300a00 */
        /* <DEDUP_REMOVED lines=23> */
[----:B---3--:R-:W-:-:S05]  /*1c280*/  IMAD.WIDE R162, R251, 0x4, R162 ;  /* 0x00000004fba27825 */ /* 0x008fca00078e02a2 */
[----:B------:R1:W-:Y:S01]  /*1c290*/  STL.64 [R1+0x1f8], R162 ;  /* 0x0001f8a201007387 */ /* 0x0003e20000100a00 */
[----:B--2---:R-:W-:-:S03]  /*1c2a0*/  IMAD.WIDE R164, R251, 0x4, R164 ;  /* 0x00000004fba47825 */ /* 0x004fc600078e02a4 */
[----:B-1----:R-:W2:Y:S04]  /*1c2b0*/  LDL.LU.64 R162, [R1+0x110] ;  /* 0x0001100001a27983 */ /* 0x002ea80000300a00 */
[----:B------:R1:W-:Y:S04]  /*1c2c0*/  STL.64 [R1+0x1f0], R164 ;  /* 0x0001f0a401007387 */ /* 0x0003e80000100a00 */
[----:B-1----:R-:W3:Y:S01]  /*1c2d0*/  LDL.LU.64 R164, [R1+0x108] ;  /* 0x0001080001a47983 */ /* 0x002ee20000300a00 */
[----:B----4-:R-:W-:-:S05]  /*1c2e0*/  IMAD.WIDE R2, R251, 0x4, R2 ;  /* 0x00000004fb027825 */ /* 0x010fca00078e0202 */
[----:B------:R1:W-:Y:S02]  /*1c2f0*/  STL.64 [R1+0x1e8], R2 ;  /* 0x0001e80201007387 */ /* 0x0003e40000100a00 */
[----:B-1----:R-:W-:-:S04]  /*1c300*/  IMAD.WIDE R2, R251, 0x4, R248 ;  /* 0x00000004fb027825 */ /* 0x002fc800078e02f8 */
[C---:B------:R-:W-:Y:S01]  /*1c310*/  IMAD.WIDE R248, R251.reuse, 0x4, R236 ;  /* 0x00000004fbf87825 */ /* 0x040fe200078e02ec */
[----:B------:R1:W-:Y:S03]  /*1c320*/  STL.64 [R1+0x1e0], R2 ;  /* 0x0001e00201007387 */ /* 0x0003e60000100a00 */
[C---:B------:R-:W-:Y:S01]  /*1c330*/  IMAD.WIDE R236, R251.reuse, 0x4, R114 ;  /* 0x00000004fbec7825 */ /* 0x040fe200078e0272 */
[----:B------:R-:W-:Y:S03]  /*1c340*/  STL.64 [R1+0x1d8], R248 ;  /* 0x0001d8f801007387 */ /* 0x000fe60000100a00 */
[----:B------:R-:W-:-:S04]  /*1c350*/  IMAD.WIDE R114, R251, 0x4, R118 ;  /* 0x00000004fb727825 */ /* 0x000fc800078e0276 */
[C---:B-1----:R-:W-:Y:S01]  /*1c360*/  IMAD.WIDE R2, R251.reuse, 0x4, R116 ;  /* 0x00000004fb027825 */ /* 0x042fe200078e0274 */
[----:B------:R-:W-:Y:S03]  /*1c370*/  STL.64 [R1+0x1d0], R236 ;  /* 0x0001d0ec01007387 */ /* 0x000fe60000100a00 */
[C---:B------:R-:W-:Y:S01]  /*1c380*/  IMAD.WIDE R116, R251.reuse, 0x4, R120 ;  /* 0x00000004fb747825 */ /* 0x040fe200078e0278 */
        /* <DEDUP_REMOVED lines=39> */
[----:B-1----:R-:W4:Y:S04]  /*1c600*/  LDL.LU.64 R114, [R1+0x100] ;  /* 0x0001000001727983 */ /* 0x002f280000300a00 */
[----:B------:R1:W-:Y:S01]  /*1c610*/  STL.64 [R1+0x18b8], R116 ;  /* 0x0018b87401007387 */ /* 0x0003e20000100a00 */
[----:B------:R-:W-:-:S03]  /*1c620*/  IMAD.WIDE R2, R251, 0x4, R158 ;  /* 0x00000004fb027825 */ /* 0x000fc600078e029e */
[----:B-1----:R-:W4:Y:S04]  /*1c630*/  LDL.LU.64 R116, [R1+0xf8] ;  /* 0x0000f80001747983 */ /* 0x002f280000300a00 */
[----:B------:R1:W-:Y:S01]  /*1c640*/  STL.64 [R1+0x18f8], R122 ;  /* 0x0018f87a01007387 */ /* 0x0003e20000100a00 */
[----:B--2---:R-:W-:-:S04]  /*1c650*/  IMAD.WIDE R120, R251, 0x4, R162 ;  /* 0x00000004fb787825 */ /* 0x004fc800078e02a2 */
[C---:B---3--:R-:W-:Y:S02]  /*1c660*/  IMAD.WIDE R118, R251.reuse, 0x4, R164 ;  /* 0x00000004fb767825 */ /* 0x048fe400078e02a4 */
[----:B------:R-:W2:Y:S04]  /*1c670*/  LDL.LU.64 R164, [R1+0xf0] ;  /* 0x0000f00001a47983 */ /* 0x000ea80000300a00 */
[----:B------:R3:W-:Y:S04]  /*1c680*/  STL.64 [R1+0x1918], R120 ;  /* 0x0019187801007387 */ /* 0x0007e80000100a00 */
[----:B------:R-:W2:Y:S04]  /*1c690*/  LDL.LU.64 R162, [R1+0xe8] ;  /* 0x0000e80001a27983 */ /* 0x000ea80000300a00 */
[----:B------:R1:W-:Y:S04]  /*1c6a0*/  STL.64 [R1+0x1938], R118 ;  /* 0x0019387601007387 */ /* 0x0003e80000100a00 */
[----:B------:R-:W2:Y:S04]  /*1c6b0*/  LDL.LU.64 R160, [R1+0xe0] ;  /* 0x0000e00001a07983 */ /* 0x000ea80000300a00 */
        /* <DEDUP_REMOVED lines=18> */
[----:B-1----:R-:W2:Y:S04]  /*1c7e0*/  LDL.LU.64 R122, [R1+0x48] ;  /* 0x00004800017a7983 */ /* 0x002ea80000300a00 */
[----:B---3--:R-:W3:Y:S04]  /*1c7f0*/  LDL.LU.64 R120, [R1+0x40] ;  /* 0x0000400001787983 */ /* 0x008ee80000300a00 */
[----:B------:R-:W3:Y:S04]  /*1c800*/  LDL.LU.64 R118, [R1+0x38] ;  /* 0x0000380001767983 */ /* 0x000ee80000300a00 */
[----:B------:R-:W-:Y:S04]  /*1c810*/  STL.64 [R1+0x18d8], R2 ;  /* 0x0018d80201007387 */ /* 0x000fe80000100a00 */
[----:B------:R1:W-:Y:S01]  /*1c820*/  STL.64 [R1+0x1cc8], R2 ;  /* 0x001cc80201007387 */ /* 0x0003e20000100a00 */
[----:B------:R-:W-:-:S04]  /*1c830*/  IMAD.WIDE R218, R251, 0x4, R218 ;  /* 0x00000004fbda7825 */ /* 0x000fc800078e02da */
[----:B----4-:R-:W-:-:S04]  /*1c840*/  IMAD.WIDE R114, R251, 0x4, R114 ;  /* 0x00000004fb727825 */ /* 0x010fc800078e0272 */
[C---:B-1----:R-:W-:Y:S02]  /*1c850*/  IMAD.WIDE R2, R251.reuse, 0x4, R116 ;  /* 0x00000004fb027825 */ /* 0x042fe400078e0274 */
[----:B------:R-:W4:Y:S04]  /*1c860*/  LDL.LU.64 R116, [R1+0x28] ;  /* 0x0000280001747983 */ /* 0x000f280000300a00 */
[----:B------:R1:W-:Y:S04]  /*1c870*/  STL.64 [R1+0x1958], R114 ;  /* 0x0019587201007387 */ /* 0x0003e80000100a00 */
[----:B-1----:R-:W3:Y:S04]  /*1c880*/  LDL.LU.64 R114, [R1+0x20] ;  /* 0x0000200001727983 */ /* 0x002ee80000300a00 */
[----:B------:R1:W-:Y:S04]  /*1c890*/  STL.64 [R1+0x1978], R2 ;  /* 0x0019780201007387 */ /* 0x0003e80000100a00 */
[----:B------:R-:W3:Y:S04]  /*1c8a0*/  LDL.LU.64 R236, [R1+0x18] ;  /* 0x0000180001ec7983 */ /* 0x000ee80000300a00 */
[----:B-1----:R-:W3:Y:S04]  /*1c8b0*/  LDL.LU.64 R2, [R1+0x8] ;  /* 0x0000080001027983 */ /* 0x002ee80000300a00 */
[----:B------:R-:W3:Y:S01]  /*1c8c0*/  LDL.LU.64 R248, [R1] ;  /* 0x0000000001f87983 */ /* 0x000ee20000300a00 */
[----:B--2---:R-:W-:-:S05]  /*1c8d0*/  IMAD.WIDE R164, R251, 0x4, R164 ;  /* 0x00000004fba47825 */ /* 0x004fca00078e02a4 */
[----:B------:R1:W-:Y:S01]  /*1c8e0*/  STL.64 [R1+0x1998], R164 ;  /* 0x001998a401007387 */ /* 0x0003e20000100a00 */
[----:B------:R-:W-:-:S04]  /*1c8f0*/  IMAD.WIDE R162, R251, 0x4, R162 ;  /* 0x00000004fba27825 */ /* 0x000fc800078e02a2 */
[C---:B------:R-:W-:Y:S01]  /*1c900*/  IMAD.WIDE R160, R251.reuse, 0x4, R160 ;  /* 0x00000004fba07825 */ /* 0x040fe200078e02a0 */
[----:B-1----:R-:W2:Y:S03]  /*1c910*/  LDL.LU.64 R164, [R1+0x1db8] ;  /* 0x001db80001a47983 */ /* 0x002ea60000300a00 */
[C---:B------:R-:W-:Y:S01]  /*1c920*/  IMAD.WIDE R158, R251.reuse, 0x4, R158 ;  /* 0x00000004fb9e7825 */ /* 0x040fe200078e029e */
[----:B------:R1:W-:Y:S03]  /*1c930*/  STL.64 [R1+0x19b8], R162 ;  /* 0x0019b8a201007387 */ /* 0x0003e60000100a00 */
[----:B------:R-:W-:-:S04]  /*1c940*/  IMAD.WIDE R156, R251, 0x4, R156 ;  /* 0x00000004fb9c7825 */ /* 0x000fc800078e029c */
[C---:B------:R-:W-:Y:S01]  /*1c950*/  IMAD.WIDE R154, R251.reuse, 0x4, R154 ;  /* 0x00000004fb9a7825 */ /* 0x040fe200078e029a */
[----:B-1----:R-:W2:Y:S03]  /*1c960*/  LDL.LU.64 R162, [R1+0x1db0] ;  /* 0x001db00001a27983 */ /* 0x002ea60000300a00 */
[C---:B------:R-:W-:Y:S01]  /*1c970*/  IMAD.WIDE R152, R251.reuse, 0x4, R152 ;  /* 0x00000004fb987825 */ /* 0x040fe200078e0298 */
[----:B------:R1:W-:Y:S03]  /*1c980*/  STL.64 [R1+0x19d8], R160 ;  /* 0x0019d8a001007387 */ /* 0x0003e60000100a00 */
[----:B------:R-:W-:-:S04]  /*1c990*/  IMAD.WIDE R150, R251, 0x4, R150 ;  /* 0x00000004fb967825 */ /* 0x000fc800078e0296 */
[C---:B------:R-:W-:Y:S01]  /*1c9a0*/  IMAD.WIDE R148, R251.reuse, 0x4, R148 ;  /* 0x00000004fb947825 */ /* 0x040fe200078e0294 */
[----:B-1----:R-:W2:Y:S04]  /*1c9b0*/  LDL.LU.64 R160, [R1+0x1da8] ;  /* 0x001da80001a07983 */ /* 0x002ea80000300a00 */
[----:B------:R1:W-:Y:S01]  /*1c9c0*/  STL.64 [R1+0x19f8], R158 ;  /* 0x0019f89e01007387 */ /* 0x0003e20000100a00 */
[----:B------:R-:W-:-:S03]  /*1c9d0*/  IMAD.WIDE R146, R251, 0x4, R146 ;  /* 0x00000004fb927825 */ /* 0x000fc600078e0292 */
        /* <DEDUP_REMOVED lines=38> */
[----:B---3--:R-:W-:-:S03]  /*1cc40*/  IMAD.WIDE R120, R251, 0x4, R120 ;  /* 0x00000004fb787825 */ /* 0x008fc600078e0278 */
[----:B-1----:R-:W3:Y:S04]  /*1cc50*/  LDL.LU.64 R132, [R1+0x1d38] ;  /* 0x001d380001847983 */ /* 0x002ee80000300a00 */
        /* <DEDUP_REMOVED lines=17> */
[----:B----4-:R-:W-:-:S04]  /*1cd70*/  IMAD.WIDE R116, R251, 0x4, R116 ;  /* 0x00000004fb747825 */ /* 0x010fc800078e0274 */
[C---:B------:R-:W-:Y:S01]  /*1cd80*/  IMAD.WIDE R114, R251.reuse, 0x4, R114 ;  /* 0x00000004fb727825 */ /* 0x040fe200078e0272 */
[----:B------:R1:W-:Y:S03]  /*1cd90*/  STL.64 [R1+0x40], R116 ;  /* 0x0000407401007387 */ /* 0x0003e60000100a00 */
[C---:B------:R-:W-:Y:S01]  /*1cda0*/  IMAD.WIDE R236, R251.reuse, 0x4, R236 ;  /* 0x00000004fbec7825 */ /* 0x040fe200078e02ec */
[----:B-1----:R-:W4:Y:S04]  /*1cdb0*/  LDL.LU.64 R116, [R1+0x1cf8] ;  /* 0x001cf80001747983 */ /* 0x002f280000300a00 */
[----:B------:R1:W-:Y:S01]  /*1cdc0*/  STL.64 [R1+0x48], R114 ;  /* 0x0000487201007387 */ /* 0x0003e20000100a00 */
[----:B------:R-:W-:-:S03]  /*1cdd0*/  IMAD.WIDE R248, R251, 0x4, R248 ;  /* 0x00000004fbf87825 */ /* 0x000fc600078e02f8 */
[----:B-1----:R-:W3:Y:S04]  /*1cde0*/  LDL.LU.64 R114, [R1+0x1cf0] ;  /* 0x001cf00001727983 */ /* 0x002ee80000300a00 */
[----:B------:R1:W-:Y:S01]  /*1cdf0*/  STL.64 [R1+0x60], R236 ;  /* 0x000060ec01007387 */ /* 0x0003e20000100a00 */
[----:B------:R-:W-:-:S03]  /*1ce00*/  IMAD.WIDE R112, R251, 0x4, R112 ;  /* 0x00000004fb707825 */ /* 0x000fc600078e0270 */
[----:B-1----:R-:W3:Y:S01]  /*1ce10*/  LDL.LU.64 R236, [R1+0x1ce8] ;  /* 0x001ce80001ec7983 */ /* 0x002ee20000300a00 */
        /* <DEDUP_REMOVED lines=40> */
[----:B--2---:R-:W-:-:S05]  /*1d0a0*/  IMAD.WIDE R218, R251, 0x4, R218 ;  /* 0x00000004fbda7825 */ /* 0x004fca00078e02da */
[----:B------:R1:W-:Y:S02]  /*1d0b0*/  STL.64 [R1+0x68], R218 ;  /* 0x000068da01007387 */ /* 0x0003e40000100a00 */
[----:B-1----:R-:W-:-:S04]  /*1d0c0*/  IMAD.WIDE R218, R251, 0x4, R2 ;  /* 0x00000004fbda7825 */ /* 0x002fc800078e0202 */
[C---:B------:R-:W-:Y:S01]  /*1d0d0*/  IMAD.WIDE R2, R251.reuse, 0x4, R246 ;  /* 0x00000004fb027825 */ /* 0x040fe200078e02f6 */
[----:B------:R1:W-:Y:S04]  /*1d0e0*/  STL.64 [R1+0x80], R218 ;  /* 0x000080da01007387 */ /* 0x0003e80000100a00 */
[----:B------:R-:W-:Y:S04]  /*1d0f0*/  STL.64 [R1+0x88], R248 ;  /* 0x000088f801007387 */ /* 0x000fe80000100a00 */
[----:B------:R2:W-:Y:S01]  /*1d100*/  STL.64 [R1+0xb0], R2 ;  /* 0x0000b00201007387 */ /* 0x0005e20000100a00 */
[----:B-1----:R-:W-:-:S05]  /*1d110*/  IMAD.WIDE R218, R251, 0x4, R244 ;  /* 0x00000004fbda7825 */ /* 0x002fca00078e02f4 */
[----:B------:R-:W-:Y:S01]  /*1d120*/  STL.64 [R1+0xb8], R218 ;  /* 0x0000b8da01007387 */ /* 0x000fe20000100a00 */
[----:B--2---:R-:W-:-:S03]  /*1d130*/  IMAD.WIDE R2, R251, 0x4, R110 ;  /* 0x00000004fb027825 */ /* 0x004fc600078e026e */
[----:B------:R-:W-:Y:S04]  /*1d140*/  STL.64 [R1+0xe0], R112 ;  /* 0x0000e07001007387 */ /* 0x000fe80000100a00 */
[----:B------:R1:W-:Y:S04]  /*1d150*/  STL.64 [R1+0xe8], R2 ;  /* 0x0000e80201007387 */ /* 0x0003e80000100a00 */
[----:B------:R-:W-:Y:S04]  /*1d160*/  STL.64 [R1+0xf0], R108 ;  /* 0x0000f06c01007387 */ /* 0x000fe80000100a00 */
[----:B------:R-:W-:Y:S01]  /*1d170*/  STL.64 [R1+0x100], R106 ;  /* 0x0001006a01007387 */ /* 0x000fe20000100a00 */
[----:B-1----:R-:W-:-:S04]  /*1d180*/  IMAD.WIDE R2, R251, 0x4, R104 ;  /* 0x00000004fb027825 */ /* 0x002fc800078e0268 */
[C---:B------:R-:W-:Y:S01]  /*1d190*/  IMAD.WIDE R104, R251.reuse, 0x4, R102 ;  /* 0x00000004fb687825 */ /* 0x040fe200078e0266 */
[----:B------:R1:W-:Y:S04]  /*1d1a0*/  STL.64 [R1+0x110], R2 ;  /* 0x0001100201007387 */ /* 0x0003e80000100a00 */
[----:B------:R-:W-:Y:S04]  /*1d1b0*/  STL.64 [R1+0x130], R100 ;  /* 0x0001306401007387 */ /* 0x000fe80000100a00 */
[----:B------:R-:W-:Y:S01]  /*1d1c0*/  STL.64 [R1+0x120], R104 ;  /* 0x0001206801007387 */ /* 0x000fe20000100a00 */
[----:B-1----:R-:W-:-:S03]  /*1d1d0*/  IMAD.WIDE R2, R251, 0x4, R96 ;  /* 0x00000004fb027825 */ /* 0x002fc600078e0260 */
[----:B------:R1:W-:Y:S04]  /*1d1e0*/  STL.64 [R1+0x140], R98 ;  /* 0x0001406201007387 */ /* 0x0003e80000100a00 */
[----:B------:R2:W-:Y:S04]  /*1d1f0*/  STL.64 [R1+0x1cb0], R104 ;  /* 0x001cb06801007387 */ /* 0x0005e80000100a00 */
[----:B------:R-:W-:Y:S04]  /*1d200*/  STL.64 [R1+0x150], R2 ;  /* 0x0001500201007387 */ /* 0x000fe80000100a00 */
[----:B------:R3:W-:Y:S01]  /*1d210*/  STL.64 [R1+0x1cd0], R2 ;  /* 0x001cd00201007387 */ /* 0x0007e20000100a00 */
[----:B-1----:R-:W-:-:S04]  /*1d220*/  IMAD.WIDE R98, R251, 0x4, R88 ;  /* 0x00000004fb627825 */ /* 0x002fc800078e0258 */
[C---:B--2---:R-:W-:Y:S01]  /*1d230*/  IMAD.WIDE R104, R251.reuse, 0x4, R92 ;  /* 0x00000004fb687825 */ /* 0x044fe200078e025c */
[----:B------:R1:W-:Y:S03]  /*1d240*/  STL.64 [R1+0x160], R94 ;  /* 0x0001605e01007387 */ /* 0x0003e60000100a00 */
[C---:B------:R-:W-:Y:S01]  /*1d250*/  IMAD.WIDE R92, R251.reuse, 0x4, R90 ;  /* 0x00000004fb5c7825 */ /* 0x040fe200078e025a */
[----:B------:R-:W-:Y:S03]  /*1d260*/  STL.64 [R1+0x170], R104 ;  /* 0x0001706801007387 */ /* 0x000fe60000100a00 */
[C---:B---3--:R-:W-:Y:S01]  /*1d270*/  IMAD.WIDE R2, R251.reuse, 0x4, R82 ;  /* 0x00000004fb027825 */ /* 0x048fe200078e0252 */
[----:B------:R2:W-:Y:S04]  /*1d280*/  STL.64 [R1+0x1ce0], R104 ;  /* 0x001ce06801007387 */ /* 0x0005e80000100a00 */
[----:B------:R-:W-:Y:S01]  /*1d290*/  STL.64 [R1+0x180], R92 ;  /* 0x0001805c01007387 */ /* 0x000fe20000100a00 */
[----:B------:R-:W-:-:S03]  /*1d2a0*/  IMAD.WIDE R82, R251, 0x4, R80 ;  /* 0x00000004fb527825 */ /* 0x000fc600078e0250 */
[----:B------:R-:W-:Y:S01]  /*1d2b0*/  STL.64 [R1+0x190], R98 ;  /* 0x0001906201007387 */ /* 0x000fe20000100a00 */
[----:B-1----:R-:W-:-:S03]  /*1d2c0*/  IMAD.WIDE R94, R251, 0x4, R78 ;  /* 0x00000004fb5e7825 */ /* 0x002fc600078e024e */
[----:B------:R1:W-:Y:S01]  /*1d2d0*/  STL.64 [R1+0x278], R2 ;  /* 0x0002780201007387 */ /* 0x0003e20000100a00 */
[----:B------:R-:W-:-:S03]  /*1d2e0*/  IMAD.WIDE R88, R251, 0x4, R76 ;  /* 0x00000004fb587825 */ /* 0x000fc600078e024c */
[----:B------:R-:W3:Y:S04]  /*1d2f0*/  LDL.64 R80, [R1+0x420] ;  /* 0x0004200001507983 */ /* 0x000ee80000100a00 */
[----:B------:R-:W-:Y:S01]  /*1d300*/  STL.64 [R1+0x1a0], R86 ;  /* 0x0001a05601007387 */ /* 0x000fe20000100a00 */
[----:B------:R-:W-:-:S03]  /*1d310*/  IMAD.WIDE R100, R251, 0x4, R72 ;  /* 0x00000004fb647825 */ /* 0x000fc600078e0248 */
[----:B------:R-:W3:Y:S04]  /*1d320*/  LDL.64 R78, [R1+0x1820] ;  /* 0x00182000014e7983 */ /* 0x000ee80000100a00 */
[----:B------:R-:W-:Y:S01]  /*1d330*/  STL.64 [R1+0x1b0], R84 ;  /* 0x0001b05401007387 */ /* 0x000fe20000100a00 */
[----:B--2---:R-:W-:-:S03]  /*1d340*/  IMAD.WIDE R104, R251, 0x4, R66 ;  /* 0x00000004fb687825 */ /* 0x004fc600078e0242 */
[----:B------:R-:W-:Y:S04]  /*1d350*/  STL.64 [R1+0x290], R82 ;  /* 0x0002905201007387 */ /* 0x000fe80000100a00 */
[----:B------:R-:W-:Y:S04]  /*1d360*/  STL.64 [R1+0x2a8], R94 ;  /* 0x0002a85e01007387 */ /* 0x000fe80000100a00 */
[----:B------:R-:W2:Y:S01]  /*1d370*/  LDL.64 R72, [R1+0xb8] ;  /* 0x0000b80001487983 */ /* 0x000ea20000100a00 */
[----:B------:R-:W-:-:S03]  /*1d380*/  IMAD.WIDE R90, R251, 0x4, R64 ;  /* 0x00000004fb5a7825 */ /* 0x000fc600078e0240 */
[----:B------:R-:W-:Y:S01]  /*1d390*/  STL.64 [R1+0x2c0], R88 ;  /* 0x0002c05801007387 */ /* 0x000fe20000100a00 */
[----:B------:R-:W-:-:S03]  /*1d3a0*/  IMAD.WIDE R96, R251, 0x4, R62 ;  /* 0x00000004fb607825 */ /* 0x000fc600078e023e */
[----:B------:R-:W-:Y:S04]  /*1d3b0*/  STL.64 [R1+0x2d8], R74 ;  /* 0x0002d84a01007387 */ /* 0x000fe80000100a00 */
[----:B------:R-:W2:Y:S04]  /*1d3c0*/  LDL.64 R66, [R1+0x140] ;  /* 0x0001400001427983 */ /* 0x000ea80000100a00 */
[----:B------:R-:W-:Y:S04]  /*1d3d0*/  STL.64 [R1+0x2f0], R100 ;  /* 0x0002f06401007387 */ /* 0x000fe80000100a00 */
[----:B------:R-:W-:Y:S04]  /*1d3e0*/  STL.64 [R1+0x308], R70 ;  /* 0x0003084601007387 */ /* 0x000fe80000100a00 */
[----:B------:R-:W-:Y:S04]  /*1d3f0*/  STL.64 [R1+0x338], R104 ;  /* 0x0003386801007387 */ /* 0x000fe80000100a00 */
[----:B------:R-:W2:Y:S01]  /*1d400*/  LDL.64 R62, [R1+0x430] ;  /* 0x00043000013e7983 */ /* 0x000ea20000100a00 */
[----:B------:R-:W-:-:S03]  /*1d410*/  IMAD.WIDE R248, R251, 0x4, R50 ;  /* 0x00000004fbf87825 */ /* 0x000fc600078e0232 */
[----:B------:R-:W-:Y:S04]  /*1d420*/  STL.64 [R1+0x320], R68 ;  /* 0x0003204401007387 */ /* 0x000fe80000100a00 */
[----:B------:R-:W-:Y:S01]  /*1d430*/  STL.64 [R1+0x350], R90 ;  /* 0x0003505a01007387 */ /* 0x000fe20000100a00 */
[----:B------:R-:W-:-:S03]  /*1d440*/  IMAD.WIDE R76, R251, 0x4, R48 ;  /* 0x00000004fb4c7825 */ /* 0x000fc600078e0230 */
[----:B------:R-:W-:Y:S04]  /*1d450*/  STL.64 [R1+0x368], R96 ;  /* 0x0003686001007387 */ /* 0x000fe80000100a00 */
[----:B------:R-:W-:Y:S04]  /*1d460*/  STL.64 [R1+0x380], R60 ;  /* 0x0003803c01007387 */ /* 0x000fe80000100a00 */
[----:B------:R-:W-:Y:S04]  /*1d470*/  STL.64 [R1+0x1940], R58 ;  /* 0x0019403a01007387 */ /* 0x000fe80000100a00 */
[----:B------:R-:W-:Y:S04]  /*1d480*/  STL.64 [R1+0x1960], R56 ;  /* 0x0019603801007387 */ /* 0x000fe80000100a00 */
[----:B------:R-:W2:Y:S04]  /*1d490*/  LDL.64 R48, [R1+0x1810] ;  /* 0x0018100001307983 */ /* 0x000ea80000100a00 */
[----:B------:R-:W-:Y:S04]  /*1d4a0*/  STL.64 [R1+0x1980], R54 ;  /* 0x0019803601007387 */ /* 0x000fe80000100a00 */
[----:B------:R-:W-:Y:S01]  /*1d4b0*/  STL.64 [R1+0x19c0], R248 ;  /* 0x0019c0f801007387 */ /* 0x000fe20000100a00 */
[----:B-1----:R-:W-:-:S03]  /*1d4c0*/  IMAD.WIDE R2, R251, 0x4, R34 ;  /* 0x00000004fb027825 */ /* 0x002fc600078e0222 */
[----:B------:R-:W-:Y:S04]  /*1d4d0*/  STL.64 [R1+0x19a0], R52 ;  /* 0x0019a03401007387 */ /* 0x000fe80000100a00 */
[----:B------:R-:W-:Y:S04]  /*1d4e0*/  STL.64 [R1+0x19e0], R76 ;  /* 0x0019e04c01007387 */ /* 0x000fe80000100a00 */
[----:B------:R-:W-:Y:S04]  /*1d4f0*/  STL.64 [R1+0x1a00], R46 ;  /* 0x001a002e01007387 */ /* 0x000fe80000100a00 */
[----:B------:R-:W-:Y:S04]  /*1d500*/  STL.64 [R1+0x1a20], R44 ;  /* 0x001a202c01007387 */ /* 0x000fe80000100a00 */
[----:B------:R-:W-:Y:S04]  /*1d510*/  STL.64 [R1+0x1a40], R42 ;  /* 0x001a402a01007387 */ /* 0x000fe80000100a00 */
[----:B------:R-:W3:Y:S04]  /*1d520*/  LDL.64 R34, [R1+0x348] ;  /* 0x0003480001227983 */ /* 0x000ee80000100a00 */
[----:B------:R-:W-:Y:S04]  /*1d530*/  STL.64 [R1+0x1a60], R40 ;  /* 0x001a602801007387 */ /* 0x000fe80000100a00 */
[----:B------:R-:W-:Y:S04]  /*1d540*/  STL.64 [R1+0x1a80], R38 ;  /* 0x001a802601007387 */ /* 0x000fe80000100a00 */
[----:B------:R-:W-:Y:S01]  /*1d550*/  STL.64 [R1+0x1ac0], R2 ;  /* 0x001ac00201007387 */ /* 0x000fe20000100a00 */
[----:B------:R-:W-:-:S03]  /*1d560*/  IMAD.WIDE R64, R251, 0x4, R18 ;  /* 0x00000004fb407825 */ /* 0x000fc600078e0212 */
[----:B------:R-:W-:Y:S04]  /*1d570*/  STL.64 [R1+0x1aa0], R36 ;  /* 0x001aa02401007387 */ /* 0x000fe80000100a00 */
[----:B------:R-:W-:Y:S04]  /*1d580*/  STL.64 [R1+0x1ae0], R32 ;  /* 0x001ae02001007387 */ /* 0x000fe80000100a00 */
[----:B------:R-:W-:Y:S04]  /*1d590*/  STL.64 [R1+0x1b00], R30 ;  /* 0x001b001e01007387 */ /* 0x000fe80000100a00 */
[----:B------:R-:W-:Y:S04]  /*1d5a0*/  STL.64 [R1+0x1b20], R28 ;  /* 0x001b201c01007387 */ /* 0x000fe80000100a00 */
[----:B------:R-:W-:Y:S04]  /*1d5b0*/  STL.64 [R1+0x1b40], R26 ;  /* 0x001b401a01007387 */ /* 0x000fe80000100a00 */
[----:B------:R-:W3:Y:S04]  /*1d5c0*/  LDL.64 R18, [R1+0x1870] ;  /* 0x0018700001127983 */ /* 0x000ee80000100a00 */
[----:B------:R-:W-:Y:S04]  /*1d5d0*/  STL.64 [R1+0x1b60], R24 ;  /* 0x001b601801007387 */ /* 0x000fe80000100a00 */
[----:B------:R-:W-:Y:S01]  /*1d5e0*/  STL.64 [R1+0x1b80], R22 ;  /* 0x001b801601007387 */ /* 0x000fe20000100a00 */
[----:B------:R-:W-:-:S03]  /*1d5f0*/  IMAD.WIDE R112, R251, 0x4, R242 ;  /* 0x00000004fb707825 */ /* 0x000fc600078e02f2 */
[----:B------:R-:W-:Y:S04]  /*1d600*/  STL.64 [R1+0x1bc0], R64 ;  /* 0x001bc04001007387 */ /* 0x000fe80000100a00 */
[----:B------:R-:W-:Y:S04]  /*1d610*/  STL.64 [R1+0x1ba0], R20 ;  /* 0x001ba01401007387 */ /* 0x000fe80000100a00 */
[----:B------:R-:W-:Y:S04]  /*1d620*/  STL.64 [R1+0x1c18], R16 ;  /* 0x001c181001007387 */ /* 0x000fe80000100a00 */
[----:B------:R-:W-:Y:S04]  /*1d630*/  STL.64 [R1+0x1c20], R14 ;  /* 0x001c200e01007387 */ /* 0x000fe80000100a00 */
[----:B------:R-:W-:Y:S01]  /*1d640*/  STL.64 [R1+0x1c28], R12 ;  /* 0x001c280c01007387 */ /* 0x000fe20000100a00 */
[----:B------:R-:W-:-:S03]  /*1d650*/  IMAD.WIDE R218, R251, 0x4, R230 ;  /* 0x00000004fbda7825 */ /* 0x000fc600078e02e6 */
        /* <DEDUP_REMOVED lines=8> */
[----:B------:R-:W3:Y:S01]  /*1d6e0*/  LDL.64 R230, [R1+0x288] ;  /* 0x0002880001e67983 */ /* 0x000ee20000100a00 */
[----:B------:R-:W-:-:S03]  /*1d6f0*/  IMAD.WIDE R50, R251, 0x4, R190 ;  /* 0x00000004fb327825 */ /* 0x000fc600078e02be */
[----:B------:R-:W3:Y:S04]  /*1d700*/  LDL.64 R228, [R1+0x398] ;  /* 0x0003980001e47983 */ /* 0x000ee80000100a00 */
[----:B------:R-:W3:Y:S04]  /*1d710*/  LDL.64 R226, [R1+0x1e8] ;  /* 0x0001e80001e27983 */ /* 0x000ee80000100a00 */
[----:B------:R-:W3:Y:S04]  /*1d720*/  LDL.64 R224, [R1+0x3d8] ;  /* 0x0003d80001e07983 */ /* 0x000ee80000100a00 */
[----:B------:R-:W3:Y:S04]  /*1d730*/  LDL.64 R194, [R1+0x418] ;  /* 0x0004180001c27983 */ /* 0x000ee80000100a00 */
[----:B------:R-:W-:Y:S01]  /*1d740*/  STL.64 [R1+0xf8], R198 ;  /* 0x0000f8c601007387 */ /* 0x000fe20000100a00 */
[----:B------:R-:W-:-:S03]  /*1d750*/  IMAD.WIDE R182, R251, 0x4, R182 ;  /* 0x00000004fbb67825 */ /* 0x000fc600078e02b6 */
[----:B------:R-:W3:Y:S01]  /*1d760*/  LDL.64 R190, [R1+0x428] ;  /* 0x0004280001be7983 */ /* 0x000ee20000100a00 */
[----:B------:R-:W-:-:S03]  /*1d770*/  IMAD.WIDE R180, R251, 0x4, R180 ;  /* 0x00000004fbb47825 */ /* 0x000fc600078e02b4 */
[----:B------:R-:W-:Y:S01]  /*1d780*/  STL.64 [R1+0x108], R196 ;  /* 0x000108c401007387 */ /* 0x000fe20000100a00 */
[----:B------:R-:W-:-:S03]  /*1d790*/  IMAD.WIDE R178, R251, 0x4, R178 ;  /* 0x00000004fbb27825 */ /* 0x000fc600078e02b2 */
[----:B------:R-:W-:Y:S01]  /*1d7a0*/  STL.64 [R1+0x118], R106 ;  /* 0x0001186a01007387 */ /* 0x000fe20000100a00 */
[----:B------:R-:W-:-:S03]  /*1d7b0*/  IMAD.WIDE R174, R251, 0x4, R174 ;  /* 0x00000004fbae7825 */ /* 0x000fc600078e02ae */
[----:B------:R1:W-:Y:S01]  /*1d7c0*/  STL.64 [R1+0x138], R50 ;  /* 0x0001383201007387 */ /* 0x0003e20000100a00 */
        /* <DEDUP_REMOVED lines=21> */
[----:B------:R-:W3:Y:S01]  /*1d920*/  LDL.64 R156, [R1+0x1818] ;  /* 0x00181800019c7983 */ /* 0x000ee20000100a00 */
[----:B------:R-:W-:-:S04]  /*1d930*/  IMAD.WIDE R162, R251, 0x4, R162 ;  /* 0x00000004fba27825 */ /* 0x000fc800078e02a2 */
[C---:B------:R-:W-:Y:S01]  /*1d940*/  IMAD.WIDE R158, R251.reuse, 0x4, R158 ;  /* 0x00000004fb9e7825 */ /* 0x040fe200078e029e */
[----:B------:R-:W-:Y:S03]  /*1d950*/  STL.64 [R1+0x2f8], R162 ;  /* 0x0002f8a201007387 */ /* 0x000fe60000100a00 */
[C---:B------:R-:W-:Y:S01]  /*1d960*/  IMAD.WIDE R160, R251.reuse, 0x4, R160 ;  /* 0x00000004fba07825 */ /* 0x040fe200078e02a0 */
[----:B------:R-:W-:Y:S03]  /*1d970*/  STL.64 [R1+0x328], R158 ;  /* 0x0003289e01007387 */ /* 0x000fe60000100a00 */
[C---:B------:R-:W-:Y:S01]  /*1d980*/  IMAD.WIDE R154, R251.reuse, 0x4, R154 ;  /* 0x00000004fb9a7825 */ /* 0x040fe200078e029a */
[----:B------:R-:W-:Y:S03]  /*1d990*/  STL.64 [R1+0x310], R160 ;  /* 0x000310a001007387 */ /* 0x000fe60000100a00 */
[C---:B------:R-:W-:Y:S01]  /*1d9a0*/  IMAD.WIDE R152, R251.reuse, 0x4, R152 ;  /* 0x00000004fb987825 */ /* 0x040fe200078e0298 */
[----:B------:R1:W-:Y:S03]  /*1d9b0*/  STL.64 [R1+0x340], R110 ;  /* 0x0003406e01007387 */ /* 0x0003e60000100a00 */
[C---:B------:R-:W-:Y:S01]  /*1d9c0*/  IMAD.WIDE R150, R251.reuse, 0x4, R150 ;  /* 0x00000004fb967825 */ /* 0x040fe200078e0296 */
[----:B------:R-:W-:Y:S03]  /*1d9d0*/  STL.64 [R1+0x358], R154 ;  /* 0x0003589a01007387 */ /* 0x000fe60000100a00 */
[C---:B------:R-:W-:Y:S01]  /*1d9e0*/  IMAD.WIDE R148, R251.reuse, 0x4, R148 ;  /* 0x00000004fb947825 */ /* 0x040fe200078e0294 */
[----:B------:R-:W-:Y:S01]  /*1d9f0*/  PLOP3.LUT P4, PT, PT, PT, UP0, 0x80, 0x8 ;  /* 0x000000000008781c */ /* 0x000fe20003f8f008 */
[----:B------:R-:W-:Y:S02]  /*1da00*/  STL.64 [R1+0x370], R152 ;  /* 0x0003709801007387 */ /* 0x000fe40000100a00 */
[C---:B------:R-:W-:Y:S01]  /*1da10*/  IMAD.WIDE R138, R251.reuse, 0x4, R138 ;  /* 0x00000004fb8a7825 */ /* 0x040fe200078e028a */
[----:B------:R-:W-:Y:S01]  /*1da20*/  PLOP3.LUT P3, PT, PT, PT, UP0, 0x80, 0x8 ;  /* 0x000000000008781c */ /* 0x000fe20003f6f008 */
[----:B------:R-:W-:Y:S02]  /*1da30*/  STL.64 [R1+0x388], R150 ;  /* 0x0003889601007387 */ /* 0x000fe40000100a00 */
[C---:B------:R-:W-:Y:S01]  /*1da40*/  IMAD.WIDE R136, R251.reuse, 0x4, R136 ;  /* 0x00000004fb887825 */ /* 0x040fe200078e0288 */
[----:B------:R-:W-:Y:S01]  /*1da50*/  PLOP3.LUT P5, PT, PT, PT, UP0, 0x80, 0x8 ;  /* 0x000000000008781c */ /* 0x000fe20003faf008 */
[----:B------:R-:W-:Y:S02]  /*1da60*/  STL.64 [R1+0x1a68], R148 ;  /* 0x001a689401007387 */ /* 0x000fe40000100a00 */
[----:B------:R-:W-:-:S02]  /*1da70*/  IMAD.WIDE R134, R251, 0x4, R134 ;  /* 0x00000004fb867825 */ /* 0x000fc400078e0286 */
[----:B------:R-:W-:Y:S02]  /*1da80*/  STL.64 [R1+0x1b08], R138 ;  /* 0x001b088a01007387 */ /* 0x000fe40000100a00 */
[C---:B------:R-:W-:Y:S02]  /*1da90*/  IMAD.WIDE R132, R251.reuse, 0x4, R132 ;  /* 0x00000004fb847825 */ /* 0x040fe400078e0284 */
[----:B------:R-:W-:Y:S02]  /*1daa0*/  STL.64 [R1+0x1b28], R136 ;  /* 0x001b288801007387 */ /* 0x000fe40000100a00 */
[C---:B------:R-:W-:Y:S02]  /*1dab0*/  IMAD.WIDE R102, R251.reuse, 0x4, R130 ;  /* 0x00000004fb667825 */ /* 0x040fe400078e0282 */
[----:B------:R-:W-:Y:S02]  /*1dac0*/  STL.64 [R1+0x1b48], R134 ;  /* 0x001b488601007387 */ /* 0x000fe40000100a00 */
[----:B------:R-:W-:-:S02]  /*1dad0*/  IMAD.WIDE R126, R251, 0x4, R126 ;  /* 0x00000004fb7e7825 */ /* 0x000fc400078e027e */
[----:B------:R-:W-:Y:S02]  /*1dae0*/  STL.64 [R1+0x1b68], R132 ;  /* 0x001b688401007387 */ /* 0x000fe40000100a00 */
[C---:B------:R-:W-:Y:S02]  /*1daf0*/  IMAD.WIDE R128, R251.reuse, 0x4, R128 ;  /* 0x00000004fb807825 */ /* 0x040fe400078e0280 */
[----:B------:R1:W-:Y:S02]  /*1db00*/  STL.64 [R1+0x1b88], R102 ;  /* 0x001b886601007387 */ /* 0x0003e40000100a00 */
[C---:B------:R-:W-:Y:S02]  /*1db10*/  IMAD.WIDE R124, R251.reuse, 0x4, R124 ;  /* 0x00000004fb7c7825 */ /* 0x040fe400078e027c */
[----:B------:R-:W-:Y:S02]  /*1db20*/  STL.64 [R1+0x1bc8], R126 ;  /* 0x001bc87e01007387 */ /* 0x000fe40000100a00 */
[----:B------:R-:W-:-:S02]  /*1db30*/  IMAD.WIDE R122, R251, 0x4, R122 ;  /* 0x00000004fb7a7825 */ /* 0x000fc400078e027a */
[----:B------:R-:W-:Y:S02]  /*1db40*/  STL.64 [R1+0x1ba8], R128 ;  /* 0x001ba88001007387 */ /* 0x000fe40000100a00 */
[C---:B------:R-:W-:Y:S02]  /*1db50*/  IMAD.WIDE R120, R251.reuse, 0x4, R120 ;  /* 0x00000004fb787825 */ /* 0x040fe400078e0278 */
[----:B------:R-:W-:Y:S02]  /*1db60*/  STL.64 [R1+0x1be8], R124 ;  /* 0x001be87c01007387 */ /* 0x000fe40000100a00 */
[C---:B------:R-:W-:Y:S02]  /*1db70*/  IMAD.WIDE R118, R251.reuse, 0x4, R118 ;  /* 0x00000004fb767825 */ /* 0x040fe400078e0276 */
[----:B------:R-:W-:Y:S02]  /*1db80*/  STL.64 [R1+0x1bf0], R122 ;  /* 0x001bf07a01007387 */ /* 0x000fe40000100a00 */
[----:B----4-:R-:W-:-:S02]  /*1db90*/  IMAD.WIDE R116, R251, 0x4, R116 ;  /* 0x00000004fb747825 */ /* 0x010fc400078e0274 */
[----:B------:R-:W-:Y:S02]  /*1dba0*/  STL.64 [R1+0x1bf8], R120 ;  /* 0x001bf87801007387 */ /* 0x000fe40000100a00 */
[C---:B------:R-:W-:Y:S02]  /*1dbb0*/  IMAD.WIDE R108, R251.reuse, 0x4, R114 ;  /* 0x00000004fb6c7825 */ /* 0x040fe400078e0272 */
[----:B------:R-:W-:Y:S04]  /*1dbc0*/  STL.64 [R1+0x1c00], R118 ;  /* 0x001c007601007387 */ /* 0x000fe80000100a00 */
[----:B--2---:R-:W-:Y:S04]  /*1dbd0*/  LDGSTS.E [R4+0x1fe80], desc[UR14][R48.64], !P4 ;  /* 0x1fe8000030047fae */ /* 0x004fe8000e1a100e */
[----:B------:R-:W2:Y:S04]  /*1dbe0*/  LDL.64 R48, [R1+0x278] ;  /* 0x0002780001307983 */ /* 0x000ea80000100a00 */
[----:B------:R-:W-:Y:S04]  /*1dbf0*/  STL.64 [R1+0x1c08], R116 ;  /* 0x001c087401007387 */ /* 0x000fe80000100a00 */
[----:B------:R4:W-:Y:S04]  /*1dc00*/  STL.64 [R1+0x1c10], R108 ;  /* 0x001c106c01007387 */ /* 0x0009e80000100a00 */
[----:B---3--:R-:W-:Y:S04]  /*1dc10*/  LDGSTS.E [R4+0x1ff00], desc[UR14][R156.64], !P3 ;  /* 0x1ff000009c047fae */ /* 0x008fe8000d9a100e */
[----:B------:R-:W-:Y:S04]  /*1dc20*/  LDGSTS.E [R4+0x1ff80], desc[UR14][R78.64], !P5 ;  /* 0x1ff800004e047fae */ /* 0x000fe8000e9a100e */
[----:B------:R-:W0:Y:S04]  /*1dc30*/  LDGDEPBAR ;  /* 0x00000000000079af */ /* 0x000e280000000000 */
[----:B------:R-:W-:Y:S04]  /*1dc40*/  LDGSTS.E [R0+0x28000], desc[UR14][R62.64], P2 ;  /* 0x280000003e007fae */ /* 0x000fe800091a100e */
[----:B------:R-:W3:Y:S04]  /*1dc50*/  LDL.64 R78, [R1+0x18c8] ;  /* 0x0018c800014e7983 */ /* 0x000ee80000100a00 */
        /* <DEDUP_REMOVED lines=9> */
[----:B------:R-:W4:Y:S01]  /*1dcf0*/  LDL.64 R194, [R1+0x1ab0] ;  /* 0x001ab00001c27983 */ /* 0x000f220000100a00 */
[----:B------:R-:W-:-:S03]  /*1dd00*/  IMAD.WIDE R206, R251, 0x4, R206 ;  /* 0x00000004fbce7825 */ /* 0x000fc600078e02ce */
[----:B------:R-:W-:Y:S04]  /*1dd10*/  LDGSTS.E [R0+0x29180], desc[UR14][R246.64], P1 ;  /* 0x29180000f6007fae */ /* 0x000fe800089a100e */
[----:B------:R-:W4:Y:S04]  /*1dd20*/  LDL.64 R72, [R1+0x1ab8] ;  /* 0x001ab80001487983 */ /* 0x000f280000100a00 */
        /* <DEDUP_REMOVED lines=8> */
[----:B--2---:R-:W-:Y:S04]  /*1ddb0*/  LDGSTS.E [R0+0x2b100], desc[UR14][R48.64], P0 ;  /* 0x2b10000030007fae */ /* 0x004fe800081a100e */
[----:B------:R-:W-:Y:S04]  /*1ddc0*/  LDGSTS.E [R0+0x2b180], desc[UR14][R50.64], P1 ;  /* 0x2b18000032007fae */ /* 0x000fe800089a100e */
[----:B------:R-:W2:Y:S04]  /*1ddd0*/  LDL.64 R66, [R1+0x410] ;  /* 0x0004100001427983 */ /* 0x000ea80000100a00 */
[----:B------:R-:W2:Y:S04]  /*1dde0*/  LDL.64 R228, [R1+0x260] ;  /* 0x0002600001e47983 */ /* 0x000ea80000100a00 */
[----:B------:R-:W2:Y:S04]  /*1ddf0*/  LDL.64 R230, [R1+0x40] ;  /* 0x0000400001e67983 */ /* 0x000ea80000100a00 */
[----:B------:R-:W2:Y:S04]  /*1de00*/  LDL.64 R18, [R1+0x3d0] ;  /* 0x0003d00001127983 */ /* 0x000ea80000100a00 */
[----:B------:R-:W2:Y:S04]  /*1de10*/  LDL.64 R34, [R1+0x1e0] ;  /* 0x0001e00001227983 */ /* 0x000ea80000100a00 */
[----:B------:R-:W2:Y:S04]  /*1de20*/  LDL.64 R48, [R1+0xe0] ;  /* 0x0000e00001307983 */ /* 0x000ea80000100a00 */
[----:B-1----:R-:W2:Y:S04]  /*1de30*/  LDL.64 R50, [R1+0x390] ;  /* 0x0003900001327983 */ /* 0x002ea80000100a00 */
[----:B---3--:R-:W-:Y:S04]  /*1de40*/  LDGSTS.E [R0+0x2c000], desc[UR14][R78.64], P2 ;  /* 0x2c0000004e007fae */ /* 0x008fe800091a100e */
[----:B----4-:R-:W-:Y:S04]  /*1de50*/  LDGSTS.E [R0+0x2c080], desc[UR14][R62.64], P6 ;  /* 0x2c0800003e007fae */ /* 0x010fe8000b1a100e */
[----:B------:R-:W-:Y:S04]  /*1de60*/  LDGSTS.E [R0+0x2c100], desc[UR14][R104.64], P0 ;  /* 0x2c10000068007fae */ /* 0x000fe800081a100e */
[----:B------:R-:W-:Y:S04]  /*1de70*/  LDGSTS.E [R0+0x2c180], desc[UR14][R174.64], P1 ;  /* 0x2c180000ae007fae */ /* 0x000fe800089a100e */
[----:B------:R-:W3:Y:S04]  /*1de80*/  LDL.64 R78, [R1+0x2a0] ;  /* 0x0002a000014e7983 */ /* 0x000ee80000100a00 */
[----:B------:R-:W-:Y:S04]  /*1de90*/  LDGSTS.E [R0+0x2d000], desc[UR14][R80.64], P2 ;  /* 0x2d00000050007fae */ /* 0x000fe800091a100e */
[----:B------:R-:W4:Y:S04]  /*1dea0*/  LDL.LU.64 R104, [R1+0x1ce0] ;  /* 0x001ce00001687983 */ /* 0x000f280000300a00 */
[----:B------:R-:W-:Y:S04]  /*1deb0*/  LDGSTS.E [R0+0x2d080], desc[UR14][R190.64], P6 ;  /* 0x2d080000be007fae */ /* 0x000fe8000b1a100e */
[----:B------:R-:W2:Y:S04]  /*1dec0*/  LDL.64 R62, [R1+0x1880] ;  /* 0x00188000013e7983 */ /* 0x000ea80000100a00 */
[----:B------:R-:W2:Y:S04]  /*1ded0*/  LDL.64 R80, [R1+0x360] ;  /* 0x0003600001507983 */ /* 0x000ea80000100a00 */
[----:B------:R-:W-:Y:S04]  /*1dee0*/  LDGSTS.E [R0+0x2d100], desc[UR14][R248.64], P0 ;  /* 0x2d100000f8007fae */ /* 0x000fe800081a100e */
[----:B------:R-:W-:Y:S04]  /*1def0*/  LDGSTS.E [R0+0x2d180], desc[UR14][R158.64], P1 ;  /* 0x2d1800009e007fae */ /* 0x000fe800089a100e */
[----:B------:R-:W-:Y:S04]  /*1df00*/  LDGSTS.E [R0+0x2e000], desc[UR14][R194.64], P2 ;  /* 0x2e000000c2007fae */ /* 0x000fe800091a100e */
[----:B------:R-:W2:Y:S04]  /*1df10*/  LDL.LU.64 R248, [R1+0x1cd8] ;  /* 0x001cd80001f87983 */ /* 0x000ea80000300a00 */
[----:B------:R-:W-:Y:S04]  /*1df20*/  LDGSTS.E [R0+0x2e080], desc[UR14][R72.64], P6 ;  /* 0x2e08000048007fae */ /* 0x000fe8000b1a100e */
[----:B------:R-:W-:Y:S04]  /*1df30*/  LDGSTS.E [R0+0x2e100], desc[UR14][R2.64], P0 ;  /* 0x2e10000002007fae */ /* 0x000fe800081a100e */
[----:B------:R-:W3:Y:S04]  /*1df40*/  LDL.64 R72, [R1+0x18d0] ;  /* 0x0018d00001487983 */ /* 0x000ee80000100a00 */
[----:B------:R-:W3:Y:S01]  /*1df50*/  LDL.LU.64 R2, [R1+0x1cd0] ;  /* 0x001cd00001027983 */ /* 0x000ee20000300a00 */
[----:B------:R-:W-:-:S05]  /*1df60*/  IMAD.WIDE R142, R251, 0x4, R142 ;  /* 0x00000004fb8e7825 */ /* 0x000fca00078e028e */
[----:B------:R-:W-:Y:S01]  /*1df70*/  LDGSTS.E [R0+0x2e180], desc[UR14][R142.64], P1 ;  /* 0x2e1800008e007fae */ /* 0x000fe200089a100e */
[----:B------:R-:W-:-:S03]  /*1df80*/  IMAD.WIDE R240, R251, 0x4, R240 ;  /* 0x00000004fbf07825 */ /* 0x000fc600078e02f0 */
[----:B------:R-:W-:Y:S04]  /*1df90*/  LDGSTS.E [R0+0x2f000], desc[UR14][R224.64], P2 ;  /* 0x2f000000e0007fae */ /* 0x000fe800091a100e */
[----:B------:R-:W-:Y:S04]  /*1dfa0*/  LDGSTS.E [R0+0x2f080], desc[UR14][R226.64], P6 ;  /* 0x2f080000e2007fae */ /* 0x000fe8000b1a100e */
[----:B------:R-:W-:Y:S01]  /*1dfb0*/  LDGSTS.E [R0+0x2f100], desc[UR14][R64.64], P0 ;  /* 0x2f10000040007fae */ /* 0x000fe200081a100e */
[----:B------:R-:W-:-:S03]  /*1dfc0*/  IMAD.WIDE R222, R251, 0x4, R222 ;  /* 0x00000004fbde7825 */ /* 0x000fc600078e02de */
[----:B------:R-:W-:Y:S04]  /*1dfd0*/  LDGSTS.E [R0+0x2f180], desc[UR14][R126.64], P1 ;  /* 0x2f1800007e007fae */ /* 0x000fe800089a100e */
[----:B------:R-:W4:Y:S04]  /*1dfe0*/  LDL.64 R64, [R1+0x19d0] ;  /* 0x0019d00001407983 */ /* 0x000f280000100a00 */
[----:B--2---:R-:W-:Y:S04]  /*1dff0*/  LDGSTS.E [R248+0x28200], desc[UR14][R66.64], P2 ;  /* 0x2820000042f87fae */ /* 0x004fe800091a100e */
        /* <DEDUP_REMOVED lines=8> */
[----:B---3--:R-:W-:Y:S04]  /*1e080*/  LDGSTS.E [R248+0x2a280], desc[UR14][R78.64], P6 ;  /* 0x2a2800004ef87fae */ /* 0x008fe8000b1a100e */
[----:B------:R-:W2:Y:S04]  /*1e090*/  LDL.64 R66, [R1+0x19d8] ;  /* 0x0019d80001427983 */ /* 0x000ea80000100a00 */
[----:B------:R-:W3:Y:S04]  /*1e0a0*/  LDL.64 R18, [R1+0x1ad8] ;  /* 0x001ad80001127983 */ /* 0x000ee80000100a00 */
[----:B------:R-:W2:Y:S04]  /*1e0b0*/  LDL.64 R48, [R1+0x1bd0] ;  /* 0x001bd00001307983 */ /* 0x000ea80000100a00 */
[----:B------:R-:W2:Y:S04]  /*1e0c0*/  LDL.64 R78, [R1+0x1be0] ;  /* 0x001be000014e7983 */ /* 0x000ea80000100a00 */
[----:B------:R-:W-:Y:S04]  /*1e0d0*/  LDGSTS.E [R248+0x2a300], desc[UR14][R2.64], P0 ;  /* 0x2a30000002f87fae */ /* 0x000fe800081a100e */
[----:B------:R-:W2:Y:S01]  /*1e0e0*/  LDL.LU.64 R2, [R1+0x1cc8] ;  /* 0x001cc80001027983 */ /* 0x000ea20000300a00 */
[----:B------:R-:W-:-:S03]  /*1e0f0*/  IMAD.WIDE R204, R251, 0x4, R204 ;  /* 0x00000004fbcc7825 */ /* 0x000fc600078e02cc */
[----:B------:R-:W3:Y:S04]  /*1e100*/  LDL.64 R34, [R1+0x408] ;  /* 0x0004080001227983 */ /* 0x000ee80000100a00 */
        /* <DEDUP_REMOVED lines=14> */
[----:B----4-:R-:W-:Y:S04]  /*1e1f0*/  LDGSTS.E [R248+0x2d200], desc[UR14][R64.64], P2 ;  /* 0x2d20000040f87fae */ /* 0x010fe800091a100e */
[----:B------:R-:W-:Y:S04]  /*1e200*/  LDGSTS.E [R248+0x2d280], desc[UR14][R66.64], P6 ;  /* 0x2d28000042f87fae */ /* 0x000fe8000b1a100e */
[----:B------:R-:W-:Y:S04]  /*1e210*/  LDGSTS.E [R248+0x2d300], desc[UR14][R76.64], P0 ;  /* 0x2d3000004cf87fae */ /* 0x000fe800081a100e */
[----:B------:R-:W-:Y:S04]  /*1e220*/  LDGSTS.E [R248+0x2d380], desc[UR14][R110.64], P1 ;  /* 0x2d3800006ef87fae */ /* 0x000fe800089a100e */
[----:B------:R-:W4:Y:S04]  /*1e230*/  LDL.64 R62, [R1+0xe8] ;  /* 0x0000e800013e7983 */ /* 0x000f280000100a00 */
[----:B------:R-:W4:Y:S04]  /*1e240*/  LDL.64 R90, [R1+0x1828] ;  /* 0x00182800015a7983 */ /* 0x000f280000100a00 */
[----:B------:R-:W4:Y:S04]  /*1e250*/  LDL.64 R64, [R1+0x2b8] ;  /* 0x0002b80001407983 */ /* 0x000f280000100a00 */
[----:B------:R-:W4:Y:S04]  /*1e260*/  LDL.64 R66, [R1+0x160] ;  /* 0x0001600001427983 */ /* 0x000f280000100a00 */
[----:B------:R-:W4:Y:S04]  /*1e270*/  LDL.64 R76, [R1+0x1888] ;  /* 0x00188800014c7983 */ /* 0x000f280000100a00 */
[----:B--2---:R-:W-:Y:S01]  /*1e280*/  LDGSTS.E [R248+0x2e200], desc[UR14][R2.64], P2 ;  /* 0x2e20000002f87fae */ /* 0x004fe200091a100e */
[----:B------:R-:W-:-:S03]  /*1e290*/  IMAD.WIDE R140, R251, 0x4, R140 ;  /* 0x00000004fb8c7825 */ /* 0x000fc600078e028c */
[----:B---3--:R-:W-:Y:S04]  /*1e2a0*/  LDGSTS.E [R248+0x2e280], desc[UR14][R18.64], P6 ;  /* 0x2e28000012f87fae */ /* 0x008fe8000b1a100e */
[----:B------:R-:W-:Y:S04]  /*1e2b0*/  LDGSTS.E [R248+0x2e300], desc[UR14][R32.64], P0 ;  /* 0x2e30000020f87fae */ /* 0x000fe800081a100e */
[----:B------:R-:W2:Y:S04]  /*1e2c0*/  LDL.LU.64 R2, [R1+0x1cb8] ;  /* 0x001cb80001027983 */ /* 0x000ea80000300a00 */
[----:B------:R-:W3:Y:S04]  /*1e2d0*/  LDL.64 R110, [R1+0x378] ;  /* 0x00037800016e7983 */ /* 0x000ee80000100a00 */
[----:B------:R-:W-:Y:S04]  /*1e2e0*/  LDGSTS.E [R248+0x2e380], desc[UR14][R140.64], P1 ;  /* 0x2e3800008cf87fae */ /* 0x000fe800089a100e */
[----:B------:R-:W-:Y:S04]  /*1e2f0*/  LDGSTS.E [R248+0x2f200], desc[UR14][R48.64], P2 ;  /* 0x2f20000030f87fae */ /* 0x000fe800091a100e */
[----:B------:R-:W-:Y:S01]  /*1e300*/  LDGSTS.E [R248+0x2f280], desc[UR14][R78.64], P6 ;  /* 0x2f2800004ef87fae */ /* 0x000fe2000b1a100e */
[----:B------:R-:W-:-:S03]  /*1e310*/  IMAD.WIDE R238, R251, 0x4, R238 ;  /* 0x00000004fbee7825 */ /* 0x000fc600078e02ee */
[----:B------:R-:W-:Y:S04]  /*1e320*/  LDGSTS.E [R248+0x2f300], desc[UR14][R16.64], P0 ;  /* 0x2f30000010f87fae */ /* 0x000fe800081a100e */
[----:B------:R-:W3:Y:S04]  /*1e330*/  LDL.64 R48, [R1+0x18f8] ;  /* 0x0018f80001307983 */ /* 0x000ee80000100a00 */
[----:B------:R-:W3:Y:S04]  /*1e340*/  LDL.64 R78, [R1+0x18f0] ;  /* 0x0018f000014e7983 */ /* 0x000ee80000100a00 */
[----:B------:R-:W-:Y:S01]  /*1e350*/  LDGSTS.E [R248+0x2f380], desc[UR14][R124.64], P1 ;  /* 0x2f3800007cf87fae */ /* 0x000fe200089a100e */
[----:B------:R-:W-:-:S04]  /*1e360*/  IMAD.WIDE R220, R251, 0x4, R220 ;  /* 0x00000004fbdc7825 */ /* 0x000fc800078e02dc */
[C---:B------:R-:W-:Y:S01]  /*1e370*/  IMAD.WIDE R202, R251.reuse, 0x4, R202 ;  /* 0x00000004fbca7825 */ /* 0x040fe200078e02ca */
[----:B--2---:R-:W-:Y:S04]  /*1e380*/  LDGSTS.E [R2+0x28400], desc[UR14][R34.64], P2 ;  /* 0x2840000022027fae */ /* 0x004fe800091a100e */
[----:B------:R-:W-:Y:S04]  /*1e390*/  LDGSTS.E [R2+0x28480], desc[UR14][R80.64], P6 ;  /* 0x2848000050027fae */ /* 0x000fe8000b1a100e */
[----:B------:R-:W-:Y:S04]  /*1e3a0*/  LDGSTS.E [R2+0x28500], desc[UR14][R82.64], P0 ;  /* 0x2850000052027fae */ /* 0x000fe800081a100e */
[----:B------:R-:W-:Y:S04]  /*1e3b0*/  LDGSTS.E [R2+0x28580], desc[UR14][R238.64], P1 ;  /* 0x28580000ee027fae */ /* 0x000fe800089a100e */
[----:B------:R-:W2:Y:S04]  /*1e3c0*/  LDL.64 R80, [R1+0x19f0] ;  /* 0x0019f00001507983 */ /* 0x000ea80000100a00 */
[----:B------:R-:W2:Y:S04]  /*1e3d0*/  LDL.64 R82, [R1+0x19f8] ;  /* 0x0019f80001527983 */ /* 0x000ea80000100a00 */
[----:B------:R-:W-:Y:S04]  /*1e3e0*/  LDGSTS.E [R2+0x29400], desc[UR14][R50.64], P2 ;  /* 0x2940000032027fae */ /* 0x000fe800091a100e */
[----:B------:R-:W-:Y:S04]  /*1e3f0*/  LDGSTS.E [R2+0x29480], desc[UR14][R72.64], P6 ;  /* 0x2948000048027fae */ /* 0x000fe8000b1a100e */
[----:B----4-:R-:W-:Y:S04]  /*1e400*/  LDGSTS.E [R2+0x29500], desc[UR14][R62.64], P0 ;  /* 0x295000003e027fae */ /* 0x010fe800081a100e */
[----:B------:R-:W4:Y:S04]  /*1e410*/  LDL.64 R50, [R1+0x1af0] ;  /* 0x001af00001327983 */ /* 0x000f280000100a00 */
[----:B------:R-:W4:Y:S04]  /*1e420*/  LDL.64 R72, [R1+0x1af8] ;  /* 0x001af80001487983 */ /* 0x000f280000100a00 */
        /* <DEDUP_REMOVED lines=9> */
[----:B---3--:R-:W-:Y:S04]  /*1e4c0*/  LDGSTS.E [R2+0x2b480], desc[UR14][R110.64], P6 ;  /* 0x2b4800006e027fae */ /* 0x008fe8000b1a100e */
[----:B------:R-:W3:Y:S04]  /*1e4d0*/  LDL.64 R76, [R1+0x210] ;  /* 0x00021000014c7983 */ /* 0x000ee80000100a00 */
[----:B------:R-:W-:Y:S04]  /*1e4e0*/  LDGSTS.E [R2+0x2b500], desc[UR14][R94.64], P0 ;  /* 0x2b5000005e027fae */ /* 0x000fe800081a100e */
[----:B------:R-:W3:Y:S04]  /*1e4f0*/  LDL.64 R110, [R1+0x60] ;  /* 0x00006000016e7983 */ /* 0x000ee80000100a00 */
[----:B------:R-:W3:Y:S04]  /*1e500*/  LDL.64 R66, [R1+0x3c0] ;  /* 0x0003c00001427983 */ /* 0x000ee80000100a00 */
        /* <DEDUP_REMOVED lines=8> */
[----:B--2---:R-:W-:Y:S04]  /*1e590*/  LDGSTS.E [R2+0x2d400], desc[UR14][R80.64], P2 ;  /* 0x2d40000050027fae */ /* 0x004fe800091a100e */
[----:B------:R-:W-:Y:S04]  /*1e5a0*/  LDGSTS.E [R2+0x2d480], desc[UR14][R82.64], P6 ;  /* 0x2d48000052027fae */ /* 0x000fe8000b1a100e */
[----:B------:R-:W-:Y:S04]  /*1e5b0*/  LDGSTS.E [R2+0x2d500], desc[UR14][R46.64], P0 ;  /* 0x2d5000002e027fae */ /* 0x000fe800081a100e */
[----:B------:R-:W2:Y:S04]  /*1e5c0*/  LDL.64 R80, [R1+0x2d0] ;  /* 0x0002d00001507983 */ /* 0x000ea80000100a00 */
[----:B------:R-:W-:Y:S04]  /*1e5d0*/  LDGSTS.E [R2+0x2d580], desc[UR14][R154.64], P1 ;  /* 0x2d5800009a027fae */ /* 0x000fe800089a100e */
[----:B----4-:R-:W-:Y:S04]  /*1e5e0*/  LDGSTS.E [R2+0x2e400], desc[UR14][R50.64], P2 ;  /* 0x2e40000032027fae */ /* 0x010fe800091a100e */
        /* <DEDUP_REMOVED lines=11> */
[----:B------:R-:W-:Y:S04]  /*1e6a0*/  LDGSTS.E [R249+0x28600], desc[UR14][R64.64], P2 ;  /* 0x2860000040f97fae */ /* 0x000fe800091a100e */
[----:B---3--:R-:W-:Y:S04]  /*1e6b0*/  LDGSTS.E [R249+0x28680], desc[UR14][R76.64], P6 ;  /* 0x286800004cf97fae */ /* 0x008fe8000b1a100e */
[----:B------:R-:W-:Y:S01]  /*1e6c0*/  LDGSTS.E [R249+0x28700], desc[UR14][R110.64], P0 ;  /* 0x287000006ef97fae */ /* 0x000fe200081a100e */
[----:B------:R-:W-:-:S03]  /*1e6d0*/  IMAD.WIDE R234, R251, 0x4, R234 ;  /* 0x00000004fbea7825 */ /* 0x000fc600078e02ea */
[----:B------:R-:W3:Y:S04]  /*1e6e0*/  LDL.64 R62, [R1+0x1b18] ;  /* 0x001b1800013e7983 */ /* 0x000ee80000100a00 */
[----:B------:R-:W3:Y:S04]  /*1e6f0*/  LDL.64 R76, [R1+0x1a10] ;  /* 0x001a1000014c7983 */ /* 0x000ee80000100a00 */
[----:B------:R-:W3:Y:S01]  /*1e700*/  LDL.64 R110, [R1+0x1a18] ;  /* 0x001a1800016e7983 */ /* 0x000ee20000100a00 */
[----:B------:R-:W-:-:S03]  /*1e710*/  IMAD.WIDE R216, R251, 0x4, R216 ;  /* 0x00000004fbd87825 */ /* 0x000fc600078e02d8 */
[----:B------:R-:W-:Y:S04]  /*1e720*/  LDGSTS.E [R249+0x28780], desc[UR14][R234.64], P1 ;  /* 0x28780000eaf97fae */ /* 0x000fe800089a100e */
[----:B------:R-:W-:Y:S04]  /*1e730*/  LDGSTS.E [R249+0x29600], desc[UR14][R66.64], P2 ;  /* 0x2960000042f97fae */ /* 0x000fe800091a100e */
[----:B------:R-:W-:Y:S04]  /*1e740*/  LDGSTS.E [R249+0x29680], desc[UR14][R94.64], P6 ;  /* 0x296800005ef97fae */ /* 0x000fe8000b1a100e */
[----:B------:R-:W-:Y:S04]  /*1e750*/  LDGSTS.E [R249+0x29700], desc[UR14][R78.64], P0 ;  /* 0x297000004ef97fae */ /* 0x000fe800081a100e */
[----:B------:R-:W-:Y:S04]  /*1e760*/  LDGSTS.E [R249+0x29780], desc[UR14][R216.64], P1 ;  /* 0x29780000d8f97fae */ /* 0x000fe800089a100e */
[----:B------:R-:W3:Y:S01]  /*1e770*/  LDL.64 R94, [R1+0x1b10] ;  /* 0x001b1000015e7983 */ /* 0x000ee20000100a00 */
[----:B------:R-:W-:-:S03]  /*1e780*/  IMAD.WIDE R200, R251, 0x4, R200 ;  /* 0x00000004fbc87825 */ /* 0x000fc600078e02c8 */
[----:B------:R-:W-:Y:S04]  /*1e790*/  LDGSTS.E [R249+0x2a600], desc[UR14][R96.64], P2 ;  /* 0x2a60000060f97fae */ /* 0x000fe800091a100e */
[----:B------:R-:W3:Y:S04]  /*1e7a0*/  LDL.64 R78, [R1+0x1c88] ;  /* 0x001c8800014e7983 */ /* 0x000ee80000100a00 */
[----:B------:R-:W3:Y:S04]  /*1e7b0*/  LDL.64 R96, [R1+0x1c58] ;  /* 0x001c580001607983 */ /* 0x000ee80000100a00 */
[----:B--2---:R-:W-:Y:S04]  /*1e7c0*/  LDGSTS.E [R249+0x2a680], desc[UR14][R80.64], P6 ;  /* 0x2a68000050f97fae */ /* 0x004fe8000b1a100e */
[----:B------:R-:W-:Y:S04]  /*1e7d0*/  LDGSTS.E [R249+0x2a700], desc[UR14][R104.64], P0 ;  /* 0x2a70000068f97fae */ /* 0x000fe800081a100e */
[----:B------:R-:W-:Y:S04]  /*1e7e0*/  LDGSTS.E [R249+0x2a780], desc[UR14][R200.64], P1 ;  /* 0x2a780000c8f97fae */ /* 0x000fe800089a100e */
[----:B----4-:R-:W-:Y:S04]  /*1e7f0*/  LDGSTS.E [R249+0x2b600], desc[UR14][R82.64], P2 ;  /* 0x2b60000052f97fae */ /* 0x010fe800091a100e */
[----:B------:R-:W2:Y:S04]  /*1e800*/  LDL.LU.64 R104, [R1+0x1cb0] ;  /* 0x001cb00001687983 */ /* 0x000ea80000300a00 */
[----:B------:R-:W4:Y:S04]  /*1e810*/  LDL.64 R64, [R1+0x3f8] ;  /* 0x0003f80001407983 */ /* 0x000f280000100a00 */
[----:B------:R-:W2:Y:S04]  /*1e820*/  LDL.64 R80, [R1+0x208] ;  /* 0x0002080001507983 */ /* 0x000ea80000100a00 */
[----:B------:R-:W2:Y:S04]  /*1e830*/  LDL.64 R82, [R1+0x68] ;  /* 0x0000680001527983 */ /* 0x000ea80000100a00 */
[----:B------:R-:W-:Y:S04]  /*1e840*/  LDGSTS.E [R249+0x2b680], desc[UR14][R72.64], P6 ;  /* 0x2b68000048f97fae */ /* 0x000fe8000b1a100e */
[----:B------:R-:W-:Y:S04]  /*1e850*/  LDGSTS.E [R249+0x2b700], desc[UR14][R88.64], P0 ;  /* 0x2b70000058f97fae */ /* 0x000fe800081a100e */
[----:B------:R-:W-:Y:S04]  /*1e860*/  LDGSTS.E [R249+0x2b780], desc[UR14][R184.64], P1 ;  /* 0x2b780000b8f97fae */ /* 0x000fe800089a100e */
[----:B------:R-:W2:Y:S04]  /*1e870*/  LDL.64 R66, [R1+0x3b8] ;  /* 0x0003b80001427983 */ /* 0x000ea80000100a00 */
[----:B------:R-:W-:Y:S04]  /*1e880*/  LDGSTS.E [R249+0x2c600], desc[UR14][R50.64], P2 ;  /* 0x2c60000032f97fae */ /* 0x000fe800091a100e */
[----:B------:R-:W2:Y:S04]  /*1e890*/  LDL.64 R72, [R1+0x1c8] ;  /* 0x0001c80001487983 */ /* 0x000ea80000100a00 */
[----:B------:R-:W-:Y:S04]  /*1e8a0*/  LDGSTS.E [R249+0x2c680], desc[UR14][R90.64], P6 ;  /* 0x2c6800005af97fae */ /* 0x000fe8000b1a100e */
[----:B------:R-:W2:Y:S04]  /*1e8b0*/  LDL.64 R88, [R1+0x100] ;  /* 0x0001000001587983 */ /* 0x000ea80000100a00 */
[----:B------:R-:W-:Y:S04]  /*1e8c0*/  LDGSTS.E [R249+0x2c700], desc[UR14][R60.64], P0 ;  /* 0x2c7000003cf97fae */ /* 0x000fe800081a100e */
[----:B------:R-:W-:Y:S04]  /*1e8d0*/  LDGSTS.E [R249+0x2c780], desc[UR14][R168.64], P1 ;  /* 0x2c780000a8f97fae */ /* 0x000fe800089a100e */
[----:B------:R-:W2:Y:S04]  /*1e8e0*/  LDL.64 R90, [R1+0x1848] ;  /* 0x00184800015a7983 */ /* 0x000ea80000100a00 */
[----:B---3--:R-:W-:Y:S04]  /*1e8f0*/  LDGSTS.E [R249+0x2d600], desc[UR14][R76.64], P2 ;  /* 0x2d6000004cf97fae */ /* 0x008fe800091a100e */
[----:B------:R-:W-:Y:S04]  /*1e900*/  LDGSTS.E [R249+0x2d680], desc[UR14][R110.64], P6 ;  /* 0x2d6800006ef97fae */ /* 0x000fe8000b1a100e */
[----:B------:R-:W-:Y:S04]  /*1e910*/  LDGSTS.E [R249+0x2d700], desc[UR14][R44.64], P0 ;  /* 0x2d7000002cf97fae */ /* 0x000fe800081a100e */
        /* <DEDUP_REMOVED lines=14> */
[----:B------:R1:W-:Y:S01]  /*1ea00*/  LDGSTS.E [R249+0x2f780], desc[UR14][R120.64], P1 ;  /* 0x2f78000078f97fae */ /* 0x0003e200089a100e */
[----:B------:R-:W-:-:S03]  /*1ea10*/  IMAD.WIDE R214, R251, 0x4, R214 ;  /* 0x00000004fbd67825 */ /* 0x000fc600078e02d6 */
[----:B----4-:R-:W-:Y:S04]  /*1ea20*/  LDGSTS.E [R3+0x28800], desc[UR14][R64.64], P2 ;  /* 0x2880000040037fae */ /* 0x010fe800091a100e */
[----:B--2---:R-:W-:Y:S04]  /*1ea30*/  LDGSTS.E [R3+0x28880], desc[UR14][R80.64], P6 ;  /* 0x2888000050037fae */ /* 0x004fe8000b1a100e */
[----:B------:R-:W-:Y:S04]  /*1ea40*/  LDGSTS.E [R3+0x28900], desc[UR14][R82.64], P0 ;  /* 0x2890000052037fae */ /* 0x000fe800081a100e */
[----:B------:R-:W-:Y:S04]  /*1ea50*/  LDGSTS.E [R3+0x28980], desc[UR14][R232.64], P1 ;  /* 0x28980000e8037fae */ /* 0x000fe800089a100e */
[----:B------:R-:W2:Y:S04]  /*1ea60*/  LDL.64 R80, [R1+0x1a30] ;  /* 0x001a300001507983 */ /* 0x000ea80000100a00 */
[----:B------:R-:W4:Y:S04]  /*1ea70*/  LDL.64 R82, [R1+0x1a38] ;  /* 0x001a380001527983 */ /* 0x000f280000100a00 */
[----:B------:R-:W-:Y:S04]  /*1ea80*/  LDGSTS.E [R3+0x29800], desc[UR14][R66.64], P2 ;  /* 0x2980000042037fae */ /* 0x000fe800091a100e */
[----:B------:R-:W4:Y:S04]  /*1ea90*/  LDL.64 R64, [R1+0x1b30] ;  /* 0x001b300001407983 */ /* 0x000f280000100a00 */
[----:B------:R-:W-:Y:S04]  /*1eaa0*/  LDGSTS.E [R3+0x29880], desc[UR14][R72.64], P6 ;  /* 0x2988000048037fae */ /* 0x000fe8000b1a100e */
[----:B------:R-:W4:Y:S04]  /*1eab0*/  LDL.64 R66, [R1+0x1b38] ;  /* 0x001b380001427983 */ /* 0x000f280000100a00 */
[----:B------:R-:W-:Y:S04]  /*1eac0*/  LDGSTS.E [R3+0x29900], desc[UR14][R88.64], P0 ;  /* 0x2990000058037fae */ /* 0x000fe800081a100e */
[----:B------:R-:W-:Y:S04]  /*1ead0*/  LDGSTS.E [R3+0x29980], desc[UR14][R214.64], P1 ;  /* 0x29980000d6037fae */ /* 0x000fe800089a100e */
[----:B------:R-:W4:Y:S04]  /*1eae0*/  LDL.64 R72, [R1+0x3f0] ;  /* 0x0003f00001487983 */ /* 0x000f280000100a00 */
[----:B------:R-:W-:Y:S04]  /*1eaf0*/  LDGSTS.E [R3+0x2a800], desc[UR14][R90.64], P2 ;  /* 0x2a8000005a037fae */ /* 0x000fe800091a100e */
[----:B------:R-:W4:Y:S04]  /*1eb00*/  LDL.64 R88, [R1+0x1c90] ;  /* 0x001c900001587983 */ /* 0x000f280000100a00 */
[----:B------:R-:W4:Y:S04]  /*1eb10*/  LDL.64 R90, [R1+0x1c60] ;  /* 0x001c6000015a7983 */ /* 0x000f280000100a00 */
[----:B---3--:R-:W-:Y:S04]  /*1eb20*/  LDGSTS.E [R3+0x2a880], desc[UR14][R76.64], P6 ;  /* 0x2a8800004c037fae */ /* 0x008fe8000b1a100e */
[----:B------:R-:W-:Y:S04]  /*1eb30*/  LDGSTS.E [R3+0x2a900], desc[UR14][R92.64], P0 ;  /* 0x2a9000005c037fae */ /* 0x000fe800081a100e */
[----:B------:R-:W-:Y:S04]  /*1eb40*/  LDGSTS.E [R3+0x2a980], desc[UR14][R198.64], P1 ;  /* 0x2a980000c6037fae */ /* 0x000fe800089a100e */
[----:B------:R-:W-:Y:S04]  /*1eb50*/  LDGSTS.E [R3+0x2b800], desc[UR14][R110.64], P2 ;  /* 0x2b8000006e037fae */ /* 0x000fe800091a100e */
[----:B------:R-:W3:Y:S04]  /*1eb60*/  LDL.64 R92, [R1+0x80] ;  /* 0x00008000015c7983 */ /* 0x000ee80000100a00 */
[----:B------:R-:W3:Y:S04]  /*1eb70*/  LDL.64 R76, [R1+0x1850] ;  /* 0x00185000014c7983 */ /* 0x000ee80000100a00 */
[----:B------:R-:W3:Y:S04]  /*1eb80*/  LDL.64 R110, [R1+0x200] ;  /* 0x00020000016e7983 */ /* 0x000ee80000100a00 */
[----:B------:R-:W-:Y:S04]  /*1eb90*/  LDGSTS.E [R3+0x2b880], desc[UR14][R94.64], P6 ;  /* 0x2b8800005e037fae */ /* 0x000fe8000b1a100e */
[----:B------:R-:W-:Y:S04]  /*1eba0*/  LDGSTS.E [R3+0x2b900], desc[UR14][R74.64], P0 ;  /* 0x2b9000004a037fae */ /* 0x000fe800081a100e */
[----:B------:R-:W-:Y:S04]  /*1ebb0*/  LDGSTS.E [R3+0x2b980], desc[UR14][R182.64], P1 ;  /* 0x2b980000b6037fae */ /* 0x000fe800089a100e */
        /* <DEDUP_REMOVED lines=8> */
[----:B--2---:R-:W-:Y:S04]  /*1ec40*/  LDGSTS.E [R3+0x2d800], desc[UR14][R80.64], P2 ;  /* 0x2d80000050037fae */ /* 0x004fe800091a100e */
[----:B----4-:R-:W-:Y:S04]  /*1ec50*/  LDGSTS.E [R3+0x2d880], desc[UR14][R82.64], P6 ;  /* 0x2d88000052037fae */ /* 0x010fe8000b1a100e */
[----:B------:R-:W-:Y:S04]  /*1ec60*/  LDGSTS.E [R3+0x2d900], desc[UR14][R42.64], P0 ;  /* 0x2d9000002a037fae */ /* 0x000fe800081a100e */
[----:B------:R-:W2:Y:S04]  /*1ec70*/  LDL.64 R80, [R1+0x18a8] ;  /* 0x0018a80001507983 */ /* 0x000ea80000100a00 */
        /* <DEDUP_REMOVED lines=13> */
[----:B---3--:R-:W-:Y:S01]  /*1ed50*/  LDGSTS.E [R250+0x28a80], desc[UR14][R110.64], P6 ;  /* 0x28a800006efa7fae */ /* 0x008fe2000b1a100e */
[----:B------:R-:W-:-:S03]  /*1ed60*/  IMAD.WIDE R212, R251, 0x4, R212 ;  /* 0x00000004fbd47825 */ /* 0x000fc600078e02d4 */
[----:B------:R-:W-:Y:S04]  /*1ed70*/  LDGSTS.E [R250+0x28b00], desc[UR14][R92.64], P0 ;  /* 0x28b000005cfa7fae */ /* 0x000fe800081a100e */
[----:B------:R-:W-:Y:S04]  /*1ed80*/  LDGSTS.E [R250+0x28b80], desc[UR14][R218.64], P1 ;  /* 0x28b80000dafa7fae */ /* 0x000fe800089a100e */
[----:B------:R-:W3:Y:S04]  /*1ed90*/  LDL.64 R110, [R1+0x1a50] ;  /* 0x001a5000016e7983 */ /* 0x000ee80000100a00 */
[----:B------:R-:W3:Y:S04]  /*1eda0*/  LDL.64 R92, [R1+0x1a58] ;  /* 0x001a5800015c7983 */ /* 0x000ee80000100a00 */
        /* <DEDUP_REMOVED lines=9> */
[----:B------:R-:W-:Y:S04]  /*1ee40*/  LDGSTS.E [R250+0x2aa80], desc[UR14][R78.64], P6 ;  /* 0x2aa800004efa7fae */ /* 0x000fe8000b1a100e */
[----:B------:R-:W-:Y:S04]  /*1ee50*/  LDGSTS.E [R250+0x2ab00], desc[UR14][R98.64], P0 ;  /* 0x2ab0000062fa7fae */ /* 0x000fe800081a100e */
[----:B------:R-:W-:Y:S04]  /*1ee60*/  LDGSTS.E [R250+0x2ab80], desc[UR14][R196.64], P1 ;  /* 0x2ab80000c4fa7fae */ /* 0x000fe800089a100e */
[----:B------:R-:W3:Y:S04]  /*1ee70*/  LDL.64 R76, [R1+0x1f8] ;  /* 0x0001f800014c7983 */ /* 0x000ee80000100a00 */
[----:B------:R-:W3:Y:S04]  /*1ee80*/  LDL.64 R98, [R1+0x1c68] ;  /* 0x001c680001627983 */ /* 0x000ee80000100a00 */
[----:B------:R-:W3:Y:S01]  /*1ee90*/  LDL.64 R78, [R1+0x88] ;  /* 0x00008800014e7983 */ /* 0x000ee20000100a00 */
[----:B------:R-:W-:-:S03]  /*1eea0*/  IMAD.WIDE R210, R251, 0x4, R210 ;  /* 0x00000004fbd27825 */ /* 0x000fc600078e02d2 */
[----:B------:R-:W3:Y:S04]  /*1eeb0*/  LDL.64 R2, [R1+0x1a98] ;  /* 0x001a980001027983 */ /* 0x000ee80000100a00 */
[----:B--2---:R-:W-:Y:S04]  /*1eec0*/  LDGSTS.E [R250+0x2ba00], desc[UR14][R80.64], P2 ;  /* 0x2ba0000050fa7fae */ /* 0x004fe800091a100e */
[----:B----4-:R-:W-:Y:S04]  /*1eed0*/  LDGSTS.E [R250+0x2ba80], desc[UR14][R82.64], P6 ;  /* 0x2ba8000052fa7fae */ /* 0x010fe8000b1a100e */
[----:B------:R-:W-:Y:S04]  /*1eee0*/  LDGSTS.E [R250+0x2bb00], desc[UR14][R100.64], P0 ;  /* 0x2bb0000064fa7fae */ /* 0x000fe800081a100e */
[----:B------:R-:W2:Y:S04]  /*1eef0*/  LDL.64 R80, [R1+0x1b8] ;  /* 0x0001b80001507983 */ /* 0x000ea80000100a00 */
[----:B------:R-:W-:Y:S04]  /*1ef00*/  LDGSTS.E [R250+0x2bb80], desc[UR14][R180.64], P1 ;  /* 0x2bb80000b4fa7fae */ /* 0x000fe800089a100e */
[----:B------:R-:W4:Y:S04]  /*1ef10*/  LDL.64 R100, [R1+0x3a8] ;  /* 0x0003a80001647983 */ /* 0x000f280000100a00 */
[----:B------:R-:W2:Y:S04]  /*1ef20*/  LDL.64 R82, [R1+0x1860] ;  /* 0x0018600001527983 */ /* 0x000ea80000100a00 */
[----:B------:R-:W-:Y:S04]  /*1ef30*/  LDGSTS.E [R250+0x2ca00], desc[UR14][R88.64], P2 ;  /* 0x2ca0000058fa7fae */ /* 0x000fe800091a100e */
[----:B------:R-:W-:Y:S04]  /*1ef40*/  LDGSTS.E [R250+0x2ca80], desc[UR14][R90.64], P6 ;  /* 0x2ca800005afa7fae */ /* 0x000fe8000b1a100e */
[----:B------:R-:W-:Y:S04]  /*1ef50*/  LDGSTS.E [R250+0x2cb00], desc[UR14][R56.64], P0 ;  /* 0x2cb0000038fa7fae */ /* 0x000fe800081a100e */
[----:B------:R-:W2:Y:S04]  /*1ef60*/  LDL.64 R88, [R1+0x318] ;  /* 0x0003180001587983 */ /* 0x000ea80000100a00 */
[----:B------:R-:W-:Y:S04]  /*1ef70*/  LDGSTS.E [R250+0x2cb80], desc[UR14][R164.64], P1 ;  /* 0x2cb80000a4fa7fae */ /* 0x000fe800089a100e */
[----:B------:R-:W2:Y:S04]  /*1ef80*/  LDL.64 R90, [R1+0x1878] ;  /* 0x00187800015a7983 */ /* 0x000ea80000100a00 */
[----:B---3--:R-:W-:Y:S04]  /*1ef90*/  LDGSTS.E [R250+0x2da00], desc[UR14][R110.64], P2 ;  /* 0x2da000006efa7fae */ /* 0x008fe800091a100e */
[----:B------:R-:W-:Y:S04]  /*1efa0*/  LDGSTS.E [R250+0x2da80], desc[UR14][R92.64], P6 ;  /* 0x2da800005cfa7fae */ /* 0x000fe8000b1a100e */
[----:B------:R-:W-:Y:S04]  /*1efb0*/  LDGSTS.E [R250+0x2db00], desc[UR14][R40.64], P0 ;  /* 0x2db0000028fa7fae */ /* 0x000fe800081a100e */
[----:B------:R-:W3:Y:S04]  /*1efc0*/  LDL.64 R110, [R1+0x18b0] ;  /* 0x0018b000016e7983 */ /* 0x000ee80000100a00 */
        /* <DEDUP_REMOVED lines=11> */
[----:B------:R1:W-:Y:S04]  /*1f080*/  LDGSTS.E [R250+0x2fb80], desc[UR14][R116.64], P1 ;  /* 0x2fb8000074fa7fae */ /* 0x0003e800089a100e */
[----:B------:R-:W-:Y:S04]  /*1f090*/  LDGSTS.E [R4+0x28c00], desc[UR14][R74.64], P2 ;  /* 0x28c000004a047fae */ /* 0x000fe800091a100e */
[----:B------:R-:W-:Y:S04]  /*1f0a0*/  LDGSTS.E [R4+0x28c80], desc[UR14][R76.64], P6 ;  /* 0x28c800004c047fae */ /* 0x000fe8000b1a100e */
[----:B------:R-:W-:Y:S04]  /*1f0b0*/  LDGSTS.E [R4+0x28d00], desc[UR14][R78.64], P0 ;  /* 0x28d000004e047fae */ /* 0x000fe800081a100e */
[----:B------:R-:W3:Y:S04]  /*1f0c0*/  LDL.64 R98, [R1+0x1a78] ;  /* 0x001a780001627983 */ /* 0x000ee80000100a00 */
[----:B------:R-:W-:Y:S04]  /*1f0d0*/  LDGSTS.E [R4+0x28d80], desc[UR14][R242.64], P1 ;  /* 0x28d80000f2047fae */ /* 0x000fe800089a100e */
[----:B------:R-:W3:Y:S04]  /*1f0e0*/  LDL.64 R76, [R1+0x3e0] ;  /* 0x0003e000014c7983 */ /* 0x000ee80000100a00 */
[----:B------:R-:W3:Y:S04]  /*1f0f0*/  LDL.64 R78, [R1+0x1f0] ;  /* 0x0001f000014e7983 */ /* 0x000ee80000100a00 */
[----:B----4-:R-:W-:Y:S04]  /*1f100*/  LDGSTS.E [R4+0x29c00], desc[UR14][R100.64], P2 ;  /* 0x29c0000064047fae */ /* 0x010fe800091a100e */
[----:B--2---:R-:W-:Y:S04]  /*1f110*/  LDGSTS.E [R4+0x29c80], desc[UR14][R80.64], P6 ;  /* 0x29c8000050047fae */ /* 0x004fe8000b1a100e */
[----:B------:R-:W-:Y:S04]  /*1f120*/  LDGSTS.E [R4+0x29d00], desc[UR14][R104.64], P0 ;  /* 0x29d0000068047fae */ /* 0x000fe800081a100e */
[----:B------:R-:W2:Y:S04]  /*1f130*/  LDL.64 R100, [R1+0x1b70] ;  /* 0x001b700001647983 */ /* 0x000ea80000100a00 */
        /* <DEDUP_REMOVED lines=8> */
[----:B------:R-:W4:Y:S04]  /*1f1c0*/  LDL.64 R86, [R1+0x270] ;  /* 0x0002700001567983 */ /* 0x000f280000100a00 */
[----:B------:R-:W4:Y:S04]  /*1f1d0*/  LDL.64 R106, [R1+0x1ca0] ;  /* 0x001ca000016a7983 */ /* 0x000f280000100a00 */
[----:B------:R-:W4:Y:S04]  /*1f1e0*/  LDL.64 R88, [R1+0x130] ;  /* 0x0001300001587983 */ /* 0x000f280000100a00 */
[----:B---3--:R-:W-:Y:S04]  /*1f1f0*/  LDGSTS.E [R4+0x2bc00], desc[UR14][R110.64], P2 ;  /* 0x2bc000006e047fae */ /* 0x008fe800091a100e */
[----:B------:R-:W-:Y:S04]  /*1f200*/  LDGSTS.E [R4+0x2bc80], desc[UR14][R90.64], P6 ;  /* 0x2bc800005a047fae */ /* 0x000fe8000b1a100e */
[----:B------:R-:W-:Y:S04]  /*1f210*/  LDGSTS.E [R4+0x2bd00], desc[UR14][R70.64], P0 ;  /* 0x2bd0000046047fae */ /* 0x000fe800081a100e */
[----:B------:R-:W3:Y:S01]  /*1f220*/  LDL.64 R110, [R1+0x1c70] ;  /* 0x001c7000016e7983 */ /* 0x000ee20000100a00 */
[----:B------:R-:W-:-:S03]  /*1f230*/  IMAD.WIDE R146, R251, 0x4, R146 ;  /* 0x00000004fb927825 */ /* 0x000fc600078e0292 */
        /* <DEDUP_REMOVED lines=14> */
[----:B--2---:R-:W-:Y:S04]  /*1f320*/  LDGSTS.E [R4+0x2ec00], desc[UR14][R100.64], P2 ;  /* 0x2ec0000064047fae */ /* 0x004fe800091a100e */
[----:B----4-:R-:W-:Y:S04]  /*1f330*/  LDGSTS.E [R4+0x2ec80], desc[UR14][R104.64], P6 ;  /* 0x2ec8000068047fae */ /* 0x010fe8000b1a100e */
[----:B------:R-:W2:Y:S04]  /*1f340*/  LDL.64 R100, [R1+0x1998] ;  /* 0x0019980001647983 */ /* 0x000ea80000100a00 */
[----:B------:R-:W-:Y:S04]  /*1f350*/  LDGSTS.E [R4+0x2ed00], desc[UR14][R22.64], P0 ;  /* 0x2ed0000016047fae */ /* 0x000fe800081a100e */
[----:B------:R-:W-:Y:S04]  /*1f360*/  LDGSTS.E [R4+0x2ed80], desc[UR14][R102.64], P1 ;  /* 0x2ed8000066047fae */ /* 0x000fe800089a100e */
[----:B------:R-:W4:Y:S04]  /*1f370*/  LDL.64 R104, [R1+0x1b90] ;  /* 0x001b900001687983 */ /* 0x000f280000100a00 */
[----:B------:R-:W4:Y:S04]  /*1f380*/  LDL.64 R102, [R1+0x1a90] ;  /* 0x001a900001667983 */ /* 0x000f280000100a00 */
[----:B------:R-:W-:Y:S04]  /*1f390*/  LDGSTS.E [R4+0x2fc00], desc[UR14][R106.64], P2 ;  /* 0x2fc000006a047fae */ /* 0x000fe800091a100e */
[----:B------:R-:W4:Y:S04]  /*1f3a0*/  LDL.64 R106, [R1+0x1b98] ;  /* 0x001b9800016a7983 */ /* 0x000f280000100a00 */
[----:B---3--:R-:W-:Y:S04]  /*1f3b0*/  LDGSTS.E [R4+0x2fc80], desc[UR14][R110.64], P6 ;  /* 0x2fc800006e047fae */ /* 0x008fe8000b1a100e */
[----:B------:R-:W-:Y:S04]  /*1f3c0*/  LDGSTS.E [R4+0x2fd00], desc[UR14][R6.64], P0 ;  /* 0x2fd0000006047fae */ /* 0x000fe800081a100e */
[----:B------:R-:W-:Y:S04]  /*1f3d0*/  LDGSTS.E [R4+0x2fd80], desc[UR14][R108.64], P1 ;  /* 0x2fd800006c047fae */ /* 0x000fe800089a100e */
[----:B------:R-:W3:Y:S01]  /*1f3e0*/  LDL.64 R110, [R1+0x1c78] ;  /* 0x001c7800016e7983 */ /* 0x000ee20000100a00 */
[----:B------:R-:W-:-:S03]  /*1f3f0*/  IMAD.WIDE R208, R251, 0x4, R208 ;  /* 0x00000004fbd07825 */ /* 0x000fc600078e02d0 */
[----:B------:R-:W-:Y:S04]  /*1f400*/  LDGSTS.E [R5+0x28e00], desc[UR14][R76.64], P2 ;  /* 0x28e000004c057fae */ /* 0x000fe800091a100e */
[----:B------:R-:W3:Y:S04]  /*1f410*/  LDL.64 R108, [R1+0x1ca8] ;  /* 0x001ca800016c7983 */ /* 0x000ee80000100a00 */
[----:B------:R1:W-:Y:S04]  /*1f420*/  STL [R1+0x250], RZ ;  /* 0x000250ff01007387 */ /* 0x0003e80000100800 */
        /* <DEDUP_REMOVED lines=23> */
[----:B------:R-:W-:Y:S04]  /*1f5a0*/  LDGSTS.E [R5+0x28e80], desc[UR14][R78.64], P6 ;  /* 0x28e800004e057fae */ /* 0x000fe8000b1a100e */
        /* <DEDUP_REMOVED lines=26> */
[----:B------:R1:W-:Y:S01]  /*1f750*/  STL [R1+0x54], RZ ;  /* 0x000054ff01007387 */ /* 0x0003e20000100800 */
[----:B------:R-:W-:-:S03]  /*1f760*/  IMAD.WIDE R144, R251, 0x4, R144 ;  /* 0x00000004fb907825 */ /* 0x000fc600078e0290 */
[----:B------:R-:W-:Y:S04]  /*1f770*/  LDGSTS.E [R5+0x2bf80], desc[UR14][R176.64], P1 ;  /* 0x2bf80000b0057fae */ /* 0x000fe800089a100e */
[----:B------:R1:W-:Y:S04]  /*1f780*/  STL [R1+0x58], RZ ;  /* 0x000058ff01007387 */ /* 0x0003e80000100800 */
[----:B------:R-:W-:Y:S04]  /*1f790*/  LDGSTS.E [R5+0x2ce00], desc[UR14][R98.64], P2 ;  /* 0x2ce0000062057fae */ /* 0x000fe800091a100e */
[----:B------:R1:W-:Y:S04]  /*1f7a0*/  STL [R1+0x5c], RZ ;  /* 0x00005cff01007387 */ /* 0x0003e80000100800 */
[----:B--2---:R-:W-:Y:S04]  /*1f7b0*/  LDGSTS.E [R5+0x2ce80], desc[UR14][R100.64], P6 ;  /* 0x2ce8000064057fae */ /* 0x004fe8000b1a100e */
[----:B------:R2:W-:Y:S04]  /*1f7c0*/  STL [R1+0x30], RZ ;  /* 0x000030ff01007387 */ /* 0x0005e80000100800 */
[----:B------:R-:W-:Y:S04]  /*1f7d0*/  LDGSTS.E [R5+0x2cf00], desc[UR14][R52.64], P0 ;  /* 0x2cf0000034057fae */ /* 0x000fe800081a100e */
[----:B------:R2:W-:Y:S04]  /*1f7e0*/  STL [R1+0x34], RZ ;  /* 0x000034ff01007387 */ /* 0x0005e80000100800 */
[----:B------:R1:W-:Y:S04]  /*1f7f0*/  LDGSTS.E [R5+0x2cf80], desc[UR14][R160.64], P1 ;  /* 0x2cf80000a0057fae */ /* 0x0003e800089a100e */
[----:B------:R2:W-:Y:S04]  /*1f800*/  STL [R1+0x38], RZ ;  /* 0x000038ff01007387 */ /* 0x0005e80000100800 */
[----:B----4-:R-:W-:Y:S04]  /*1f810*/  LDGSTS.E [R5+0x2de00], desc[UR14][R102.64], P2 ;  /* 0x2de0000066057fae */ /* 0x010fe800091a100e */
        /* <DEDUP_REMOVED lines=10> */
[----:B------:R-:W-:Y:S04]  /*1f8c0*/  LDGSTS.E [R5+0x2ee80], desc[UR14][R106.64], P6 ;  /* 0x2ee800006a057fae */ /* 0x000fe8000b1a100e */
[----:B------:R2:W-:Y:S04]  /*1f8d0*/  STL [R1], RZ ;  /* 0x000000ff01007387 */ /* 0x0005e80000100800 */
[----:B------:R-:W-:Y:S04]  /*1f8e0*/  LDGSTS.E [R5+0x2ef00], desc[UR14][R20.64], P0 ;  /* 0x2ef0000014057fae */ /* 0x000fe800081a100e */
[----:B------:R2:W-:Y:S04]  /*1f8f0*/  STL [R1+0x4], RZ ;  /* 0x000004ff01007387 */ /* 0x0005e80000100800 */
[----:B------:R-:W-:Y:S04]  /*1f900*/  LDGSTS.E [R5+0x2ef80], desc[UR14][R128.64], P1 ;  /* 0x2ef8000080057fae */ /* 0x000fe800089a100e */
[----:B------:R2:W-:Y:S04]  /*1f910*/  STL [R1+0x8], RZ ;  /* 0x000008ff01007387 */ /* 0x0005e80000100800 */
[----:B---3--:R-:W-:Y:S04]  /*1f920*/  LDGSTS.E [R5+0x2fe00], desc[UR14][R108.64], P2 ;  /* 0x2fe000006c057fae */ /* 0x008fe800091a100e */
[----:B------:R2:W-:Y:S04]  /*1f930*/  STL [R1+0xc], RZ ;  /* 0x00000cff01007387 */ /* 0x0005e80000100800 */
[----:B------:R-:W-:Y:S04]  /*1f940*/  LDGSTS.E [R5+0x2fe80], desc[UR14][R110.64], P6 ;  /* 0x2fe800006e057fae */ /* 0x000fe8000b1a100e */
[----:B------:R2:W-:Y:S04]  /*1f950*/  STL [R1+0x10], RZ ;  /* 0x000010ff01007387 */ /* 0x0005e80000100800 */
[----:B------:R-:W-:Y:S04]  /*1f960*/  LDGSTS.E [R5+0x2ff00], desc[UR14][R112.64], P0 ;  /* 0x2ff0000070057fae */ /* 0x000fe800081a100e */
[----:B------:R2:W-:Y:S04]  /*1f970*/  STL [R1+0x14], RZ ;  /* 0x000014ff01007387 */ /* 0x0005e80000100800 */
[----:B------:R3:W-:Y:S04]  /*1f980*/  LDGSTS.E [R5+0x2ff80], desc[UR14][R236.64], P1 ;  /* 0x2ff80000ec057fae */ /* 0x0007e800089a100e */
[----:B------:R2:W-:Y:S04]  /*1f990*/  STL [R1+0x18], RZ ;  /* 0x000018ff01007387 */ /* 0x0005e80000100800 */
[----:B------:R-:W0:Y:S04]  /*1f9a0*/  LDGDEPBAR ;  /* 0x00000000000079af */ /* 0x000e280000000000 */
[----:B------:R2:W-:Y:S01]  /*1f9b0*/  STL [R1+0x1c], RZ ;  /* 0x00001cff01007387 */ /* 0x0005e20000100800 */
[----:B------:R-:W-:Y:S01]  /*1f9c0*/  UISETP.GE.AND UP0, UPT, UR8, 0x80, UPT ;  /* 0x000000800800788c */ /* 0x000fe2000bf06270 */
[----:B-1----:R-:W-:-:S02]  /*1f9d0*/  CS2R R248, SRZ ;  /* 0x0000000000f87805 */ /* 0x002fc4000001ff00 */
[----:B------:R-:W-:Y:S02]  /*1f9e0*/  CS2R R250, SRZ ;  /* 0x0000000000fa7805 */ /* 0x000fe4000001ff00 */
[----:B------:R-:W-:Y:S02]  /*1f9f0*/  CS2R R148, SRZ ;  /* 0x0000000000947805 */ /* 0x000fe4000001ff00 */
[----:B------:R-:W-:Y:S02]  /*1fa00*/  CS2R R150, SRZ ;  /* 0x0000000000967805 */ /* 0x000fe4000001ff00 */
[----:B------:R-:W-:Y:S02]  /*1fa10*/  CS2R R152, SRZ ;  /* 0x0000000000987805 */ /* 0x000fe4000001ff00 */
[----:B------:R-:W-:Y:S02]  /*1fa20*/  CS2R R154, SRZ ;  /* 0x00000000009a7805 */ /* 0x000fe4000001ff00 */
[----:B------:R-:W-:-:S02]  /*1fa30*/  CS2R R156, SRZ ;  /* 0x00000000009c7805 */ /* 0x000fc4000001ff00 */
        /* <DEDUP_REMOVED lines=25> */
[----:B---3--:R-:W-:Y:S02]  /*1fbd0*/  CS2R R4, SRZ ;  /* 0x0000000000047805 */ /* 0x008fe4000001ff00 */
        /* <DEDUP_REMOVED lines=66> */
[----:B------:R-:W-:Y:S01]  /*20000*/  CS2R R90, SRZ ;  /* 0x00000000005a7805 */ /* 0x000fe2000001ff00 */
[----:B--2---:R-:W-:Y:S06]  /*20010*/  BRA.U !UP0, `(.L_x_0) ;  /* 0x000003fd08107547 */ /* 0x004fec000b800000 */
[----:B------:R-:W2:Y:S04]  /*20020*/  LDL.LU.64 R70, [R1+0x11b0] ;  /* 0x0011b00001467983 */ /* 0x000ea80000300a00 */
[----:B------:R-:W3:Y:S04]  /*20030*/  LDL.LU.64 R90, [R1+0x11e0] ;  /* 0x0011e000015a7983 */ /* 0x000ee80000300a00 */
[----:B------:R-:W4:Y:S04]  /*20040*/  LDL.LU.64 R72, [R1+0x1208] ;  /* 0x0012080001487983 */ /* 0x000f280000300a00 */
[----:B------:R-:W3:Y:S04]  /*20050*/  LDL.LU.64 R80, [R1+0x11c8] ;  /* 0x0011c80001507983 */ /* 0x000ee80000300a00 */
[----:B------:R-:W3:Y:S04]  /*20060*/  LDL.LU.64 R74, [R1+0xc38] ;  /* 0x000c3800014a7983 */ /* 0x000ee80000300a00 */
[----:B------:R-:W4:Y:S04]  /*20070*/  LDL.LU.64 R82, [R1+0xc30] ;  /* 0x000c300001527983 */ /* 0x000f280000300a00 */
[----:B------:R-:W4:Y:S04]  /*20080*/  LDL.LU.64 R84, [R1+0xc28] ;  /* 0x000c280001547983 */ /* 0x000f280000300a00 */
[----:B------:R-:W4:Y:S04]  /*20090*/  LDL.LU.64 R86, [R1+0xc20] ;  /* 0x000c200001567983 */ /* 0x000f280000300a00 */
[----:B------:R-:W4:Y:S04]  /*200a0*/  LDL.LU.64 R76, [R1+0xc18] ;  /* 0x000c1800014c7983 */ /* 0x000f280000300a00 */
[----:B------:R-:W4:Y:S04]  /*200b0*/  LDL.LU.64 R78, [R1+0xc10] ;  /* 0x000c1000014e7983 */ /* 0x000f280000300a00 */
[----:B------:R-:W4:Y:S04]  /*200c0*/  LDL.LU.64 R88, [R1+0xc08] ;  /* 0x000c080001587983 */ /* 0x000f280000300a00 */
[----:B--2---:R1:W-:Y:S01]  /*200d0*/  STL [R1+0x49c], R70 ;  /* 0x00049c4601007387 */ /* 0x0043e20000100800 */
[----:B------:R-:W-:-:S03]  /*200e0*/  MOV R0, R71 ;  /* 0x0000004700007202 */ /* 0x000fc60000000f00 */
[----:B-1----:R-:W2:Y:S04]  /*200f0*/  LDL.LU.64 R70, [R1+0xc00] ;  /* 0x000c000001467983 */ /* 0x002ea80000300a00 */
[----:B------:R1:W-:Y:S04]  /*20100*/  STL [R1+0x498], R0 ;  /* 0x0004980001007387 */ /* 0x0003e80000100800 */
[----:B---3--:R3:W-:Y:S01]  /*20110*/  STL [R1+0x4a4], R90 ;  /* 0x0004a45a01007387 */ /* 0x0087e20000100800 */
[----:B-1----:R-:W-:-:S03]  /*20120*/  IMAD.MOV.U32 R0, RZ, RZ, R91 ;  /* 0x000000ffff007224 */ /* 0x002fc600078e005b */
[----:B---3--:R-:W3:Y:S04]  /*20130*/  LDL.LU.64 R90, [R1+0xbf8] ;  /* 0x000bf800015a7983 */ /* 0x008ee80000300a00 */
[----:B------:R1:W-:Y:S04]  /*20140*/  STL [R1+0x4a0], R0 ;  /* 0x0004a00001007387 */ /* 0x0003e80000100800 */
[----:B----4-:R4:W-:Y:S01]  /*20150*/  STL [R1+0x4ac], R72 ;  /* 0x0004ac4801007387 */ /* 0x0109e20000100800 */
[----:B-1----:R-:W-:-:S03]  /*20160*/  IMAD.MOV.U32 R0, RZ, RZ, R73 ;  /* 0x000000ffff007224 */ /* 0x002fc600078e0049 */
[----:B----4-:R-:W4:Y:S04]  /*20170*/  LDL.LU.64 R72, [R1+0xbf0] ;  /* 0x000bf00001487983 */ /* 0x010f280000300a00 */
[----:B------:R1:W-:Y:S04]  /*20180*/  STL [R1+0x4a8], R0 ;  /* 0x0004a80001007387 */ /* 0x0003e80000100800 */
[----:B------:R1:W-:Y:S02]  /*20190*/  STL [R1+0x4b4], R80 ;  /* 0x0004b45001007387 */ /* 0x0003e40000100800 */
[----:B-1----:R-:W-:-:S02]  /*201a0*/  MOV R0, R81 ;  /* 0x0000005100007202 */ /* 0x002fc40000000f00 */
[----:B------:R-:W4:Y:S04]  /*201b0*/  LDL.LU.64 R80, [R1+0xbe8] ;  /* 0x000be80001507983 */ /* 0x000f280000300a00 */
[----:B------:R1:W-:Y:S04]  /*201c0*/  STL [R1+0x4b0], R0 ;  /* 0x0004b00001007387 */ /* 0x0003e80000100800 */
[----:B------:R1:W-:Y:S02]  /*201d0*/  STL [R1+0x4bc], R74 ;  /* 0x0004bc4a01007387 */ /* 0x0003e40000100800 */
[----:B-1----:R-:W-:-:S02]  /*201e0*/  IMAD.MOV.U32 R0, RZ, RZ, R75 ;  /* 0x000000ffff007224 */ /* 0x002fc400078e004b */
[----:B------:R-:W4:Y:S04]  /*201f0*/  LDL.LU.64 R74, [R1+0xbe0] ;  /* 0x000be000014a7983 */ /* 0x000f280000300a00 */
[----:B------:R1:W-:Y:S04]  /*20200*/  STL [R1+0x4b8], R0 ;  /* 0x0004b80001007387 */ /* 0x0003e80000100800 */
[----:B------:R1:W-:Y:S02]  /*20210*/  STL [R1+0x4c4], R82 ;  /* 0x0004c45201007387 */ /* 0x0003e40000100800 */
[----:B-1----:R-:W-:-:S02]  /*20220*/  IMAD.MOV.U32 R0, RZ, RZ, R83 ;  /* 0x000000ffff007224 */ /* 0x002fc400078e0053 */
[----:B------:R-:W4:Y:S04]  /*20230*/  LDL.LU.64 R82, [R1+0xbd8] ;  /* 0x000bd80001527983 */ /* 0x000f280000300a00 */
        /* <DEDUP_REMOVED lines=21> */
[----:B--2---:R2:W-:Y:S01]  /*20390*/  STL [R1+0x4f4], R70 ;  /* 0x0004f44601007387 */ /* 0x0045e20000100800 */
[----:B-1----:R-:W-:-:S03]  /*203a0*/  IMAD.MOV.U32 R0, RZ, RZ, R71 ;  /* 0x000000ffff007224 */ /* 0x002fc600078e0047 */
[----:B--2---:R-:W2:Y:S04]  /*203b0*/  LDL.LU.64 R70, [R1+0xba8] ;  /* 0x000ba80001467983 */ /* 0x004ea80000300a00 */
[----:B------:R1:W-:Y:S04]  /*203c0*/  STL [R1+0x4f0], R0 ;  /* 0x0004f00001007387 */ /* 0x0003e80000100800 */
[----:B---3--:R3:W-:Y:S01]  /*203d0*/  STL [R1+0x4fc], R90 ;  /* 0x0004fc5a01007387 */ /* 0x0087e20000100800 */
[----:B-1----:R-:W-:-:S03]  /*203e0*/  MOV R0, R91 ;  /* 0x0000005b00007202 */ /* 0x002fc60000000f00 */
[----:B---3--:R-:W3:Y:S04]  /*203f0*/  LDL.LU.64 R90, [R1+0xba0] ;  /* 0x000ba000015a7983 */ /* 0x008ee80000300a00 */
[----:B------:R1:W-:Y:S04]  /*20400*/  STL [R1+0x4f8], R0 ;  /* 0x0004f80001007387 */ /* 0x0003e80000100800 */
[----:B----4-:R4:W-:Y:S01]  /*20410*/  STL [R1+0x504], R72 ;  /* 0x0005044801007387 */ /* 0x0109e20000100800 */
[----:B-1----:R-:W-:-:S03]  /*20420*/  IMAD.MOV.U32 R0, RZ, RZ, R73 ;  /* 0x000000ffff007224 */ /* 0x002fc600078e0049 */
[----:B----4-:R-:W4:Y:S04]  /*20430*/  LDL.LU.64 R72, [R1+0xb98] ;  /* 0x000b980001487983 */ /* 0x010f280000300a00 */
        /* <DEDUP_REMOVED lines=33> */
[----:B--2---:R2:W-:Y:S01]  /*20650*/  STL [R1+0x54c], R70 ;  /* 0x00054c4601007387 */ /* 0x0045e20000100800 */
[----:B-1----:R-:W-:-:S03]  /*20660*/  IMAD.MOV.U32 R0, RZ, RZ, R71 ;  /* 0x000000ffff007224 */ /* 0x002fc600078e0047 */
[----:B--2---:R-:W2:Y:S04]  /*20670*/  LDL.LU.64 R70, [R1+0xb50] ;  /* 0x000b500001467983 */ /* 0x004ea80000300a00 */
[----:B------:R1:W-:Y:S04]  /*20680*/  STL [R1+0x548], R0 ;  /* 0x0005480001007387 */ /* 0x0003e80000100800 */
[----:B---3--:R3:W-:Y:S01]  /*20690*/  STL [R1+0x554], R90 ;  /* 0x0005545a01007387 */ /* 0x0087e20000100800 */
[----:B-1----:R-:W-:-:S03]  /*206a0*/  IMAD.MOV.U32 R0, RZ, RZ, R91 ;  /* 0x000000ffff007224 */ /* 0x002fc600078e005b */
[----:B---3--:R-:W3:Y:S04]  /*206b0*/  LDL.LU.64 R90, [R1+0xb48] ;  /* 0x000b4800015a7983 */ /* 0x008ee80000300a00 */
[----:B------:R1:W-:Y:S04]  /*206c0*/  STL [R1+0x550], R0 ;  /* 0x0005500001007387 */ /* 0x0003e80000100800 */
[----:B----4-:R4:W-:Y:S01]  /*206d0*/  STL [R1+0x55c], R72 ;  /* 0x00055c4801007387 */ /* 0x0109e20000100800 */
[----:B-1----:R-:W-:-:S03]  /*206e0*/  MOV R0, R73 ;  /* 0x0000004900007202 */ /* 0x002fc60000000f00 */
[----:B----4-:R-:W4:Y:S04]  /*206f0*/  LDL.LU.64 R72, [R1+0xb40] ;  /* 0x000b400001487983 */ /* 0x010f280000300a00 */
        /* <DEDUP_REMOVED lines=33> */
[----:B--2---:R2:W-:Y:S01]  /*20910*/  STL [R1+0x5a4], R70 ;  /* 0x0005a44601007387 */ /* 0x0045e20000100800 */
[----:B-1----:R-:W-:-:S03]  /*20920*/  MOV R0, R71 ;  /* 0x0000004700007202 */ /* 0x002fc60000000f00 */
[----:B--2---:R-:W2:Y:S04]  /*20930*/  LDL.LU.64 R70, [R1+0xaf8] ;  /* 0x000af80001467983 */ /* 0x004ea80000300a00 */
        /* <DEDUP_REMOVED lines=1756> */
[----:B------:R2:W-:Y:S02]  /*27700*/  STL [R1+0x1368], R0 ;  /* 0x0013680001007387 */ /* 0x0005e40000100800 */
[----:B--2---:R-:W-:Y:S02]  /*27710*/  IMAD.MOV.U32 R0, RZ, RZ, R71 ;  /* 0x000000ffff007224 */ /* 0x004fe400078e0047 */
[----:B------:R1:W-:Y:S04]  /*27720*/  STL [R1+0x1374], R70 ;  /* 0x0013744601007387 */ /* 0x0003e80000100800 */
[----:B-1----:R-:W2:Y:S04]  /*27730*/  LDL.LU.64 R70, [R1+0x1748] ;  /* 0x0017480001467983 */ /* 0x002ea80000300a00 */
[----:B------:R1:W-:Y:S04]  /*27740*/  STL [R1+0x1370], R0 ;  /* 0x0013700001007387 */ /* 0x0003e80000100800 */
[----:B---3--:R3:W-:Y:S01]  /*27750*/  STL [R1+0x137c], R90 ;  /* 0x00137c5a01007387 */ /* 0x0087e20000100800 */
[----:B-1----:R-:W-:-:S03]  /*27760*/  MOV R0, R91 ;  /* 0x0000005b00007202 */ /* 0x002fc60000000f00 */
[----:B---3--:R-:W3:Y:S04]  /*27770*/  LDL.LU.64 R90, [R1+0x1750] ;  /* 0x00175000015a7983 */ /* 0x008ee80000300a00 */
[----:B------:R1:W-:Y:S04]  /*27780*/  STL [R1+0x1378], R0 ;  /* 0x0013780001007387 */ /* 0x0003e80000100800 */
[----:B----4-:R-:W-:Y:S04]  /*27790*/  STL [R1+0x1384], R72 ;  /* 0x0013844801007387 */ /* 0x010fe80000100800 */
[----:B------:R-:W4:Y:S01]  /*277a0*/  LDL.LU.64 R68, [R1+0x1758] ;  /* 0x0017580001447983 */ /* 0x000f220000300a00 */
[----:B-1----:R-:W-:-:S05]  /*277b0*/  IMAD.MOV.U32 R0, RZ, RZ, R73 ;  /* 0x000000ffff007224 */ /* 0x002fca00078e0049 */
[----:B------:R1:W-:Y:S04]  /*277c0*/  STL [R1+0x1380], R0 ;  /* 0x0013800001007387 */ /* 0x0003e80000100800 */
[----:B------:R1:W-:Y:S02]  /*277d0*/  STL [R1+0x138c], R80 ;  /* 0x00138c5001007387 */ /* 0x0003e40000100800 */
[----:B-1----:R-:W-:Y:S02]  /*277e0*/  IMAD.MOV.U32 R0, RZ, RZ, R81 ;  /* 0x000000ffff007224 */ /* 0x002fe400078e0051 */
        /* <DEDUP_REMOVED lines=18> */
[----:B------:R-:W-:Y:S04]  /*27910*/  STL [R1+0x13b4], R76 ;  /* 0x0013b44c01007387 */ /* 0x000fe80000100800 */
[----:B------:R-:W4:Y:S01]  /*27920*/  LDL.LU.64 R72, [R1+0x1788] ;  /* 0x0017880001487983 */ /* 0x000f220000300a00 */
[----:B-1----:R-:W-:-:S05]  /*27930*/  IMAD.MOV.U32 R0, RZ, RZ, R77 ;  /* 0x000000ffff007224 */ /* 0x002fca00078e004d */
[----:B------:R1:W-:Y:S04]  /*27940*/  STL [R1+0x13b0], R0 ;  /* 0x0013b00001007387 */ /* 0x0003e80000100800 */
[----:B------:R-:W-:Y:S01]  /*27950*/  STL [R1+0x13bc], R78 ;  /* 0x0013bc4e01007387 */ /* 0x000fe20000100800 */
[----:B-1----:R-:W-:-:S03]  /*27960*/  IMAD.MOV.U32 R0, RZ, RZ, R79 ;  /* 0x000000ffff007224 */ /* 0x002fc600078e004f */
[----:B------:R-:W4:Y:S04]  /*27970*/  LDL.LU.64 R76, [R1+0x1790] ;  /* 0x00179000014c7983 */ /* 0x000f280000300a00 */
[----:B------:R1:W-:Y:S02]  /*27980*/  STL [R1+0x13b8], R0 ;  /* 0x0013b80001007387 */ /* 0x0003e40000100800 */
[----:B-1----:R-:W-:Y:S02]  /*27990*/  MOV R0, R89 ;  /* 0x0000005900007202 */ /* 0x002fe40000000f00 */
[----:B------:R1:W-:Y:S04]  /*279a0*/  STL [R1+0x13c4], R88 ;  /* 0x0013c45801007387 */ /* 0x0003e80000100800 */
[----:B-1----:R-:W4:Y:S04]  /*279b0*/  LDL.LU.64 R88, [R1+0x1798] ;  /* 0x0017980001587983 */ /* 0x002f280000300a00 */
[----:B------:R1:W-:Y:S04]  /*279c0*/  STL [R1+0x13c0], R0 ;  /* 0x0013c00001007387 */ /* 0x0003e80000100800 */
[----:B--2---:R2:W-:Y:S01]  /*279d0*/  STL [R1+0x13cc], R70 ;  /* 0x0013cc4601007387 */ /* 0x0045e20000100800 */
[----:B-1----:R-:W-:-:S03]  /*279e0*/  IMAD.MOV.U32 R0, RZ, RZ, R71 ;  /* 0x000000ffff007224 */ /* 0x002fc600078e0047 */
[----:B------:R-:W4:Y:S04]  /*279f0*/  LDL.LU.64 R78, [R1+0x17a0] ;  /* 0x0017a000014e7983 */ /* 0x000f280000300a00 */
[----:B---3--:R-:W-:Y:S04]  /*27a00*/  STL [R1+0x13d4], R90 ;  /* 0x0013d45a01007387 */ /* 0x008fe80000100800 */
[----:B------:R1:W-:Y:S04]  /*27a10*/  STL [R1+0x13c8], R0 ;  /* 0x0013c80001007387 */ /* 0x0003e80000100800 */
[----:B--2---:R-:W2:Y:S01]  /*27a20*/  LDL.LU.64 R70, [R1+0x17a8] ;  /* 0x0017a80001467983 */ /* 0x004ea20000300a00 */
[----:B-1----:R-:W-:-:S03]  /*27a30*/  IMAD.MOV.U32 R0, RZ, RZ, R91 ;  /* 0x000000ffff007224 */ /* 0x002fc600078e005b */
[----:B----4-:R-:W-:Y:S04]  /*27a40*/  STL [R1+0x13dc], R68 ;  /* 0x0013dc4401007387 */ /* 0x010fe80000100800 */
[----:B------:R1:W-:Y:S04]  /*27a50*/  STL [R1+0x13d0], R0 ;  /* 0x0013d00001007387 */ /* 0x0003e80000100800 */
[----:B------:R-:W3:Y:S01]  /*27a60*/  LDL.LU.64 R90, [R1+0x17b0] ;  /* 0x0017b000015a7983 */ /* 0x000ee20000300a00 */
[----:B-1----:R-:W-:-:S03]  /*27a70*/  MOV R0, R69 ;  /* 0x0000004500007202 */ /* 0x002fc60000000f00 */
[----:B------:R-:W-:Y:S04]  /*27a80*/  STL [R1+0x13e4], R80 ;  /* 0x0013e45001007387 */ /* 0x000fe80000100800 */
[----:B------:R1:W-:Y:S02]  /*27a90*/  STL [R1+0x13d8], R0 ;  /* 0x0013d80001007387 */ /* 0x0003e40000100800 */
[----:B-1----:R-:W-:Y:S02]  /*27aa0*/  IMAD.MOV.U32 R0, RZ, RZ, R81 ;  /* 0x000000ffff007224 */ /* 0x002fe400078e0051 */
        /* <DEDUP_REMOVED lines=28> */
[----:B------:R-:W-:Y:S04]  /*27c70*/  STL [R1+0x1424], R78 ;  /* 0x0014244e01007387 */ /* 0x000fe80000100800 */
[----:B------:R1:W-:Y:S04]  /*27c80*/  STL [R1+0x1418], R0 ;  /* 0x0014180001007387 */ /* 0x0003e80000100800 */
[----:B------:R-:W4:Y:S01]  /*27c90*/  LDL.LU.64 R88, [R1+0x17f0] ;  /* 0x0017f00001587983 */ /* 0x000f220000300a00 */
[----:B-1----:R-:W-:-:S03]  /*27ca0*/  MOV R0, R79 ;  /* 0x0000004f00007202 */ /* 0x002fc60000000f00 */
[----:B--2---:R-:W-:Y:S04]  /*27cb0*/  STL [R1+0x142c], R70 ;  /* 0x00142c4601007387 */ /* 0x004fe80000100800 */
[----:B------:R1:W-:Y:S04]  /*27cc0*/  STL [R1+0x1420], R0 ;  /* 0x0014200001007387 */ /* 0x0003e80000100800 */
[----:B------:R-:W2:Y:S01]  /*27cd0*/  LDL.LU.64 R78, [R1+0x17f8] ;  /* 0x0017f800014e7983 */ /* 0x000ea20000300a00 */
[----:B-1----:R-:W-:-:S03]  /*27ce0*/  IMAD.MOV.U32 R0, RZ, RZ, R71 ;  /* 0x000000ffff007224 */ /* 0x002fc600078e0047 */
[----:B---3--:R-:W-:Y:S04]  /*27cf0*/  STL [R1+0x1434], R90 ;  /* 0x0014345a01007387 */ /* 0x008fe80000100800 */
[----:B------:R1:W-:Y:S04]  /*27d00*/  STL [R1+0x1428], R0 ;  /* 0x0014280001007387 */ /* 0x0003e80000100800 */
[----:B------:R-:W3:Y:S01]  /*27d10*/  LDL.LU.64 R68, [R1+0x1800] ;  /* 0x0018000001447983 */ /* 0x000ee20000300a00 */
[----:B-1----:R-:W-:-:S03]  /*27d20*/  IMAD.MOV.U32 R0, RZ, RZ, R91 ;  /* 0x000000ffff007224 */ /* 0x002fc600078e005b */
[----:B------:R-:W3:Y:S04]  /*27d30*/  LDL.LU.64 R90, [R1+0x1808] ;  /* 0x00180800015a7983 */ /* 0x000ee80000300a00 */
        /* <DEDUP_REMOVED lines=9> */
[----:B------:R-:W-:Y:S04]  /*27dd0*/  STL [R1+0x144c], R82 ;  /* 0x00144c5201007387 */ /* 0x000fe80000100800 */
[----:B------:R-:W4:Y:S01]  /*27de0*/  LDL.LU.64 R70, [R1+0x1820] ;  /* 0x0018200001467983 */ /* 0x000f220000300a00 */
[----:B-1----:R-:W-:-:S05]  /*27df0*/  IMAD.MOV.U32 R0, RZ, RZ, R83 ;  /* 0x000000ffff007224 */ /* 0x002fca00078e0053 */
[----:B------:R1:W-:Y:S04]  /*27e00*/  STL [R1+0x1448], R0 ;  /* 0x0014480001007387 */ /* 0x0003e80000100800 */
[----:B------:R1:W-:Y:S02]  /*27e10*/  STL [R1+0x1454], R84 ;  /* 0x0014545401007387 */ /* 0x0003e40000100800 */
[----:B-1----:R-:W-:Y:S02]  /*27e20*/  MOV R0, R85 ;  /* 0x0000005500007202 */ /* 0x002fe40000000f00 */
[----:B------:R-:W4:Y:S04]  /*27e30*/  LDL.LU.64 R82, [R1+0x430] ;  /* 0x0004300001527983 */ /* 0x000f280000300a00 */
[----:B------:R-:W-:Y:S04]  /*27e40*/  STL [R1+0x145c], R86 ;  /* 0x00145c5601007387 */ /* 0x000fe80000100800 */
[----:B------:R1:W-:Y:S04]  /*27e50*/  STL [R1+0x1450], R0 ;  /* 0x0014500001007387 */ /* 0x0003e80000100800 */
[----:B------:R-:W4:Y:S01]  /*27e60*/  LDL.LU.64 R84, [R1+0x428] ;  /* 0x0004280001547983 */ /* 0x000f220000300a00 */
[----:B-1----:R-:W-:-:S03]  /*27e70*/  IMAD.MOV.U32 R0, RZ, RZ, R87 ;  /* 0x000000ffff007224 */ /* 0x002fc600078e0057 */
[----:B------:R-:W-:Y:S04]  /*27e80*/  STL [R1+0x1464], R72 ;  /* 0x0014644801007387 */ /* 0x000fe80000100800 */
[----:B------:R1:W-:Y:S04]  /*27e90*/  STL [R1+0x1458], R0 ;  /* 0x0014580001007387 */ /* 0x0003e80000100800 */
[----:B------:R-:W4:Y:S01]  /*27ea0*/  LDL.LU.64 R86, [R1+0x420] ;  /* 0x0004200001567983 */ /* 0x000f220000300a00 */
[----:B-1----:R-:W-:-:S03]  /*27eb0*/  IMAD.MOV.U32 R0, RZ, RZ, R73 ;  /* 0x000000ffff007224 */ /* 0x002fc600078e0049 */
[----:B------:R-:W-:Y:S04]  /*27ec0*/  STL [R1+0x146c], R76 ;  /* 0x00146c4c01007387 */ /* 0x000fe80000100800 */
[----:B------:R1:W-:Y:S04]  /*27ed0*/  STL [R1+0x1460], R0 ;  /* 0x0014600001007387 */ /* 0x0003e80000100800 */
[----:B------:R-:W4:Y:S01]  /*27ee0*/  LDL.LU.64 R72, [R1+0x418] ;  /* 0x0004180001487983 */ /* 0x000f220000300a00 */
[----:B-1----:R-:W-:-:S03]  /*27ef0*/  MOV R0, R77 ;  /* 0x0000004d00007202 */ /* 0x002fc60000000f00 */
        /* <DEDUP_REMOVED lines=10> */
[----:B---3--:R-:W-:Y:S01]  /*27fa0*/  STL [R1+0x1484], R68 ;  /* 0x0014844401007387 */ /* 0x008fe20000100800 */
[----:B-1----:R-:W-:-:S03]  /*27fb0*/  MOV R0, R69 ;  /* 0x0000004500007202 */ /* 0x002fc60000000f00 */
[----:B------:R-:W-:Y:S04]  /*27fc0*/  STL [R1+0x148c], R90 ;  /* 0x00148c5a01007387 */ /* 0x000fe80000100800 */
[----:B------:R1:W-:Y:S02]  /*27fd0*/  STL [R1+0x1480], R0 ;  /* 0x0014800001007387 */ /* 0x0003e40000100800 */
[----:B-1----:R-:W-:Y:S02]  /*27fe0*/  IMAD.MOV.U32 R0, RZ, RZ, R91 ;  /* 0x000000ffff007224 */ /* 0x002fe400078e005b */
[----:B------:R-:W3:Y:S04]  /*27ff0*/  LDL.LU.64 R90, [R1+0x408] ;  /* 0x00040800015a7983 */ /* 0x000ee80000300a00 */
        /* <DEDUP_REMOVED lines=9> */
[----:B------:R-:W-:Y:S01]  /*28090*/  STL [R1+0x14a4], R70 ;  /* 0x0014a44601007387 */ /* 0x000fe20000100800 */
[----:B-1----:R-:W-:-:S03]  /*280a0*/  IMAD.MOV.U32 R0, RZ, RZ, R71 ;  /* 0x000000ffff007224 */ /* 0x002fc600078e0047 */
[----:B------:R-:W-:Y:S04]  /*280b0*/  STL [R1+0x14ac], R82 ;  /* 0x0014ac5201007387 */ /* 0x000fe80000100800 */
        /* <DEDUP_REMOVED lines=12> */
[----:B------:R-:W-:Y:S01]  /*28180*/  STL [R1+0x14c4], R72 ;  /* 0x0014c44801007387 */ /* 0x000fe20000100800 */
[----:B-1----:R-:W-:-:S03]  /*28190*/  IMAD.MOV.U32 R0, RZ, RZ, R73 ;  /* 0x000000ffff007224 */ /* 0x002fc600078e0049 */
[----:B------:R-:W-:Y:S04]  /*281a0*/  STL [R1+0x14cc], R76 ;  /* 0x0014cc4c01007387 */ /* 0x000fe80000100800 */
[----:B------:R1:W-:Y:S02]  /*281b0*/  STL [R1+0x14c0], R0 ;  /* 0x0014c00001007387 */ /* 0x0003e40000100800 */
[----:B-1----:R-:W-:Y:S02]  /*281c0*/  MOV R0, R77 ;  /* 0x0000004d00007202 */ /* 0x002fe40000000f00 */
        /* <DEDUP_REMOVED lines=10> */
[----:B------:R-:W-:Y:S04]  /*28270*/  STL [R1+0x14e4], R240 ;  /* 0x0014e4f001007387 */ /* 0x000fe80000100800 */
[----:B------:R-:W-:Y:S04]  /*28280*/  STL [R1+0x14e0], R241 ;  /* 0x0014e0f101007387 */ /* 0x000fe80000100800 */
        /* <DEDUP_REMOVED lines=12> */
[----:B------:R-:W-:Y:S04]  /*28350*/  STL [R1+0x1504], R238 ;  /* 0x001504ee01007387 */ /* 0x000fe80000100800 */
[----:B------:R-:W-:Y:S04]  /*28360*/  STL [R1+0x1500], R239 ;  /* 0x001500ef01007387 */ /* 0x000fe80000100800 */
        /* <DEDUP_REMOVED lines=97> */
[----:B------:R-:W-:Y:S01]  /*28980*/  STL [R1+0x15e0], R223 ;  /* 0x0015e0df01007387 */ /* 0x000fe20000100800 */
[----:B-1----:R-:W-:-:S03]  /*28990*/  MOV R0, R77 ;  /* 0x0000004d00007202 */ /* 0x002fc60000000f00 */
[----:B------:R1:W-:Y:S04]  /*289a0*/  STL [R1+0x15ec], R76 ;  /* 0x0015ec4c01007387 */ /* 0x0003e80000100800 */
[----:B-1----:R-:W4:Y:S04]  /*289b0*/  LDL.LU.64 R76, [R1+0x3b0] ;  /* 0x0003b000014c7983 */ /* 0x002f280000300a00 */
[----:B------:R1:W-:Y:S02]  /*289c0*/  STL [R1+0x15e8], R0 ;  /* 0x0015e80001007387 */ /* 0x0003e40000100800 */
[----:B-1----:R-:W-:-:S02]  /*289d0*/  IMAD.MOV.U32 R0, RZ, RZ, R89 ;  /* 0x000000ffff007224 */ /* 0x002fc400078e0059 */
[----:B------:R1:W-:Y:S04]  /*289e0*/  STL [R1+0x15f4], R88 ;  /* 0x0015f45801007387 */ /* 0x0003e80000100800 */
[----:B-1----:R-:W4:Y:S04]  /*289f0*/  LDL.LU.64 R88, [R1+0x1c0] ;  /* 0x0001c00001587983 */ /* 0x002f280000300a00 */
        /* <DEDUP_REMOVED lines=15> */
[----:B------:R-:W-:Y:S04]  /*28af0*/  STL [R1+0x161c], R74 ;  /* 0x00161c4a01007387 */ /* 0x000fe80000100800 */
[----:B------:R-:W4:Y:S01]  /*28b00*/  LDL.LU.64 R72, [R1+0x120] ;  /* 0x0001200001487983 */ /* 0x000f220000300a00 */
[----:B-1----:R-:W-:-:S05]  /*28b10*/  IMAD.MOV.U32 R0, RZ, RZ, R75 ;  /* 0x000000ffff007224 */ /* 0x002fca00078e004b */
        /* <DEDUP_REMOVED lines=18> */
[----:B------:R-:W-:Y:S04]  /*28c40*/  STL [R1+0x164c], R76 ;  /* 0x00164c4c01007387 */ /* 0x000fe80000100800 */
[----:B------:R-:W4:Y:S04]  /*28c50*/  LDL.LU.64 R74, [R1+0x398] ;  /* 0x00039800014a7983 */ /* 0x000f280000300a00 */
[----:B------:R1:W-:Y:S04]  /*28c60*/  STL [R1+0x1648], R0 ;  /* 0x0016480001007387 */ /* 0x0003e80000100800 */
[----:B------:R2:W-:Y:S01]  /*28c70*/  STL [R1+0x1654], R88 ;  /* 0x0016545801007387 */ /* 0x0005e20000100800 */
[----:B-1----:R-:W-:-:S03]  /*28c80*/  IMAD.MOV.U32 R0, RZ, RZ, R89 ;  /* 0x000000ffff007224 */ /* 0x002fc600078e0059 */
[----:B------:R-:W4:Y:S04]  /*28c90*/  LDL.LU.64 R76, [R1+0x288] ;  /* 0x00028800014c7983 */ /* 0x000f280000300a00 */
[----:B--2---:R-:W-:Y:S04]  /*28ca0*/  STL [R1+0x165c], R78 ;  /* 0x00165c4e01007387 */ /* 0x004fe80000100800 */
[----:B------:R1:W-:Y:S04]  /*28cb0*/  STL [R1+0x1650], R0 ;  /* 0x0016500001007387 */ /* 0x0003e80000100800 */
[----:B------:R-:W2:Y:S01]  /*28cc0*/  LDL.LU.64 R88, [R1+0x140] ;  /* 0x0001400001587983 */ /* 0x000ea20000300a00 */
[----:B-1----:R-:W-:-:S03]  /*28cd0*/  IMAD.MOV.U32 R0, RZ, RZ, R79 ;  /* 0x000000ffff007224 */ /* 0x002fc600078e004f */
[----:B------:R-:W-:Y:S04]  /*28ce0*/  STL [R1+0x1664], R212 ;  /* 0x001664d401007387 */ /* 0x000fe80000100800 */
[----:B------:R3:W-:Y:S04]  /*28cf0*/  STL [R1+0x1658], R0 ;  /* 0x0016580001007387 */ /* 0x0007e80000100800 */
[----:B------:R-:W-:Y:S01]  /*28d00*/  STL [R1+0x1660], R213 ;  /* 0x001660d501007387 */ /* 0x000fe20000100800 */
[----:B---3--:R-:W-:-:S03]  /*28d10*/  MOV R0, R91 ;  /* 0x0000005b00007202 */ /* 0x008fc60000000f00 */
[----:B------:R-:W-:Y:S04]  /*28d20*/  STL [R1+0x166c], R90 ;  /* 0x00166c5a01007387 */ /* 0x000fe80000100800 */
[----:B------:R-:W3:Y:S04]  /*28d30*/  LDL.LU.64 R78, [R1+0x390] ;  /* 0x00039000014e7983 */ /* 0x000ee80000300a00 */
[----:B------:R1:W-:Y:S04]  /*28d40*/  STL [R1+0x1668], R0 ;  /* 0x0016680001007387 */ /* 0x0003e80000100800 */
[----:B----4-:R4:W-:Y:S01]  /*28d50*/  STL [R1+0x1674], R80 ;  /* 0x0016745001007387 */ /* 0x0109e20000100800 */
[----:B-1----:R-:W-:-:S03]  /*28d60*/  IMAD.MOV.U32 R0, RZ, RZ, R81 ;  /* 0x000000ffff007224 */ /* 0x002fc600078e0051 */
[----:B------:R-:W3:Y:S04]  /*28d70*/  LDL.LU.64 R90, [R1+0x2a0] ;  /* 0x0002a000015a7983 */ /* 0x000ee80000300a00 */
[----:B------:R-:W-:Y:S04]  /*28d80*/  STL [R1+0x167c], R72 ;  /* 0x00167c4801007387 */ /* 0x000fe80000100800 */
[----:B------:R1:W-:Y:S04]  /*28d90*/  STL [R1+0x1670], R0 ;  /* 0x0016700001007387 */ /* 0x0003e80000100800 */
[----:B----4-:R-:W4:Y:S01]  /*28da0*/  LDL.LU.64 R80, [R1+0x150] ;  /* 0x0001500001507983 */ /* 0x010f220000300a00 */
[----:B-1----:R-:W-:-:S03]  /*28db0*/  IMAD.MOV.U32 R0, RZ, RZ, R73 ;  /* 0x000000ffff007224 */ /* 0x002fc600078e0049 */
[----:B------:R-:W-:Y:S04]  /*28dc0*/  STL [R1+0x1684], R210 ;  /* 0x001684d201007387 */ /* 0x000fe80000100800 */
[----:B------:R1:W-:Y:S04]  /*28dd0*/  STL [R1+0x1678], R0 ;  /* 0x0016780001007387 */ /* 0x0003e80000100800 */
        /* <DEDUP_REMOVED lines=17> */
[----:B------:R-:W-:Y:S04]  /*28ef0*/  STL [R1+0x16b4], R76 ;  /* 0x0016b44c01007387 */ /* 0x000fe80000100800 */
[----:B------:R1:W-:Y:S04]  /*28f00*/  STL [R1+0x16a8], R0 ;  /* 0x0016a80001007387 */ /* 0x0003e80000100800 */
[----:B-1----:R-:W4:Y:S01]  /*28f10*/  LDL.LU.64 R74, [R1+0x1838] ;  /* 0x00183800014a7983 */ /* 0x002f220000300a00 */
[----:B------:R-:W-:-:S03]  /*28f20*/  IMAD.MOV.U32 R0, RZ, RZ, R77 ;  /* 0x000000ffff007224 */ /* 0x000fc600078e004d */
[----:B--2---:R-:W-:Y:S04]  /*28f30*/  STL [R1+0x16bc], R88 ;  /* 0x0016bc5801007387 */ /* 0x004fe80000100800 */
[----:B------:R1:W-:Y:S04]  /*28f40*/  STL [R1+0x16b0], R0 ;  /* 0x0016b00001007387 */ /* 0x0003e80000100800 */
[----:B------:R-:W2:Y:S01]  /*28f50*/  LDL.LU.64 R76, [R1+0x2d0] ;  /* 0x0002d000014c7983 */ /* 0x000ea20000300a00 */
[----:B-1----:R-:W-:-:S03]  /*28f60*/  IMAD.MOV.U32 R0, RZ, RZ, R89 ;  /* 0x000000ffff007224 */ /* 0x002fc600078e0059 */
[----:B------:R-:W-:Y:S04]  /*28f70*/  STL [R1+0x16c4], R206 ;  /* 0x0016c4ce01007387 */ /* 0x000fe80000100800 */
[----:B------:R3:W-:Y:S04]  /*28f80*/  STL [R1+0x16b8], R0 ;  /* 0x0016b80001007387 */ /* 0x0007e80000100800 */
[----:B------:R-:W2:Y:S04]  /*28f90*/  LDL.LU.64 R88, [R1+0x170] ;  /* 0x0001700001587983 */ /* 0x000ea80000300a00 */
[----:B------:R-:W-:Y:S01]  /*28fa0*/  STL [R1+0x16c0], R207 ;  /* 0x0016c0cf01007387 */ /* 0x000fe20000100800 */
[----:B---3--:R-:W-:-:S03]  /*28fb0*/  MOV R0, R79 ;  /* 0x0000004f00007202 */ /* 0x008fc60000000f00 */
[----:B------:R-:W-:Y:S04]  /*28fc0*/  STL [R1+0x16cc], R78 ;  /* 0x0016cc4e01007387 */ /* 0x000fe80000100800 */
[----:B------:R-:W-:Y:S04]  /*28fd0*/  STL [R1+0x16d4], R90 ;  /* 0x0016d45a01007387 */ /* 0x000fe80000100800 */
[----:B------:R1:W-:Y:S02]  /*28fe0*/  STL [R1+0x16c8], R0 ;  /* 0x0016c80001007387 */ /* 0x0003e40000100800 */
[----:B-1----:R-:W-:-:S02]  /*28ff0*/  IMAD.MOV.U32 R0, RZ, RZ, R91 ;  /* 0x000000ffff007224 */ /* 0x002fc400078e005b */
[----:B------:R-:W3:Y:S04]  /*29000*/  LDL.LU.64 R90, [R1+0x1848] ;  /* 0x00184800015a7983 */ /* 0x000ee80000300a00 */
[----:B------:R1:W-:Y:S04]  /*29010*/  STL [R1+0x16d0], R0 ;  /* 0x0016d00001007387 */ /* 0x0003e80000100800 */
[----:B----4-:R4:W-:Y:S04]  /*29020*/  STL [R1+0x16dc], R80 ;  /* 0x0016dc5001007387 */ /* 0x0109e80000100800 */
[----:B------:R-:W3:Y:S01]  /*29030*/  LDL.LU.64 R78, [R1+0x2e8] ;  /* 0x0002e800014e7983 */ /* 0x000ee20000300a00 */
[----:B-1----:R-:W-:-:S05]  /*29040*/  IMAD.MOV.U32 R0, RZ, RZ, R81 ;  /* 0x000000ffff007224 */ /* 0x002fca00078e0051 */
[----:B------:R1:W-:Y:S04]  /*29050*/  STL [R1+0x16d8], R0 ;  /* 0x0016d80001007387 */ /* 0x0003e80000100800 */
[----:B------:R-:W-:Y:S04]  /*29060*/  STL [R1+0x16e4], R204 ;  /* 0x0016e4cc01007387 */ /* 0x000fe80000100800 */
[----:B------:R-:W-:Y:S04]  /*29070*/  STL [R1+0x16e0], R205 ;  /* 0x0016e0cd01007387 */ /* 0x000fe80000100800 */
[----:B----4-:R-:W4:Y:S04]  /*29080*/  LDL.LU.64 R80, [R1+0x180] ;  /* 0x0001800001507983 */ /* 0x010f280000300a00 */
[----:B------:R1:W-:Y:S02]  /*29090*/  STL [R1+0x16ec], R82 ;  /* 0x0016ec5201007387 */ /* 0x0003e40000100800 */
[----:B-1----:R-:W-:-:S02]  /*290a0*/  MOV R0, R83 ;  /* 0x0000005300007202 */ /* 0x002fc40000000f00 */
[----:B------:R-:W4:Y:S04]  /*290b0*/  LDL.LU.64 R82, [R1+0xf8] ;  /* 0x0000f80001527983 */ /* 0x000f280000300a00 */
[----:B------:R1:W-:Y:S04]  /*290c0*/  STL [R1+0x16e8], R0 ;  /* 0x0016e80001007387 */ /* 0x0003e80000100800 */
[----:B------:R1:W-:Y:S04]  /*290d0*/  STL [R1+0x16f4], R84 ;  /* 0x0016f45401007387 */ /* 0x0003e80000100800 */
[----:B------:R-:W4:Y:S01]  /*290e0*/  LDL.LU.64 R70, [R1+0x1850] ;  /* 0x0018500001467983 */ /* 0x000f220000300a00 */
[----:B-1----:R-:W-:-:S05]  /*290f0*/  IMAD.MOV.U32 R0, RZ, RZ, R85 ;  /* 0x000000ffff007224 */ /* 0x002fca00078e0055 */
[----:B------:R1:W-:Y:S04]  /*29100*/  STL [R1+0x16f0], R0 ;  /* 0x0016f00001007387 */ /* 0x0003e80000100800 */
[----:B------:R1:W-:Y:S04]  /*29110*/  STL [R1+0x16fc], R86 ;  /* 0x0016fc5601007387 */ /* 0x0003e80000100800 */
[----:B------:R-:W4:Y:S01]  /*29120*/  LDL.LU.64 R84, [R1+0x300] ;  /* 0x0003000001547983 */ /* 0x000f220000300a00 */
[----:B-1----:R-:W-:-:S05]  /*29130*/  IMAD.MOV.U32 R0, RZ, RZ, R87 ;  /* 0x000000ffff007224 */ /* 0x002fca00078e0057 */
[----:B------:R1:W-:Y:S04]  /*29140*/  STL [R1+0x16f8], R0 ;  /* 0x0016f80001007387 */ /* 0x0003e80000100800 */
[----:B------:R-:W-:Y:S04]  /*29150*/  STL [R1+0x1704], R202 ;  /* 0x001704ca01007387 */ /* 0x000fe80000100800 */
[----:B------:R-:W-:Y:S04]  /*29160*/  STL [R1+0x1700], R203 ;  /* 0x001700cb01007387 */ /* 0x000fe80000100800 */
[----:B------:R-:W4:Y:S04]  /*29170*/  LDL.LU.64 R86, [R1+0x190] ;  /* 0x0001900001567983 */ /* 0x000f280000300a00 */
[----:B------:R2:W-:Y:S01]  /*29180*/  STL [R1+0x170c], R74 ;  /* 0x00170c4a01007387 */ /* 0x0005e20000100800 */
[----:B-1----:R-:W-:-:S03]  /*29190*/  MOV R0, R75 ;  /* 0x0000004b00007202 */ /* 0x002fc60000000f00 */
[----:B------:R-:W4:Y:S04]  /*291a0*/  LDL.LU.64 R72, [R1+0x108] ;  /* 0x0001080001487983 */ /* 0x000f280000300a00 */
[----:B------:R1:W-:Y:S04]  /*291b0*/  STL [R1+0x1708], R0 ;  /* 0x0017080001007387 */ /* 0x0003e80000100800 */
[----:B--2---:R-:W-:Y:S04]  /*291c0*/  STL [R1+0x1714], R76 ;  /* 0x0017144c01007387 */ /* 0x004fe80000100800 */
[----:B------:R-:W2:Y:S01]  /*291d0*/  LDL.LU.64 R74, [R1+0x1860] ;  /* 0x00186000014a7983 */ /* 0x000ea20000300a00 */
[----:B-1----:R-:W-:-:S05]  /*291e0*/  IMAD.MOV.U32 R0, RZ, RZ, R77 ;  /* 0x000000ffff007224 */ /* 0x002fca00078e004d */
[----:B------:R1:W-:Y:S04]  /*291f0*/  STL [R1+0x1710], R0 ;  /* 0x0017100001007387 */ /* 0x0003e80000100800 */
[----:B------:R1:W-:Y:S02]  /*29200*/  STL [R1+0x171c], R88 ;  /* 0x00171c5801007387 */ /* 0x0003e40000100800 */
[----:B-1----:R-:W-:Y:S02]  /*29210*/  IMAD.MOV.U32 R0, RZ, RZ, R89 ;  /* 0x000000ffff007224 */ /* 0x002fe400078e0059 */
[----:B------:R-:W2:Y:S04]  /*29220*/  LDL.LU.64 R88, [R1+0x318] ;  /* 0x0003180001587983 */ /* 0x000ea80000300a00 */
[----:B------:R1:W-:Y:S04]  /*29230*/  STL [R1+0x1718], R0 ;  /* 0x0017180001007387 */ /* 0x0003e80000100800 */
[----:B------:R-:W-:Y:S04]  /*29240*/  STL [R1+0x1724], R200 ;  /* 0x001724c801007387 */ /* 0x000fe80000100800 */
[----:B------:R-:W-:Y:S04]  /*29250*/  STL [R1+0x1720], R201 ;  /* 0x001720c901007387 */ /* 0x000fe80000100800 */
[----:B------:R-:W2:Y:S04]  /*29260*/  LDL.LU.64 R76, [R1+0x1a0] ;  /* 0x0001a000014c7983 */ /* 0x000ea80000300a00 */
[----:B---3--:R3:W-:Y:S01]  /*29270*/  STL [R1+0x172c], R90 ;  /* 0x00172c5a01007387 */ /* 0x0087e20000100800 */
[----:B-1----:R-:W-:-:S03]  /*29280*/  MOV R0, R91 ;  /* 0x0000005b00007202 */ /* 0x002fc60000000f00 */
[----:B---3--:R-:W3:Y:S04]  /*29290*/  LDL.LU.64 R90, [R1+0x118] ;  /* 0x00011800015a7983 */ /* 0x008ee80000300a00 */
[----:B------:R1:W-:Y:S04]  /*292a0*/  STL [R1+0x1728], R0 ;  /* 0x0017280001007387 */ /* 0x0003e80000100800 */
[----:B------:R1:W-:Y:S02]  /*292b0*/  STL [R1+0x1734], R78 ;  /* 0x0017344e01007387 */ /* 0x0003e40000100800 */
[----:B-1----:R-:W-:-:S02]  /*292c0*/  IMAD.MOV.U32 R0, RZ, RZ, R79 ;  /* 0x000000ffff007224 */ /* 0x002fc400078e004f */
        /* <DEDUP_REMOVED lines=30> */
[----:B------:R1:W-:Y:S02]  /*294b0*/  STL [R1+0x1774], R88 ;  /* 0x0017745801007387 */ /* 0x0003e40000100800 */
[----:B-1----:R-:W-:-:S02]  /*294c0*/  MOV R0, R89 ;  /* 0x0000005900007202 */ /* 0x002fc40000000f00 */
[----:B------:R-:W2:Y:S04]  /*294d0*/  LDL.LU.64 R88, [R1+0x1880] ;  /* 0x0018800001587983 */ /* 0x000ea80000300a00 */
[----:B------:R1:W-:Y:S04]  /*294e0*/  STL [R1+0x1770], R0 ;  /* 0x0017700001007387 */ /* 0x0003e80000100800 */
[----:B------:R1:W-:Y:S02]  /*294f0*/  STL [R1+0x177c], R76 ;  /* 0x00177c4c01007387 */ /* 0x0003e40000100800 */
[----:B-1----:R-:W-:-:S02]  /*29500*/  IMAD.MOV.U32 R0, RZ, RZ, R77 ;  /* 0x000000ffff007224 */ /* 0x002fc400078e004d */
[----:B------:R-:W2:Y:S04]  /*29510*/  LDL.LU.64 R76, [R1+0x360] ;  /* 0x00036000014c7983 */ /* 0x000ea80000300a00 */
[----:B------:R1:W-:Y:S04]  /*29520*/  STL [R1+0x1778], R0 ;  /* 0x0017780001007387 */ /* 0x0003e80000100800 */
[----:B---3--:R3:W-:Y:S01]  /*29530*/  STL [R1+0x1784], R90 ;  /* 0x0017845a01007387 */ /* 0x0087e20000100800 */
[----:B-1----:R-:W-:-:S03]  /*29540*/  IMAD.MOV.U32 R0, RZ, RZ, R91 ;  /* 0x000000ffff007224 */ /* 0x002fc600078e005b */
[----:B---3--:R-:W3:Y:S04]  /*29550*/  LDL.LU.64 R90, [R1+0x290] ;  /* 0x00029000015a7983 */ /* 0x008ee80000300a00 */
[----:B------:R1:W-:Y:S04]  /*29560*/  STL [R1+0x1780], R0 ;  /* 0x0017800001007387 */ /* 0x0003e80000100800 */
[----:B------:R1:W-:Y:S02]  /*29570*/  STL [R1+0x178c], R78 ;  /* 0x00178c4e01007387 */ /* 0x0003e40000100800 */
[----:B-1----:R-:W-:-:S02]  /*29580*/  MOV R0, R79 ;  /* 0x0000004f00007202 */ /* 0x002fc40000000f00 */
[----:B------:R-:W3:Y:S04]  /*29590*/  LDL.LU.64 R78, [R1+0x148] ;  /* 0x00014800014e7983 */ /* 0x000ee80000300a00 */
        /* <DEDUP_REMOVED lines=29> */
[----:B------:R1:W-:Y:S02]  /*29770*/  STL [R1+0x17cc], R88 ;  /* 0x0017cc5801007387 */ /* 0x0003e40000100800 */
[----:B-1----:R-:W-:-:S02]  /*29780*/  IMAD.MOV.U32 R0, RZ, RZ, R89 ;  /* 0x000000ffff007224 */ /* 0x002fc400078e0059 */
[----:B------:R-:W2:Y:S04]  /*29790*/  LDL.LU.64 R88, [R1+0x168] ;  /* 0x0001680001587983 */ /* 0x000ea80000300a00 */
[----:B------:R1:W-:Y:S04]  /*297a0*/  STL [R1+0x17c8], R0 ;  /* 0x0017c80001007387 */ /* 0x0003e80000100800 */
[----:B------:R1:W-:Y:S02]  /*297b0*/  STL [R1+0x17d4], R76 ;  /* 0x0017d44c01007387 */ /* 0x0003e40000100800 */
[----:B-1----:R-:W-:-:S02]  /*297c0*/  MOV R0, R77 ;  /* 0x0000004d00007202 */ /* 0x002fc40000000f00 */
[----:B------:R-:W2:Y:S04]  /*297d0*/  LDL.LU.64 R76, [R1+0x18a0] ;  /* 0x0018a000014c7983 */ /* 0x000ea80000300a00 */
[----:B------:R1:W-:Y:S04]  /*297e0*/  STL [R1+0x17d0], R0 ;  /* 0x0017d00001007387 */ /* 0x0003e80000100800 */
[----:B---3--:R3:W-:Y:S01]  /*297f0*/  STL [R1+0x17dc], R90 ;  /* 0x0017dc5a01007387 */ /* 0x0087e20000100800 */
[----:B-1----:R-:W-:-:S03]  /*29800*/  IMAD.MOV.U32 R0, RZ, RZ, R91 ;  /* 0x000000ffff007224 */ /* 0x002fc600078e005b */
[----:B---3--:R-:W3:Y:S04]  /*29810*/  LDL.LU.64 R90, [R1+0x1840] ;  /* 0x00184000015a7983 */ /* 0x008ee80000300a00 */
[----:B------:R1:W-:Y:S04]  /*29820*/  STL [R1+0x17d8], R0 ;  /* 0x0017d80001007387 */ /* 0x0003e80000100800 */
[----:B------:R1:W-:Y:S02]  /*29830*/  STL [R1+0x17e4], R78 ;  /* 0x0017e44e01007387 */ /* 0x0003e40000100800 */
[----:B-1----:R-:W-:-:S02]  /*29840*/  IMAD.MOV.U32 R0, RZ, RZ, R79 ;  /* 0x000000ffff007224 */ /* 0x002fc400078e004f */
        /* <DEDUP_REMOVED lines=30> */
[----:B------:R1:W-:Y:S02]  /*29a30*/  STL [R1+0x1824], R88 ;  /* 0x0018245801007387 */ /* 0x0003e40000100800 */
[----:B-1----:R-:W-:-:S02]  /*29a40*/  IMAD.MOV.U32 R0, RZ, RZ, R89 ;  /* 0x000000ffff007224 */ /* 0x002fc400078e0059 */
[----:B------:R-:W2:Y:S04]  /*29a50*/  LDL.LU.64 R88, [R1+0x308] ;  /* 0x0003080001587983 */ /* 0x000ea80000300a00 */
[----:B------:R1:W-:Y:S04]  /*29a60*/  STL [R1+0x1820], R0 ;  /* 0x0018200001007387 */ /* 0x0003e80000100800 */
[----:B------:R1:W-:Y:S02]  /*29a70*/  STL [R1+0x182c], R76 ;  /* 0x00182c4c01007387 */ /* 0x0003e40000100800 */
[----:B-1----:R-:W-:-:S02]  /*29a80*/  IMAD.MOV.U32 R0, RZ, RZ, R77 ;  /* 0x000000ffff007224 */ /* 0x002fc400078e004d */
[----:B------:R-:W2:Y:S04]  /*29a90*/  LDL.LU.64 R76, [R1+0x198] ;  /* 0x00019800014c7983 */ /* 0x000ea80000300a00 */
[----:B------:R1:W-:Y:S04]  /*29aa0*/  STL [R1+0x1828], R0 ;  /* 0x0018280001007387 */ /* 0x0003e80000100800 */
        /* <DEDUP_REMOVED lines=120> */
[----:B--2---:R-:W-:Y:S04]  /*2a230*/  STL [R1+0x1924], R74 ;  /* 0x0019244a01007387 */ /* 0x004fe80000100800 */
[----:B------:R-:W2:Y:S01]  /*2a240*/  LDL.LU.64 R68, [R1+0x1980] ;  /* 0x0019800001447983 */ /* 0x000ea20000300a00 */
[----:B-1----:R-:W-:-:S05]  /*2a250*/  MOV R0, R75 ;  /* 0x0000004b00007202 */ /* 0x002fca0000000f00 */
[----:B------:R1:W-:Y:S04]  /*2a260*/  STL [R1+0x1920], R0 ;  /* 0x0019200001007387 */ /* 0x0003e80000100800 */
[----:B------:R1:W-:Y:S02]  /*2a270*/  STL [R1+0x192c], R88 ;  /* 0x00192c5801007387 */ /* 0x0003e40000100800 */
[----:B-1----:R-:W-:Y:S02]  /*2a280*/  IMAD.MOV.U32 R0, RZ, RZ, R89 ;  /* 0x000000ffff007224 */ /* 0x002fe400078e0059 */
        /* <DEDUP_REMOVED lines=14> */
[----:B----4-:R4:W-:Y:S04]  /*2a370*/  STL [R1+0x194c], R80 ;  /* 0x00194c5001007387 */ /* 0x0109e80000100800 */
[----:B------:R-:W3:Y:S01]  /*2a380*/  LDL.LU.64 R74, [R1+0x310] ;  /* 0x00031000014a7983 */ /* 0x000ee20000300a00 */
[----:B-1----:R-:W-:-:S03]  /*2a390*/  IMAD.MOV.U32 R0, RZ, RZ, R81 ;  /* 0x000000ffff007224 */ /* 0x002fc600078e0051 */
[----:B------:R-:W-:Y:S04]  /*2a3a0*/  STL [R1+0x1954], R82 ;  /* 0x0019545201007387 */ /* 0x000fe80000100800 */
[----:B------:R1:W-:Y:S04]  /*2a3b0*/  STL [R1+0x1948], R0 ;  /* 0x0019480001007387 */ /* 0x0003e80000100800 */
[----:B----4-:R-:W4:Y:S01]  /*2a3c0*/  LDL.LU.64 R80, [R1+0x19b0] ;  /* 0x0019b00001507983 */ /* 0x010f220000300a00 */
[----:B-1----:R-:W-:-:S03]  /*2a3d0*/  MOV R0, R83 ;  /* 0x0000005300007202 */ /* 0x002fc60000000f00 */
        /* <DEDUP_REMOVED lines=12> */
[----:B------:R-:W-:Y:S04]  /*2a4a0*/  STL [R1+0x1974], R72 ;  /* 0x0019744801007387 */ /* 0x000fe80000100800 */
[----:B------:R1:W-:Y:S04]  /*2a4b0*/  STL [R1+0x1968], R0 ;  /* 0x0019680001007387 */ /* 0x0003e80000100800 */
[----:B------:R-:W4:Y:S01]  /*2a4c0*/  LDL.LU.64 R86, [R1+0x19d0] ;  /* 0x0019d00001567983 */ /* 0x000f220000300a00 */
[----:B-1----:R-:W-:-:S03]  /*2a4d0*/  IMAD.MOV.U32 R0, RZ, RZ, R73 ;  /* 0x000000ffff007224 */ /* 0x002fc600078e0049 */
[----:B--2---:R-:W-:Y:S04]  /*2a4e0*/  STL [R1+0x197c], R68 ;  /* 0x00197c4401007387 */ /* 0x004fe80000100800 */
[----:B------:R1:W-:Y:S04]  /*2a4f0*/  STL [R1+0x1970], R0 ;  /* 0x0019700001007387 */ /* 0x0003e80000100800 */
[----:B------:R-:W2:Y:S01]  /*2a500*/  LDL.LU.64 R72, [R1+0x19d8] ;  /* 0x0019d80001487983 */ /* 0x000ea20000300a00 */
[----:B-1----:R-:W-:-:S03]  /*2a510*/  IMAD.MOV.U32 R0, RZ, RZ, R69 ;  /* 0x000000ffff007224 */ /* 0x002fc600078e0045 */
[----:B------:R-:W-:Y:S04]  /*2a520*/  STL [R1+0x1984], R88 ;  /* 0x0019845801007387 */ /* 0x000fe80000100800 */
[----:B------:R1:W-:Y:S02]  /*2a530*/  STL [R1+0x1978], R0 ;  /* 0x0019780001007387 */ /* 0x0003e40000100800 */
[----:B-1----:R-:W-:Y:S02]  /*2a540*/  MOV R0, R89 ;  /* 0x0000005900007202 */ /* 0x002fe40000000f00 */
        /* <DEDUP_REMOVED lines=12> */
[----:B------:R-:W-:Y:S04]  /*2a610*/  STL [R1+0x19a4], R74 ;  /* 0x0019a44a01007387 */ /* 0x000fe80000100800 */
[----:B------:R1:W-:Y:S04]  /*2a620*/  STL [R1+0x1998], R0 ;  /* 0x0019980001007387 */ /* 0x0003e80000100800 */
[----:B------:R-:W3:Y:S01]  /*2a630*/  LDL.LU.64 R78, [R1+0x19f8] ;  /* 0x0019f800014e7983 */ /* 0x000ee20000300a00 */
[----:B-1----:R-:W-:-:S03]  /*2a640*/  IMAD.MOV.U32 R0, RZ, RZ, R75 ;  /* 0x000000ffff007224 */ /* 0x002fc600078e004b */
[----:B----4-:R-:W-:Y:S04]  /*2a650*/  STL [R1+0x19ac], R80 ;  /* 0x0019ac5001007387 */ /* 0x010fe80000100800 */
        /* <DEDUP_REMOVED lines=11> */
[----:B------:R-:W-:Y:S04]  /*2a710*/  STL [R1+0x19c4], R84 ;  /* 0x0019c45401007387 */ /* 0x000fe80000100800 */
[----:B------:R1:W-:Y:S02]  /*2a720*/  STL [R1+0x19b8], R0 ;  /* 0x0019b80001007387 */ /* 0x0003e40000100800 */
[----:B-1----:R-:W-:Y:S02]  /*2a730*/  IMAD.MOV.U32 R0, RZ, RZ, R85 ;  /* 0x000000ffff007224 */ /* 0x002fe400078e0055 */
[----:B------:R-:W4:Y:S04]  /*2a740*/  LDL.LU.64 R84, [R1+0x1a18] ;  /* 0x001a180001547983 */ /* 0x000f280000300a00 */
[----:B------:R1:W-:Y:S02]  /*2a750*/  STL [R1+0x19c0], R0 ;  /* 0x0019c00001007387 */ /* 0x0003e40000100800 */
[----:B-1----:R-:W-:-:S02]  /*2a760*/  MOV R0, R87 ;  /* 0x0000005700007202 */ /* 0x002fc40000000f00 */
[----:B------:R1:W-:Y:S04]  /*2a770*/  STL [R1+0x19cc], R86 ;  /* 0x0019cc5601007387 */ /* 0x0003e80000100800 */
[----:B------:R-:W4:Y:S04]  /*2a780*/  LDL.LU.64 R66, [R1+0x1a20] ;  /* 0x001a200001427983 */ /* 0x000f280000300a00 */
[----:B------:R1:W-:Y:S04]  /*2a790*/  STL [R1+0x19c8], R0 ;  /* 0x0019c80001007387 */ /* 0x0003e80000100800 */
[----:B--2---:R-:W-:Y:S04]  /*2a7a0*/  STL [R1+0x19d4], R72 ;  /* 0x0019d44801007387 */ /* 0x004fe80000100800 */
[----:B-1----:R-:W2:Y:S01]  /*2a7b0*/  LDL.LU.64 R86, [R1+0x370] ;  /* 0x0003700001567983 */ /* 0x002ea20000300a00 */
[----:B------:R-:W-:-:S03]  /*2a7c0*/  IMAD.MOV.U32 R0, RZ, RZ, R73 ;  /* 0x000000ffff007224 */ /* 0x000fc600078e0049 */
[----:B------:R-:W2:Y:S04]  /*2a7d0*/  LDL.LU.64 R68, [R1+0x1a30] ;  /* 0x001a300001447983 */ /* 0x000ea80000300a00 */
[----:B------:R1:W-:Y:S04]  /*2a7e0*/  STL [R1+0x19d0], R0 ;  /* 0x0019d00001007387 */ /* 0x0003e80000100800 */
[----:B------:R1:W-:Y:S02]  /*2a7f0*/  STL [R1+0x19dc], R88 ;  /* 0x0019dc5801007387 */ /* 0x0003e40000100800 */
[----:B-1----:R-:W-:-:S02]  /*2a800*/  IMAD.MOV.U32 R0, RZ, RZ, R89 ;  /* 0x000000ffff007224 */ /* 0x002fc400078e0059 */
[----:B------:R-:W2:Y:S04]  /*2a810*/  LDL.LU.64 R88, [R1+0x1a38] ;  /* 0x001a380001587983 */ /* 0x000ea80000300a00 */
[----:B------:R1:W-:Y:S04]  /*2a820*/  STL [R1+0x19d8], R0 ;  /* 0x0019d80001007387 */ /* 0x0003e80000100800 */
[----:B------:R3:W-:Y:S04]  /*2a830*/  STL [R1+0x19e4], R76 ;  /* 0x0019e44c01007387 */ /* 0x0007e80000100800 */
[----:B------:R-:W2:Y:S01]  /*2a840*/  LDL.LU.64 R70, [R1+0x1a40] ;  /* 0x001a400001467983 */ /* 0x000ea20000300a00 */
[----:B-1----:R-:W-:-:S03]  /*2a850*/  MOV R0, R77 ;  /* 0x0000004d00007202 */ /* 0x002fc60000000f00 */
[----:B---3--:R-:W-:Y:S04]  /*2a860*/  STL [R1+0x19ec], R90 ;  /* 0x0019ec5a01007387 */ /* 0x008fe80000100800 */
[----:B------:R1:W-:Y:S04]  /*2a870*/  STL [R1+0x19e0], R0 ;  /* 0x0019e00001007387 */ /* 0x0003e80000100800 */
[----:B------:R-:W3:Y:S04]  /*2a880*/  LDL.LU.64 R72, [R1+0x388] ;  /* 0x0003880001487983 */ /* 0x000ee80000300a00 */
[----:B------:R-:W3:Y:S01]  /*2a890*/  LDL.LU.64 R76, [R1+0x1a50] ;  /* 0x001a5000014c7983 */ /* 0x000ee20000300a00 */
[----:B-1----:R-:W-:-:S05]  /*2a8a0*/  IMAD.MOV.U32 R0, RZ, RZ, R91 ;  /* 0x000000ffff007224 */ /* 0x002fca00078e005b */
[----:B------:R1:W-:Y:S04]  /*2a8b0*/  STL [R1+0x19e8], R0 ;  /* 0x0019e80001007387 */ /* 0x0003e80000100800 */
[----:B------:R4:W-:Y:S04]  /*2a8c0*/  STL [R1+0x19f4], R78 ;  /* 0x0019f44e01007387 */ /* 0x0009e80000100800 */
[----:B------:R-:W3:Y:S01]  /*2a8d0*/  LDL.LU.64 R90, [R1+0x1a58] ;  /* 0x001a5800015a7983 */ /* 0x000ee20000300a00 */
[----:B-1----:R-:W-:-:S03]  /*2a8e0*/  IMAD.MOV.U32 R0, RZ, RZ, R79 ;  /* 0x000000ffff007224 */ /* 0x002fc600078e004f */
[----:B----4-:R-:W-:Y:S04]  /*2a8f0*/  STL [R1+0x19fc], R74 ;  /* 0x0019fc4a01007387 */ /* 0x010fe80000100800 */
        /* <DEDUP_REMOVED lines=11> */
[----:B------:R-:W4:Y:S04]  /*2a9b0*/  LDL.LU.64 R82, [R1+0x1a78] ;  /* 0x001a780001527983 */ /* 0x000f280000300a00 */
[----:B------:R1:W-:Y:S04]  /*2a9c0*/  STL [R1+0x1a08], R0 ;  /* 0x001a080001007387 */ /* 0x0003e80000100800 */
[----:B------:R1:W-:Y:S02]  /*2a9d0*/  STL [R1+0x1a14], R84 ;  /* 0x001a145401007387 */ /* 0x0003e40000100800 */
[----:B-1----:R-:W-:-:S02]  /*2a9e0*/  MOV R0, R85 ;  /* 0x0000005500007202 */ /* 0x002fc40000000f00 */
[----:B------:R-:W4:Y:S04]  /*2a9f0*/  LDL.LU.64 R84, [R1+0x1a80] ;  /* 0x001a800001547983 */ /* 0x000f280000300a00 */
[----:B------:R1:W-:Y:S02]  /*2aa00*/  STL [R1+0x1a10], R0 ;  /* 0x001a100001007387 */ /* 0x0003e40000100800 */
[----:B-1----:R-:W-:Y:S02]  /*2aa10*/  IMAD.MOV.U32 R0, RZ, RZ, R67 ;  /* 0x000000ffff007224 */ /* 0x002fe400078e0043 */
[----:B------:R-:W-:Y:S04]  /*2aa20*/  STL [R1+0x1a1c], R66 ;  /* 0x001a1c4201007387 */ /* 0x000fe80000100800 */
[----:B--2---:R-:W-:Y:S04]  /*2aa30*/  STL [R1+0x1a24], R86 ;  /* 0x001a245601007387 */ /* 0x004fe80000100800 */
[----:B------:R1:W-:Y:S04]  /*2aa40*/  STL [R1+0x1a18], R0 ;  /* 0x001a180001007387 */ /* 0x0003e80000100800 */
[----:B------:R-:W-:Y:S01]  /*2aa50*/  STL [R1+0x1a2c], R68 ;  /* 0x001a2c4401007387 */ /* 0x000fe20000100800 */
[----:B-1----:R-:W-:-:S05]  /*2aa60*/  IMAD.MOV.U32 R0, RZ, RZ, R87 ;  /* 0x000000ffff007224 */ /* 0x002fca00078e0057 */
[----:B------:R1:W-:Y:S04]  /*2aa70*/  STL [R1+0x1a20], R0 ;  /* 0x001a200001007387 */ /* 0x0003e80000100800 */
[----:B------:R-:W2:Y:S01]  /*2aa80*/  LDL.LU.64 R86, [R1+0x1a90] ;  /* 0x001a900001567983 */ /* 0x000ea20000300a00 */
[----:B-1----:R-:W-:-:S03]  /*2aa90*/  MOV R0, R69 ;  /* 0x0000004500007202 */ /* 0x002fc60000000f00 */
[----:B------:R-:W-:Y:S04]  /*2aaa0*/  STL [R1+0x1a34], R88 ;  /* 0x001a345801007387 */ /* 0x000fe80000100800 */
[----:B------:R1:W-:Y:S02]  /*2aab0*/  STL [R1+0x1a28], R0 ;  /* 0x001a280001007387 */ /* 0x0003e40000100800 */
[----:B-1----:R-:W-:Y:S02]  /*2aac0*/  IMAD.MOV.U32 R0, RZ, RZ, R89 ;  /* 0x000000ffff007224 */ /* 0x002fe400078e0059 */
[----:B------:R-:W-:Y:S04]  /*2aad0*/  STL [R1+0x1a3c], R70 ;  /* 0x001a3c4601007387 */ /* 0x000fe80000100800 */
[----:B------:R1:W-:Y:S04]  /*2aae0*/  STL [R1+0x1a30], R0 ;  /* 0x001a300001007387 */ /* 0x0003e80000100800 */
[----:B------:R-:W2:Y:S01]  /*2aaf0*/  LDL.LU.64 R88, [R1+0x1aa0] ;  /* 0x001aa00001587983 */ /* 0x000ea20000300a00 */
[----:B-1----:R-:W-:-:S03]  /*2ab00*/  IMAD.MOV.U32 R0, RZ, RZ, R71 ;  /* 0x000000ffff007224 */ /* 0x002fc600078e0047 */
[----:B---3--:R-:W-:Y:S04]  /*2ab10*/  STL [R1+0x1a44], R72 ;  /* 0x001a444801007387 */ /* 0x008fe80000100800 */
[----:B------:R1:W-:Y:S04]  /*2ab20*/  STL [R1+0x1a38], R0 ;  /* 0x001a380001007387 */ /* 0x0003e80000100800 */
[----:B------:R-:W-:Y:S01]  /*2ab30*/  STL [R1+0x1a4c], R76 ;  /* 0x001a4c4c01007387 */ /* 0x000fe20000100800 */
[----:B-1----:R-:W-:-:S05]  /*2ab40*/  MOV R0, R73 ;  /* 0x0000004900007202 */ /* 0x002fca0000000f00 */
[----:B------:R1:W-:Y:S04]  /*2ab50*/  STL [R1+0x1a40], R0 ;  /* 0x001a400001007387 */ /* 0x0003e80000100800 */
[----:B------:R-:W-:Y:S01]  /*2ab60*/  STL [R1+0x1a54], R90 ;  /* 0x001a545a01007387 */ /* 0x000fe20000100800 */
[----:B-1----:R-:W-:-:S05]  /*2ab70*/  IMAD.MOV.U32 R0, RZ, RZ, R77 ;  /* 0x000000ffff007224 */ /* 0x002fca00078e004d */
        /* <DEDUP_REMOVED lines=13> */
[----:B------:R-:W-:Y:S01]  /*2ac50*/  STL [R1+0x1a74], R82 ;  /* 0x001a745201007387 */ /* 0x000fe20000100800 */
[----:B-1----:R-:W-:-:S05]  /*2ac60*/  IMAD.MOV.U32 R0, RZ, RZ, R81 ;  /* 0x000000ffff007224 */ /* 0x002fca00078e0051 */
        /* <DEDUP_REMOVED lines=9> */
[----:B------:R-:W4:Y:S04]  /*2ad00*/  LDL.LU.64 R84, [R1+0x1ae0] ;  /* 0x001ae00001547983 */ /* 0x000f280000300a00 */
[----:B------:R-:W-:Y:S01]  /*2ad10*/  STL [R1+0x1a80], R147 ;  /* 0x001a809301007387 */ /* 0x000fe20000100800 */
[----:B--2---:R-:W-:-:S03]  /*2ad20*/  IMAD.MOV.U32 R0, RZ, RZ, R87 ;  /* 0x000000ffff007224 */ /* 0x004fc600078e0057 */
[----:B------:R-:W-:Y:S04]  /*2ad30*/  STL [R1+0x1a8c], R86 ;  /* 0x001a8c5601007387 */ /* 0x000fe80000100800 */
[----:B------:R-:W-:Y:S04]  /*2ad40*/  STL [R1+0x1a94], R2 ;  /* 0x001a940201007387 */ /* 0x000fe80000100800 */
[----:B------:R1:W-:Y:S04]  /*2ad50*/  STL [R1+0x1a88], R0 ;  /* 0x001a880001007387 */ /* 0x0003e80000100800 */
[----:B------:R-:W2:Y:S01]  /*2ad60*/  LDL.LU.64 R72, [R1+0x1af0] ;  /* 0x001af00001487983 */ /* 0x000ea20000300a00 */
[----:B-1----:R-:W-:-:S03]  /*2ad70*/  MOV R0, R3 ;  /* 0x0000000300007202 */ /* 0x002fc60000000f00 */
[----:B------:R-:W-:Y:S04]  /*2ad80*/  STL [R1+0x1a9c], R88 ;  /* 0x001a9c5801007387 */ /* 0x000fe80000100800 */
[----:B------:R1:W-:Y:S04]  /*2ad90*/  STL [R1+0x1a90], R0 ;  /* 0x001a900001007387 */ /* 0x0003e80000100800 */
[----:B------:R-:W2:Y:S01]  /*2ada0*/  LDL.LU.64 R2, [R1+0x1af8] ;  /* 0x001af80001027983 */ /* 0x000ea20000300a00 */
[----:B-1----:R-:W-:-:S03]  /*2adb0*/  IMAD.MOV.U32 R0, RZ, RZ, R89 ;  /* 0x000000ffff007224 */ /* 0x002fc600078e0059 */
[----:B------:R-:W-:Y:S04]  /*2adc0*/  STL [R1+0x1aa4], R144 ;  /* 0x001aa49001007387 */ /* 0x000fe80000100800 */
[----:B------:R1:W-:Y:S04]  /*2add0*/  STL [R1+0x1a98], R0 ;  /* 0x001a980001007387 */ /* 0x0003e80000100800 */
[----:B------:R-:W2:Y:S04]  /*2ade0*/  LDL.LU.64 R86, [R1+0x1b00] ;  /* 0x001b000001567983 */ /* 0x000ea80000300a00 */
[----:B------:R-:W-:Y:S04]  /*2adf0*/  STL [R1+0x1aa0], R145 ;  /* 0x001aa09101007387 */ /* 0x000fe80000100800 */
[----:B------:R-:W2:Y:S04]  /*2ae00*/  LDL.LU.64 R88, [R1+0x1b08] ;  /* 0x001b080001587983 */ /* 0x000ea80000300a00 */
[----:B---3--:R-:W-:Y:S01]  /*2ae10*/  STL [R1+0x1aac], R76 ;  /* 0x001aac4c01007387 */ /* 0x008fe20000100800 */
[----:B-1----:R-:W-:-:S03]  /*2ae20*/  IMAD.MOV.U32 R0, RZ, RZ, R77 ;  /* 0x000000ffff007224 */ /* 0x002fc600078e004d */
[----:B------:R-:W3:Y:S04]  /*2ae30*/  LDL.LU.64 R74, [R1+0x1b10] ;  /* 0x001b1000014a7983 */ /* 0x000ee80000300a00 */
[----:B------:R1:W-:Y:S04]  /*2ae40*/  STL [R1+0x1aa8], R0 ;  /* 0x001aa80001007387 */ /* 0x0003e80000100800 */
[----:B----4-:R4:W-:Y:S01]  /*2ae50*/  STL [R1+0x1ab4], R90 ;  /* 0x001ab45a01007387 */ /* 0x0109e20000100800 */
[----:B-1----:R-:W-:-:S03]  /*2ae60*/  MOV R0, R91 ;  /* 0x0000005b00007202 */ /* 0x002fc60000000f00 */
        /* <DEDUP_REMOVED lines=9> */
[----:B-1----:R-:W-:-:S02]  /*2af00*/  IMAD.MOV.U32 R0, RZ, RZ, R81 ;  /* 0x000000ffff007224 */ /* 0x002fc400078e0051 */
[----:B------:R-:W4:Y:S04]  /*2af10*/  LDL.LU.64 R78, [R1+0x1b28] ;  /* 0x001b2800014e7983 */ /* 0x000f280000300a00 */
[----:B------:R-:W-:Y:S04]  /*2af20*/  STL [R1+0x1ad4], R82 ;  /* 0x001ad45201007387 */ /* 0x000fe80000100800 */
[----:B------:R1:W-:Y:S04]  /*2af30*/  STL [R1+0x1ac8], R0 ;  /* 0x001ac80001007387 */ /* 0x0003e80000100800 */
[----:B------:R-:W4:Y:S01]  /*2af40*/  LDL.LU.64 R80, [R1+0x1b30] ;  /* 0x001b300001507983 */ /* 0x000f220000300a00 */
[----:B-1----:R-:W-:-:S03]  /*2af50*/  MOV R0, R83 ;  /* 0x0000005300007202 */ /* 0x002fc60000000f00 */
[----:B------:R-:W-:Y:S04]  /*2af60*/  STL [R1+0x1adc], R84 ;  /* 0x001adc5401007387 */ /* 0x000fe80000100800 */
[----:B------:R1:W-:Y:S04]  /*2af70*/  STL [R1+0x1ad0], R0 ;  /* 0x001ad00001007387 */ /* 0x0003e80000100800 */
[----:B------:R-:W4:Y:S01]  /*2af80*/  LDL.LU.64 R82, [R1+0x1b38] ;  /* 0x001b380001527983 */ /* 0x000f220000300a00 */
[----:B-1----:R-:W-:-:S05]  /*2af90*/  IMAD.MOV.U32 R0, RZ, RZ, R85 ;  /* 0x000000ffff007224 */ /* 0x002fca00078e0055 */
[----:B------:R1:W-:Y:S04]  /*2afa0*/  STL [R1+0x1ad8], R0 ;  /* 0x001ad80001007387 */ /* 0x0003e80000100800 */
[----:B------:R-:W-:Y:S04]  /*2afb0*/  STL [R1+0x1ae4], R140 ;  /* 0x001ae48c01007387 */ /* 0x000fe80000100800 */
[----:B------:R-:W-:Y:S04]  /*2afc0*/  STL [R1+0x1ae0], R141 ;  /* 0x001ae08d01007387 */ /* 0x000fe80000100800 */
[----:B--2---:R-:W-:Y:S04]  /*2afd0*/  STL [R1+0x1aec], R72 ;  /* 0x001aec4801007387 */ /* 0x004fe80000100800 */
[----:B------:R-:W2:Y:S01]  /*2afe0*/  LDL.LU.64 R84, [R1+0x1b40] ;  /* 0x001b400001547983 */ /* 0x000ea20000300a00 */
[----:B-1----:R-:W-:-:S03]  /*2aff0*/  IMAD.MOV.U32 R0, RZ, RZ, R73 ;  /* 0x000000ffff007224 */ /* 0x002fc600078e0049 */
[----:B------:R-:W-:Y:S04]  /*2b000*/  STL [R1+0x1af4], R2 ;  /* 0x001af40201007387 */ /* 0x000fe80000100800 */
[----:B------:R1:W-:Y:S02]  /*2b010*/  STL [R1+0x1ae8], R0 ;  /* 0x001ae80001007387 */ /* 0x0003e40000100800 */
[----:B-1----:R-:W-:Y:S02]  /*2b020*/  MOV R0, R3 ;  /* 0x0000000300007202 */ /* 0x002fe40000000f00 */
[----:B------:R-:W2:Y:S04]  /*2b030*/  LDL.LU.64 R2, [R1+0x1b48] ;  /* 0x001b480001027983 */ /* 0x000ea80000300a00 */
[----:B------:R1:W-:Y:S04]  /*2b040*/  STL [R1+0x1af0], R0 ;  /* 0x001af00001007387 */ /* 0x0003e80000100800 */
[----:B------:R3:W-:Y:S01]  /*2b050*/  STL [R1+0x1afc], R86 ;  /* 0x001afc5601007387 */ /* 0x0007e20000100800 */
[----:B-1----:R-:W-:-:S03]  /*2b060*/  IMAD.MOV.U32 R0, RZ, RZ, R87 ;  /* 0x000000ffff007224 */ /* 0x002fc600078e0057 */
[----:B------:R-:W-:Y:S04]  /*2b070*/  STL [R1+0x1b04], R88 ;  /* 0x001b045801007387 */ /* 0x000fe80000100800 */
[----:B------:R1:W-:Y:S04]  /*2b080*/  STL [R1+0x1af8], R0 ;  /* 0x001af80001007387 */ /* 0x0003e80000100800 */
[----:B---3--:R-:W3:Y:S01]  /*2b090*/  LDL.LU.64 R86, [R1+0x1b50] ;  /* 0x001b500001567983 */ /* 0x008ee20000300a00 */
[----:B-1----:R-:W-:-:S03]  /*2b0a0*/  IMAD.MOV.U32 R0, RZ, RZ, R89 ;  /* 0x000000ffff007224 */ /* 0x002fc600078e0059 */
[----:B------:R-:W-:Y:S04]  /*2b0b0*/  STL [R1+0x1b0c], R74 ;  /* 0x001b0c4a01007387 */ /* 0x000fe80000100800 */
[----:B------:R1:W-:Y:S04]  /*2b0c0*/  STL [R1+0x1b00], R0 ;  /* 0x001b000001007387 */ /* 0x0003e80000100800 */
[----:B------:R-:W3:Y:S01]  /*2b0d0*/  LDL.LU.64 R88, [R1+0x1b58] ;  /* 0x001b580001587983 */ /* 0x000ee20000300a00 */
[----:B-1----:R-:W-:-:S03]  /*2b0e0*/  MOV R0, R75 ;  /* 0x0000004b00007202 */ /* 0x002fc60000000f00 */
[----:B----4-:R-:W-:Y:S04]  /*2b0f0*/  STL [R1+0x1b14], R90 ;  /* 0x001b145a01007387 */ /* 0x010fe80000100800 */
[----:B------:R1:W-:Y:S04]  /*2b100*/  STL [R1+0x1b08], R0 ;  /* 0x001b080001007387 */ /* 0x0003e80000100800 */
[----:B------:R-:W4:Y:S01]  /*2b110*/  LDL.LU.64 R64, [R1+0x1b60] ;  /* 0x001b600001407983 */ /* 0x000f220000300a00 */
[----:B-1----:R-:W-:-:S03]  /*2b120*/  IMAD.MOV.U32 R0, RZ, RZ, R91 ;  /* 0x000000ffff007224 */ /* 0x002fc600078e005b */
[----:B------:R-:W-:Y:S04]  /*2b130*/  STL [R1+0x1b1c], R76 ;  /* 0x001b1c4c01007387 */ /* 0x000fe80000100800 */
[----:B------:R1:W-:Y:S04]  /*2b140*/  STL [R1+0x1b10], R0 ;  /* 0x001b100001007387 */ /* 0x0003e80000100800 */
[----:B------:R-:W4:Y:S04]  /*2b150*/  LDL.LU.64 R90, [R1+0x1b68] ;  /* 0x001b6800015a7983 */ /* 0x000f280000300a00 */
[----:B------:R-:W4:Y:S01]  /*2b160*/  LDL.LU.64 R66, [R1+0x1b70] ;  /* 0x001b700001427983 */ /* 0x000f220000300a00 */
[----:B-1----:R-:W-:-:S05]  /*2b170*/  IMAD.MOV.U32 R0, RZ, RZ, R77 ;  /* 0x000000ffff007224 */ /* 0x002fca00078e004d */
[----:B------:R1:W-:Y:S04]  /*2b180*/  STL [R1+0x1b18], R0 ;  /* 0x001b180001007387 */ /* 0x0003e80000100800 */
[----:B------:R-:W-:Y:S01]  /*2b190*/  STL [R1+0x1b24], R78 ;  /* 0x001b244e01007387 */ /* 0x000fe20000100800 */
[----:B-1----:R-:W-:-:S03]  /*2b1a0*/  MOV R0, R79 ;  /* 0x0000004f00007202 */ /* 0x002fc60000000f00 */
[----:B------:R-:W4:Y:S04]  /*2b1b0*/  LDL.LU.64 R68, [R1+0x1b78] ;  /* 0x001b780001447983 */ /* 0x000f280000300a00 */
[----:B------:R1:W-:Y:S04]  /*2b1c0*/  STL [R1+0x1b20], R0 ;  /* 0x001b200001007387 */ /* 0x0003e80000100800 */
[----:B------:R-:W-:Y:S04]  /*2b1d0*/  STL [R1+0x1b2c], R80 ;  /* 0x001b2c5001007387 */ /* 0x000fe80000100800 */
[----:B------:R-:W4:Y:S01]  /*2b1e0*/  LDL.LU.64 R70, [R1+0x1b80] ;  /* 0x001b800001467983 */ /* 0x000f220000300a00 */
[----:B-1----:R-:W-:-:S03]  /*2b1f0*/  IMAD.MOV.U32 R0, RZ, RZ, R81 ;  /* 0x000000ffff007224 */ /* 0x002fc600078e0051 */
[----:B------:R-:W4:Y:S04]  /*2b200*/  LDL.LU.64 R72, [R1+0x1b88] ;  /* 0x001b880001487983 */ /* 0x000f280000300a00 */
[----:B------:R1:W-:Y:S04]  /*2b210*/  STL [R1+0x1b28], R0 ;  /* 0x001b280001007387 */ /* 0x0003e80000100800 */
[----:B------:R-:W-:Y:S04]  /*2b220*/  STL [R1+0x1b34], R82 ;  /* 0x001b345201007387 */ /* 0x000fe80000100800 */
[----:B------:R-:W4:Y:S01]  /*2b230*/  LDL.LU.64 R74, [R1+0x1b90] ;  /* 0x001b9000014a7983 */ /* 0x000f220000300a00 */
[----:B-1----:R-:W-:-:S03]  /*2b240*/  IMAD.MOV.U32 R0, RZ, RZ, R83 ;  /* 0x000000ffff007224 */ /* 0x002fc600078e0053 */
[----:B------:R-:W4:Y:S04]  /*2b250*/  LDL.LU.64 R76, [R1+0x1b98] ;  /* 0x001b9800014c7983 */ /* 0x000f280000300a00 */
[----:B------:R1:W-:Y:S04]  /*2b260*/  STL [R1+0x1b30], R0 ;  /* 0x001b300001007387 */ /* 0x0003e80000100800 */
[----:B--2---:R-:W-:Y:S04]  /*2b270*/  STL [R1+0x1b3c], R84 ;  /* 0x001b3c5401007387 */ /* 0x004fe80000100800 */
[----:B------:R-:W2:Y:S01]  /*2b280*/  LDL.LU.64 R78, [R1+0x1ba0] ;  /* 0x001ba000014e7983 */ /* 0x000ea20000300a00 */
[----:B-1----:R-:W-:-:S03]  /*2b290*/  MOV R0, R85 ;  /* 0x0000005500007202 */ /* 0x002fc60000000f00 */
[----:B------:R-:W2:Y:S04]  /*2b2a0*/  LDL.LU.64 R80, [R1+0x1ba8] ;  /* 0x001ba80001507983 */ /* 0x000ea80000300a00 */
[----:B------:R1:W-:Y:S04]  /*2b2b0*/  STL [R1+0x1b38], R0 ;  /* 0x001b380001007387 */ /* 0x0003e80000100800 */
[----:B------:R1:W-:Y:S04]  /*2b2c0*/  STL [R1+0x1b44], R2 ;  /* 0x001b440201007387 */ /* 0x0003e80000100800 */
[----:B------:R-:W2:Y:S01]  /*2b2d0*/  LDL.LU.64 R82, [R1+0x1bb0] ;  /* 0x001bb00001527983 */ /* 0x000ea20000300a00 */
[----:B-1----:R-:W-:-:S03]  /*2b2e0*/  IMAD.MOV.U32 R0, RZ, RZ, R3 ;  /* 0x000000ffff007224 */ /* 0x002fc600078e0003 */
[----:B------:R-:W2:Y:S04]  /*2b2f0*/  LDL.LU.64 R2, [R1+0x1bb8] ;  /* 0x001bb80001027983 */ /* 0x000ea80000300a00 */
[----:B------:R1:W-:Y:S04]  /*2b300*/  STL [R1+0x1b40], R0 ;  /* 0x001b400001007387 */ /* 0x0003e80000100800 */
[----:B---3--:R3:W-:Y:S01]  /*2b310*/  STL [R1+0x1b4c], R86 ;  /* 0x001b4c5601007387 */ /* 0x0087e20000100800 */
[----:B-1----:R-:W-:-:S03]  /*2b320*/  IMAD.MOV.U32 R0, RZ, RZ, R87 ;  /* 0x000000ffff007224 */ /* 0x002fc600078e0057 */
[----:B------:R-:W2:Y:S04]  /*2b330*/  LDL.LU.64 R84, [R1+0x1bc0] ;  /* 0x001bc00001547983 */ /* 0x000ea80000300a00 */
[----:B------:R-:W-:Y:S04]  /*2b340*/  STL [R1+0x1b54], R88 ;  /* 0x001b545801007387 */ /* 0x000fe80000100800 */
[----:B------:R1:W-:Y:S04]  /*2b350*/  STL [R1+0x1b48], R0 ;  /* 0x001b480001007387 */ /* 0x0003e80000100800 */
[----:B---3--:R-:W3:Y:S01]  /*2b360*/  LDL.LU.64 R86, [R1+0x1bc8] ;  /* 0x001bc80001567983 */ /* 0x008ee20000300a00 */
[----:B-1----:R-:W-:-:S03]  /*2b370*/  MOV R0, R89 ;  /* 0x0000005900007202 */ /* 0x002fc60000000f00 */
[----:B----4-:R-:W-:Y:S04]  /*2b380*/  STL [R1+0x1b5c], R64 ;  /* 0x001b5c4001007387 */ /* 0x010fe80000100800 */
        /* <DEDUP_REMOVED lines=11> */
[----:B------:R1:W-:Y:S02]  /*2b440*/  STL [R1+0x1b68], R0 ;  /* 0x001b680001007387 */ /* 0x0003e40000100800 */
[----:B-1----:R-:W-:Y:S02]  /*2b450*/  IMAD.MOV.U32 R0, RZ, RZ, R69 ;  /* 0x000000ffff007224 */ /* 0x002fe400078e0045 */
[----:B------:R-:W-:Y:S04]  /*2b460*/  STL [R1+0x1b7c], R70 ;  /* 0x001b7c4601007387 */ /* 0x000fe80000100800 */
[----:B------:R1:W-:Y:S04]  /*2b470*/  STL [R1+0x1b70], R0 ;  /* 0x001b700001007387 */ /* 0x0003e80000100800 */
[----:B------:R-:W-:Y:S01]  /*2b480*/  STL [R1+0x1b84], R72 ;  /* 0x001b844801007387 */ /* 0x000fe20000100800 */
[----:B-1----:R-:W-:-:S05]  /*2b490*/  IMAD.MOV.U32 R0, RZ, RZ, R71 ;  /* 0x000000ffff007224 */ /* 0x002fca00078e0047 */
[----:B------:R1:W-:Y:S04]  /*2b4a0*/  STL [R1+0x1b78], R0 ;  /* 0x001b780001007387 */ /* 0x0003e80000100800 */
[----:B------:R-:W-:Y:S01]  /*2b4b0*/  STL [R1+0x1b8c], R74 ;  /* 0x001b8c4a01007387 */ /* 0x000fe20000100800 */
[----:B-1----:R-:W-:-:S05]  /*2b4c0*/  MOV R0, R73 ;  /* 0x0000004900007202 */ /* 0x002fca0000000f00 */
[----:B------:R1:W-:Y:S04]  /*2b4d0*/  STL [R1+0x1b80], R0 ;  /* 0x001b800001007387 */ /* 0x0003e80000100800 */
[----:B------:R-:W-:Y:S01]  /*2b4e0*/  STL [R1+0x1b94], R76 ;  /* 0x001b944c01007387 */ /* 0x000fe20000100800 */
[----:B-1----:R-:W-:-:S05]  /*2b4f0*/  IMAD.MOV.U32 R0, RZ, RZ, R75 ;  /* 0x000000ffff007224 */ /* 0x002fca00078e004b */
[----:B------:R1:W-:Y:S02]  /*2b500*/  STL [R1+0x1b88], R0 ;  /* 0x001b880001007387 */ /* 0x0003e40000100800 */
[----:B-1----:R-:W-:Y:S02]  /*2b510*/  IMAD.MOV.U32 R0, RZ, RZ, R77 ;  /* 0x000000ffff007224 */ /* 0x002fe400078e004d */
[----:B--2---:R-:W-:Y:S04]  /*2b520*/  STL [R1+0x1b9c], R78 ;  /* 0x001b9c4e01007387 */ /* 0x004fe80000100800 */
[----:B------:R1:W-:Y:S04]  /*2b530*/  STL [R1+0x1b90], R0 ;  /* 0x001b900001007387 */ /* 0x0003e80000100800 */
[----:B------:R-:W-:Y:S01]  /*2b540*/  STL [R1+0x1ba4], R80 ;  /* 0x001ba45001007387 */ /* 0x000fe20000100800 */
[----:B-1----:R-:W-:-:S05]  /*2b550*/  MOV R0, R79 ;  /* 0x0000004f00007202 */ /* 0x002fca0000000f00 */
[----:B------:R1:W-:Y:S02]  /*2b560*/  STL [R1+0x1b98], R0 ;  /* 0x001b980001007387 */ /* 0x0003e40000100800 */
[----:B-1----:R-:W-:Y:S02]  /*2b570*/  IMAD.MOV.U32 R0, RZ, RZ, R81 ;  /* 0x000000ffff007224 */ /* 0x002fe400078e0051 */
[----:B------:R-:W-:Y:S04]  /*2b580*/  STL [R1+0x1bac], R82 ;  /* 0x001bac5201007387 */ /* 0x000fe80000100800 */
[----:B------:R1:W-:Y:S04]  /*2b590*/  STL [R1+0x1ba0], R0 ;  /* 0x001ba00001007387 */ /* 0x0003e80000100800 */
[----:B------:R-:W-:Y:S01]  /*2b5a0*/  STL [R1+0x1bb4], R2 ;  /* 0x001bb40201007387 */ /* 0x000fe20000100800 */
[----:B-1----:R-:W-:-:S05]  /*2b5b0*/  IMAD.MOV.U32 R0, RZ, RZ, R83 ;  /* 0x000000ffff007224 */ /* 0x002fca00078e0053 */
[----:B------:R1:W-:Y:S02]  /*2b5c0*/  STL [R1+0x1ba8], R0 ;  /* 0x001ba80001007387 */ /* 0x0003e40000100800 */
[----:B-1----:R-:W-:Y:S02]  /*2b5d0*/  MOV R0, R3 ;  /* 0x0000000300007202 */ /* 0x002fe40000000f00 */
[----:B------:R-:W1:Y:S01]  /*2b5e0*/  S2R R3, SR_TID.X ;  /* 0x0000000000037919 */ /* 0x000e620000002100 */
[----:B------:R-:W-:Y:S04]  /*2b5f0*/  STL [R1+0x1bbc], R84 ;  /* 0x001bbc5401007387 */ /* 0x000fe80000100800 */
[----:B------:R2:W-:Y:S04]  /*2b600*/  STL [R1+0x1bb0], R0 ;  /* 0x001bb00001007387 */ /* 0x0005e80000100800 */
[----:B---3--:R-:W-:Y:S01]  /*2b610*/  STL [R1+0x1bc4], R86 ;  /* 0x001bc45601007387 */ /* 0x008fe20000100800 */
[----:B--2---:R-:W-:-:S05]  /*2b620*/  IMAD.MOV.U32 R0, RZ, RZ, R85 ;  /* 0x000000ffff007224 */ /* 0x004fca00078e0055 */
[----:B------:R2:W-:Y:S02]  /*2b630*/  STL [R1+0x1bb8], R0 ;  /* 0x001bb80001007387 */ /* 0x0005e40000100800 */
[----:B--2---:R-:W-:Y:S01]  /*2b640*/  IMAD.MOV.U32 R0, RZ, RZ, R87 ;  /* 0x000000ffff007224 */ /* 0x004fe200078e0057 */
[----:B----4-:R-:W-:-:S04]  /*2b650*/  MOV R5, R89 ;  /* 0x0000005900057202 */ /* 0x010fc80000000f00 */
[----:B------:R2:W-:Y:S01]  /*2b660*/  STL [R1+0x1bc0], R0 ;  /* 0x001bc00001007387 */ /* 0x0005e20000100800 */
[----:B-1----:R-:W-:-:S03]  /*2b670*/  LOP3.LUT R4, R3, 0x3, RZ, 0xc0, !PT ;  /* 0x0000000303047812 */ /* 0x002fc600078ec0ff */
[----:B------:R-:W-:Y:S04]  /*2b680*/  STL [R1+0x1bcc], R88 ;  /* 0x001bcc5801007387 */ /* 0x000fe80000100800 */
[----:B------:R1:W-:Y:S01]  /*2b690*/  STL [R1+0x1bc8], R5 ;  /* 0x001bc80501007387 */ /* 0x0003e20000100800 */
[----:B--2---:R-:W-:-:S05]  /*2b6a0*/  LOP3.LUT R0, R3, 0x1c, RZ, 0xc0, !PT ;  /* 0x0000001c03007812 */ /* 0x004fca00078ec0ff */
[----:B------:R-:W-:Y:S02]  /*2b6b0*/  IMAD R0, R4, 0x220, R0 ;  /* 0x0000022004007824 */ /* 0x000fe400078e0200 */
[----:B-1----:R-:W-:Y:S01]  /*2b6c0*/  IMAD.MOV.U32 R5, RZ, RZ, R91 ;  /* 0x000000ffff057224 */ /* 0x002fe200078e005b */
[----:B------:R-:W-:Y:S04]  /*2b6d0*/  STL [R1+0x1bd4], R90 ;  /* 0x001bd45a01007387 */ /* 0x000fe80000100800 */
[----:B------:R1:W-:Y:S04]  /*2b6e0*/  STL [R1+0x1bd0], R5 ;  /* 0x001bd00501007387 */ /* 0x0003e80000100800 */
[----:B-1----:R-:W2:Y:S04]  /*2b6f0*/  LDL.LU.64 R4, [R1+0x1c18] ;  /* 0x001c180001047983 */ /* 0x002ea80000300a00 */
[----:B------:R-:W3:Y:S04]  /*2b700*/  LDL.LU.64 R6, [R1+0x1be8] ;  /* 0x001be80001067983 */ /* 0x000ee80000300a00 */
[----:B--2---:R1:W-:Y:S04]  /*2b710*/  STL.64 [R1+0x3c8], R4 ;  /* 0x0003c80401007387 */ /* 0x0043e80000100a00 */
[----:B-1----:R-:W2:Y:S04]  /*2b720*/  LDL.LU.64 R4, [R1+0x1c80] ;  /* 0x001c800001047983 */ /* 0x002ea80000300a00 */
[----:B---3--:R1:W-:Y:S04]  /*2b730*/  STL.64 [R1+0x3c0], R6 ;  /* 0x0003c00601007387 */ /* 0x0083e80000100a00 */
[----:B-1----:R-:W3:Y:S04]  /*2b740*/  LDL.LU.64 R6, [R1+0x1c50] ;  /* 0x001c500001067983 */ /* 0x002ee80000300a00 */
        /* <DEDUP_REMOVED lines=42> */
[----:B---3--:R1:W-:Y:S01]  /*2b9f0*/  STL.64 [R1+0x3e0], R6 ;  /* 0x0003e00601007387 */ /* 0x0083e20000100a00 */
[C---:B------:R-:W-:Y:S01]  /*2ba00*/  LOP3.LUT R2, R3.reuse, 0x7, RZ, 0xc0, !PT ;  /* 0x0000000703027812 */ /* 0x040fe200078ec0ff */
[----:B------:R-:W-:Y:S01]  /*2ba10*/  IMAD.SHL.U32 R3, R3, 0x2, RZ ;  /* 0x0000000203037824 */ /* 0x000fe200078e00ff */
[----:B------:R-:W-:-:S03]  /*2ba20*/  USHF.R.S32.HI UR7, URZ, 0x1f, UR8 ;  /* 0x0000001fff077899 */ /* 0x000fc60008011408 */
[----:B------:R-:W-:Y:S01]  /*2ba30*/  IMAD R2, R2, 0x210, RZ ;  /* 0x0000021002027824 */ /* 0x000fe200078e02ff */
[----:B------:R-:W-:Y:S02]  /*2ba40*/  USHF.R.S32.HI UR13, URZ, 0x1f, UR9 ;  /* 0x0000001fff0d7899 */ /* 0x000fe40008011409 */
[----:B------:R-:W-:Y:S01]  /*2ba50*/  USHF.R.S32.HI UR18, URZ, 0x1f, UR10 ;  /* 0x0000001fff127899 */ /* 0x000fe2000801140a */
[----:B------:R-:W-:Y:S01]  /*2ba60*/  CS2R R248, SRZ ;  /* 0x0000000000f87805 */ /* 0x000fe2000001ff00 */
[----:B------:R-:W-:Y:S01]  /*2ba70*/  ULEA.HI UR11, UR7, UR8, URZ, 0x7 ;  /* 0x00000008070b7291 */ /* 0x000fe2000f8f38ff */
[----:B------:R-:W-:Y:S02]  /*2ba80*/  LOP3.LUT R2, R2, 0x30, R3, 0x78, !PT ;  /* 0x0000003002027812 */ /* 0x000fe400078e7803 */
        /* <DEDUP_REMOVED lines=97> */
[----:B------:R-:W-:Y:S01]  /*2c0a0*/  CS2R R90, SRZ ;  /* 0x00000000005a7805 */ /* 0x000fe2000001ff00 */
[----:B------:R-:W-:-:S02]  /*2c0b0*/  USHF.L.U32 UR16, UR9, 0x2, URZ ;  /* 0x0000000209107899 */ /* 0x000fc400080006ff */
[----:B------:R-:W-:Y:S02]  /*2c0c0*/  USHF.L.U32 UR17, UR10, 0x2, URZ ;  /* 0x000000020a117899 */ /* 0x000fe400080006ff */
[----:B------:R-:W-:Y:S02]  /*2c0d0*/  USHF.L.U64.HI UR7, UR9, 0x2, UR13 ;  /* 0x0000000209077899 */ /* 0x000fe4000801020d */
[----:B------:R-:W-:Y:S01]  /*2c0e0*/  USHF.L.U64.HI UR8, UR10, 0x2, UR18 ;  /* 0x000000020a087899 */ /* 0x000fe20008010212 */
[----:B------:R-:W-:Y:S01]  /*2c0f0*/  UMOV UR4, URZ ;  /* 0x000000ff00047c82 */ /* 0x000fe20008000000 */
[----:B------:R-:W-:Y:S01]  /*2c100*/  UMOV UR12, 0x1 ;  /* 0x00000001000c7882 */ /* 0x000fe20000000000 */
[----:B------:R-:W-:Y:S01]  /*2c110*/  USHF.R.S32.HI UR9, URZ, 0x7, UR11 ;  /* 0x00000007ff097899 */ /* 0x000fe2000801140b */
[----:B------:R-:W-:Y:S01]  /*2c120*/  UMOV UR10, 0xffffffff ;  /* 0xffffffff000a7882 */ /* 0x000fe20000000000 */
[----:B--2---:R1:W-:Y:S04]  /*2c130*/  STL.64 [R1+0x3d8], R4 ;  /* 0x0003d80401007387 */ /* 0x0043e80000100a00 */
[----:B------:R2:W-:Y:S04]  /*2c140*/  STL.64 [R1+0x3d0], R236 ;  /* 0x0003d0ec01007387 */ /* 0x0005e80000100a00 */
        /* <DEDUP_REMOVED lines=48> */
[----:B------:R2:W-:Y:S04]  /*2c450*/  STL [R1], RZ ;  /* 0x000000ff01007387 */ /* 0x0005e80000100800 */
[----:B------:R2:W-:Y:S04]  /*2c460*/  STL [R1+0x4], RZ ;  /* 0x000004ff01007387 */ /* 0x0005e80000100800 */
[----:B------:R2:W-:Y:S04]  /*2c470*/  STL [R1+0x8], RZ ;  /* 0x000008ff01007387 */ /* 0x0005e80000100800 */
[----:B------:R2:W-:Y:S04]  /*2c480*/  STL [R1+0xc], RZ ;  /* 0x00000cff01007387 */ /* 0x0005e80000100800 */
[----:B------:R2:W-:Y:S04]  /*2c490*/  STL [R1+0x10], RZ ;  /* 0x000010ff01007387 */ /* 0x0005e80000100800 */
[----:B------:R2:W-:Y:S04]  /*2c4a0*/  STL [R1+0x14], RZ ;  /* 0x000014ff01007387 */ /* 0x0005e80000100800 */
[----:B------:R2:W-:Y:S04]  /*2c4b0*/  STL [R1+0x18], RZ ;  /* 0x000018ff01007387 */ /* 0x0005e80000100800 */
[----:B------:R2:W-:Y:S01]  /*2c4c0*/  STL [R1+0x1c], RZ ;  /* 0x00001cff01007387 */ /* 0x0005e20000100800 */
[----:B-1----:R-:W-:-:S07]  /*2c4d0*/  CS2R R4, SRZ ;  /* 0x0000000000047805 */ /* 0x002fce000001ff00 */
.L_x_1:
[----:B------:R-:W-:Y:S01]  /*2c4e0*/  STL.64 [R1+0x2748], R94 ;  /* 0x0027485e01007387 */ /* 0x000fe20000100a00 */
[----:B------:R-:W-:-:S04]  /*2c4f0*/  DEPBAR.LE SB0, 0x2 ;  /* 0x000080800000791a */ /* 0x000fc80000000000 */
[----:B-1----:R1:W-:Y:S04]  /*2c500*/  STL.64 [R1+0x2740], R92 ;  /* 0x0027405c01007387 */ /* 0x0023e80000100a00 */
[----:B-1----:R-:W3:Y:S04]  /*2c510*/  LDL.LU.64 R92, [R1+0x220] ;  /* 0x00022000015c7983 */ /* 0x002ee80000300a00 */
[----:B------:R-:W3:Y:S04]  /*2c520*/  LDL.LU.64 R94, [R1+0x228] ;  /* 0x00022800015e7983 */ /* 0x000ee80000300a00 */
[----:B------:R-:W-:Y:S04]  /*2c530*/  STL.64 [R1+0x2738], R130 ;  /* 0x0027388201007387 */ /* 0x000fe80000100a00 */
[----:B------:R1:W-:Y:S04]  /*2c540*/  STL.64 [R1+0x2730], R128 ;  /* 0x0027308001007387 */ /* 0x0003e80000100a00 */
[----:B-1----:R-:W4:Y:S04]  /*2c550*/  LDL.LU.64 R128, [R1+0x230] ;  /* 0x0002300001807983 */ /* 0x002f280000300a00 */
[----:B------:R-:W4:Y:S04]  /*2c560*/  LDL.LU.64 R130, [R1+0x238] ;  /* 0x0002380001827983 */ /* 0x000f280000300a00 */
[----:B------:R-:W-:Y:S04]  /*2c570*/  STL.64 [R1+0x2728], R110 ;  /* 0x0027286e01007387 */ /* 0x000fe80000100a00 */
[----:B------:R1:W-:Y:S04]  /*2c580*/  STL.64 [R1+0x2720], R108 ;  /* 0x0027206c01007387 */ /* 0x0003e80000100a00 */
[----:B-12---:R-:W2:Y:S04]  /*2c590*/  LDL.LU.64 R108, [R1+0x240] ;  /* 0x00024000016c7983 */ /* 0x006ea80000300a00 */
[----:B------:R-:W2:Y:S04]  /*2c5a0*/  LDL.LU.64 R110, [R1+0x248] ;  /* 0x00024800016e7983 */ /* 0x000ea80000300a00 */
[----:B------:R-:W-:Y:S04]  /*2c5b0*/  STL.64 [R1+0x2718], R62 ;  /* 0x0027183e01007387 */ /* 0x000fe80000100a00 */
[----:B------:R1:W-:Y:S04]  /*2c5c0*/  STL.64 [R1+0x2710], R60 ;  /* 0x0027103c01007387 */ /* 0x0003e80000100a00 */
[----:B-1----:R-:W2:Y:S04]  /*2c5d0*/  LDL.LU.64 R60, [R1+0x250] ;  /* 0x00025000013c7983 */ /* 0x002ea80000300a00 */
[----:B------:R-:W2:Y:S01]  /*2c5e0*/  LDL.LU.64 R62, [R1+0x258] ;  /* 0x00025800013e7983 */ /* 0x000ea20000300a00 */
[----:B------:R-:W-:Y:S01]  /*2c5f0*/  UIADD3 UR10, UPT, UPT, UR10, 0x1, URZ ;  /* 0x000000010a0a7890 */ /* 0x000fe2000fffe0ff */
[----:B------:R-:W-:-:S02]  /*2c600*/  LOP3.LUT R3, R0, 0x20, RZ, 0x3c, !PT ;  /* 0x0000002000037812 */ /* 0x000fc400078e3cff */
[----:B------:R-:W-:Y:S01]  /*2c610*/  STL.64 [R1+0x2708], R66 ;  /* 0x0027084201007387 */ /* 0x000fe20000100a00 */
[----:B------:R-:W-:Y:S01]  /*2c620*/  UISETP.GT.AND UP0, UPT, UR10, 0x1, UPT ;  /* 0x000000010a00788c */ /* 0x000fe2000bf04270 */
[----:B------:R-:W-:Y:S02]  /*2c630*/  LOP3.LUT R245, R0, 0x40, RZ, 0x3c, !PT ;  /* 0x0000004000f57812 */ /* 0x000fe400078e3cff */
[----:B------:R-:W-:Y:S01]  /*2c640*/  STL.64 [R1+0x2700], R64 ;  /* 0x0027004001007387 */ /* 0x000fe20000100a00 */
[----:B------:R-:W-:-:S03]  /*2c650*/  USEL UR10, UR10, URZ, !UP0 ;  /* 0x000000ff0a0a7287 */ /* 0x000fc6000c000000 */
[----:B------:R-:W-:Y:S01]  /*2c660*/  STL.64 [R1+0x26f8], R70 ;  /* 0x0026f84601007387 */ /* 0x000fe20000100a00 */
[----:B------:R-:W-:Y:S02]  /*2c670*/  ULEA UR11, UR10, UR5, 0x10 ;  /* 0x000000050a0b7291 */ /* 0x000fe4000f8e80ff */
[----:B------:R-:W-:Y:S01]  /*2c680*/  ULEA UR13, UR10, UR5, 0xf ;  /* 0x000000050a0d7291 */ /* 0x000fe2000f8e78ff */
[----:B------:R-:W-:Y:S06]  /*2c690*/  BAR.SYNC.DEFER_BLOCKING 0x0 ;  /* 0x0000000000007b1d */ /* 0x000fec0000010000 */
[----:B------:R-:W-:Y:S04]  /*2c6a0*/  STL.64 [R1+0x26f0], R68 ;  /* 0x0026f04401007387 */ /* 0x000fe80000100a00 */
[----:B------:R-:W-:Y:S04]  /*2c6b0*/  STL [R1+0x26e4], R72 ;  /* 0x0026e44801007387 */ /* 0x000fe80000100800 */
[----:B------:R-:W-:Y:S04]  /*2c6c0*/  STL [R1+0x26e0], R73 ;  /* 0x0026e04901007387 */ /* 0x000fe80000100800 */
[----:B------:R-:W-:Y:S04]  /*2c6d0*/  STL [R1+0x26dc], R74 ;  /* 0x0026dc4a01007387 */ /* 0x000fe80000100800 */
[----:B------:R-:W-:Y:S04]  /*2c6e0*/  LDS R140, [R0+UR11] ;  /* 0x0000000b008c7984 */ /* 0x000fe80008000800 */
[----:B------:R-:W-:Y:S04]  /*2c6f0*/  LDS R142, [R0+UR11+0x800] ;  /* 0x0008000b008e7984 */ /* 0x000fe80008000800 */
[----:B------:R-:W-:Y:S04]  /*2c700*/  LDS R141, [R3+UR11] ;  /* 0x0000000b038d7984 */ /* 0x000fe80008000800 */
[----:B------:R-:W-:Y:S04]  /*2c710*/  LDS R143, [R3+UR11+0x800] ;  /* 0x0008000b038f7984 */ /* 0x000fe80008000800 */
[----:B-----5:R-:W1:Y:S04]  /*2c720*/  LDSM.16.M88.4 R200, [R2+UR13+0x20000] ;  /* 0x0200000d02c8783b */ /* 0x020e680008000200 */
[----:B------:R-:W1:Y:S04]  /*2c730*/  LDSM.16.M88.4 R204, [R2+UR13+0x21000] ;  /* 0x0210000d02cc783b */ /* 0x000e680008000200 */
[----:B------:R-:W1:Y:S04]  /*2c740*/  LDSM.16.M88.4 R208, [R2+UR13+0x22000] ;  /* 0x0220000d02d0783b */ /* 0x000e680008000200 */
[----:B------:R-:W1:Y:S04]  /*2c750*/  LDSM.16.M88.4 R212, [R2+UR13+0x23000] ;  /* 0x0230000d02d4783b */ /* 0x000e680008000200 */
[----:B------:R-:W-:Y:S04]  /*2c760*/  STL [R1+0x26d8], R75 ;  /* 0x0026d84b01007387 */ /* 0x000fe80000100800 */
        /* <DEDUP_REMOVED lines=16> */
[----:B-----5:R1:W-:Y:S04]  /*2c870*/  STL [R1+0x1cc0], R252 ;  /* 0x001cc0fc01007387 */ /* 0x0203e80000100800 */
[----:B-1----:R-:W-:Y:S04]  /*2c880*/  STL [R1+0x2684], R202 ;  /* 0x002684ca01007387 */ /* 0x002fe80000100800 */
[----:B------:R-:W-:Y:S01]  /*2c890*/  STL [R1+0x2680], R203 ;  /* 0x002680cb01007387 */ /* 0x000fe20000100800 */
[----:B------:R-:W-:-:S03]  /*2c8a0*/  LOP3.LUT R252, R0, 0x60, RZ, 0x3c, !PT ;  /* 0x0000006000fc7812 */ /* 0x000fc600078e3cff */
[----:B------:R-:W-:Y:S04]  /*2c8b0*/  STL [R1+0x268c], R206 ;  /* 0x00268cce01007387 */ /* 0x000fe80000100800 */
[----:B------:R-:W-:Y:S04]  /*2c8c0*/  STL [R1+0x2688], R207 ;  /* 0x002688cf01007387 */ /* 0x000fe80000100800 */
[----:B------:R-:W-:Y:S04]  /*2c8d0*/  STL [R1+0x2694], R210 ;  /* 0x002694d201007387 */ /* 0x000fe80000100800 */
[----:B------:R-:W-:Y:S04]  /*2c8e0*/  STL [R1+0x2690], R211 ;  /* 0x002690d301007387 */ /* 0x000fe80000100800 */
[----:B------:R-:W-:Y:S04]  /*2c8f0*/  STL [R1+0x26ec], R214 ;  /* 0x0026ecd601007387 */ /* 0x000fe80000100800 */
[----:B------:R-:W-:Y:S04]  /*2c900*/  STL [R1+0x26e8], R215 ;  /* 0x0026e8d701007387 */ /* 0x000fe80000100800 */
[----:B------:R-:W-:Y:S04]  /*2c910*/  STL [R1+0x266c], R2 ;  /* 0x00266c0201007387 */ /* 0x000fe80000100800 */
[----:B------:R-:W4:Y:S04]  /*2c920*/  LDL.LU.64 R64, [R1+0xd0] ;  /* 0x0000d00001407983 */ /* 0x000f280000300a00 */
[----:B------:R-:W4:Y:S04]  /*2c930*/  LDL.LU.64 R66, [R1+0xd8] ;  /* 0x0000d80001427983 */ /* 0x000f280000300a00 */
[----:B------:R-:W-:Y:S04]  /*2c940*/  LDSM.16.M88.4 R220, [R2+UR13+0x25000] ;  /* 0x0250000d02dc783b */ /* 0x000fe80008000200 */
[----:B------:R-:W1:Y:S04]  /*2c950*/  LDSM.16.M88.4 R216, [R2+UR13+0x24000] ;  /* 0x0240000d02d8783b */ /* 0x000e680008000200 */
[----:B------:R-:W1:Y:S04]  /*2c960*/  LDSM.16.M88.4 R232, [R2+UR13+0x26000] ;  /* 0x0260000d02e8783b */ /* 0x000e680008000200 */
[----:B------:R-:W1:Y:S04]  /*2c970*/  LDSM.16.M88.4 R236, [R2+UR13+0x27000] ;  /* 0x0270000d02ec783b */ /* 0x000e680008000200 */
[----:B------:R-:W-:Y:S04]  /*2c980*/  LDS R144, [R245+UR11] ;  /* 0x0000000bf5907984 */ /* 0x000fe80008000800 */
[----:B------:R-:W-:Y:S04]  /*2c990*/  LDS R146, [R245+UR11+0x800] ;  /* 0x0008000bf5927984 */ /* 0x000fe80008000800 */
[----:B------:R-:W-:Y:S04]  /*2c9a0*/  LDS R145, [R252+UR11] ;  /* 0x0000000bfc917984 */ /* 0x000fe80008000800 */
[----:B------:R-:W1:Y:S04]  /*2c9b0*/  LDS R147, [R252+UR11+0x800] ;  /* 0x0008000bfc937984 */ /* 0x000e680008000800 */
[----:B------:R-:W-:Y:S04]  /*2c9c0*/  LDS R240, [R0+UR11+0x80] ;  /* 0x0000800b00f07984 */ /* 0x000fe80008000800 */
[----:B------:R-:W-:Y:S01]  /*2c9d0*/  LDS R242, [R0+UR11+0x880] ;  /* 0x0008800b00f27984 */ /* 0x000fe20008000800 */
[C---:B---3--:R-:W-:Y:S03]  /*2c9e0*/  HMMA.1688.F32.TF32 R68, R140.reuse, R212, R92 ;  /* 0x000000d48c44723c */ /* 0x048fe6000008105c */
[----:B------:R-:W-:Y:S04]  /*2c9f0*/  LDS R241, [R3+UR11+0x80] ;  /* 0x0000800b03f17984 */ /* 0x000fe80008000800 */
[----:B------:R-:W-:Y:S04]  /*2ca00*/  LDS R243, [R3+UR11+0x880] ;  /* 0x0008800b03f37984 */ /* 0x000fe80008000800 */
[----:B------:R-:W-:Y:S04]  /*2ca10*/  LDS R244, [R245+UR11+0x80] ;  /* 0x0000800bf5f47984 */ /* 0x000fe80008000800 */
[----:B------:R-:W-:Y:S04]  /*2ca20*/  LDS R246, [R245+UR11+0x880] ;  /* 0x0008800bf5f67984 */ /* 0x000fe80008000800 */
[----:B------:R-:W-:Y:S01]  /*2ca30*/  LDS R245, [R252+UR11+0x80] ;  /* 0x0000800bfcf57984 */ /* 0x000fe20008000800 */
[----:B--2---:R-:W-:Y:S03]  /*2ca40*/  HMMA.1688.F32.TF32 R60, R140, R200, R60 ;  /* 0x000000c88c3c723c */ /* 0x004fe6000008103c */
[----:B------:R-:W2:-:S15]  /*2ca50*/  LDS R247, [R252+UR11+0x880] ;  /* 0x0008800bfcf77984 */ /* 0x000e9e0008000800 */
[----:B------:R-:W-:Y:S01]  /*2ca60*/  NOP ;  /* 0x0000000000007918 */ /* 0x000fe20000000000 */
[----:B------:R-:W-:Y:S04]  /*2ca70*/  STL.64 [R1+0x40], R60 ;  /* 0x0000403c01007387 */ /* 0x000fe80000100a00 */
[----:B------:R3:W-:Y:S02]  /*2ca80*/  STL.64 [R1+0x48], R62 ;  /* 0x0000483e01007387 */ /* 0x0007e40000100a00 */
[----:B---3--:R-:W-:-:S15]  /*2ca90*/  HMMA.1688.F32.TF32 R60, R140, R204, R108 ;  /* 0x000000cc8c3c723c */ /* 0x008fde000008106c */
[----:B------:R-:W-:-:S04]  /*2caa0*/  NOP ;  /* 0x0000000000007918 */ /* 0x000fc80000000000 */
[----:B------:R-:W-:Y:S01]  /*2cab0*/  MOV R86, R60 ;  /* 0x0000003c00567202 */ /* 0x000fe20000000f00 */
[----:B------:R-:W-:Y:S01]  /*2cac0*/  IMAD.MOV.U32 R87, RZ, RZ, R61 ;  /* 0x000000ffff577224 */ /* 0x000fe200078e003d */
[----:B------:R-:W-:Y:S01]  /*2cad0*/  MOV R89, R63 ;  /* 0x0000003f00597202 */ /* 0x000fe20000000f00 */
[----:B------:R-:W-:Y:S02]  /*2cae0*/  IMAD.MOV.U32 R88, RZ, RZ, R62 ;  /* 0x000000ffff587224 */ /* 0x000fe400078e003e */
[----:B----4-:R-:W-:-:S15]  /*2caf0*/  HMMA.1688.F32.TF32 R60, R140, R208, R128 ;  /* 0x000000d08c3c723c */ /* 0x010fde0000081080 */
[----:B------:R-:W-:-:S04]  /*2cb00*/  NOP ;  /* 0x0000000000007918 */ /* 0x000fc80000000000 */
[----:B------:R-:W-:Y:S01]  /*2cb10*/  IMAD.MOV.U32 R206, RZ, RZ, R60 ;  /* 0x000000ffffce7224 */ /* 0x000fe200078e003c */
[----:B------:R-:W-:Y:S01]  /*2cb20*/  MOV R202, R62 ;  /* 0x0000003e00ca7202 */ /* 0x000fe20000000f00 */
[----:B------:R-:W-:Y:S02]  /*2cb30*/  IMAD.MOV.U32 R207, RZ, RZ, R61 ;  /* 0x000000ffffcf7224 */ /* 0x000fe400078e003d */
[----:B------:R-:W-:Y:S01]  /*2cb40*/  IMAD.MOV.U32 R203, RZ, RZ, R63 ;  /* 0x000000ffffcb7224 */ /* 0x000fe200078e003f */
[----:B------:R-:W3:Y:S04]  /*2cb50*/  LDL.LU.64 R60, [R1+0xc0] ;  /* 0x0000c000013c7983 */ /* 0x000ee80000300a00 */
[----:B------:R-:W3:Y:S04]  /*2cb60*/  LDL.LU.64 R62, [R1+0xc8] ;  /* 0x0000c800013e7983 */ /* 0x000ee80000300a00 */
[----:B------:R-:W4:Y:S04]  /*2cb70*/  LDL.LU.64 R92, [R1+0xa0] ;  /* 0x0000a000015c7983 */ /* 0x000f280000300a00 */
[----:B------:R-:W4:Y:S04]  /*2cb80*/  LDL.LU.64 R94, [R1+0xa8] ;  /* 0x0000a800015e7983 */ /* 0x000f280000300a00 */
[----:B------:R-:W2:Y:S04]  /*2cb90*/  LDL.LU.64 R128, [R1+0x90] ;  /* 0x0000900001807983 */ /* 0x000ea80000300a00 */
[----:B------:R-:W2:Y:S04]  /*2cba0*/  LDL.LU.64 R130, [R1+0x98] ;  /* 0x0000980001827983 */ /* 0x000ea80000300a00 */
[----:B------:R-:W2:Y:S04]  /*2cbb0*/  LDL.LU.64 R108, [R1+0x70] ;  /* 0x00007000016c7983 */ /* 0x000ea80000300a00 */
[----:B------:R-:W2:Y:S01]  /*2cbc0*/  LDL.LU.64 R110, [R1+0x78] ;  /* 0x00007800016e7983 */ /* 0x000ea20000300a00 */
[----:B------:R-:W-:Y:S01]  /*2cbd0*/  IMAD.MOV.U32 R82, RZ, RZ, R68 ;  /* 0x000000ffff527224 */ /* 0x000fe200078e0044 */
[----:B------:R-:W-:Y:S01]  /*2cbe0*/  MOV R83, R69 ;  /* 0x0000004500537202 */ /* 0x000fe20000000f00 */
[----:B------:R-:W-:-:S02]  /*2cbf0*/  IMAD.MOV.U32 R84, RZ, RZ, R70 ;  /* 0x000000ffff547224 */ /* 0x000fc400078e0046 */
[----:B------:R-:W-:Y:S01]  /*2cc00*/  IMAD.MOV.U32 R85, RZ, RZ, R71 ;  /* 0x000000ffff557224 */ /* 0x000fe200078e0047 */
[----:B-1----:R-:W-:-:S15]  /*2cc10*/  HMMA.1688.F32.TF32 R64, R140, R216, R64 ;  /* 0x000000d88c40723c */ /* 0x002fde0000081040 */
[----:B------:R-:W-:-:S04]  /*2cc20*/  NOP ;  /* 0x0000000000007918 */ /* 0x000fc80000000000 */
[----:B------:R-:W-:Y:S01]  /*2cc30*/  MOV R78, R64 ;  /* 0x00000040004e7202 */ /* 0x000fe20000000f00 */
[----:B------:R-:W-:Y:S01]  /*2cc40*/  IMAD.MOV.U32 R79, RZ, RZ, R65 ;  /* 0x000000ffff4f7224 */ /* 0x000fe200078e0041 */
[----:B------:R-:W-:Y:S01]  /*2cc50*/  MOV R81, R67 ;  /* 0x0000004300517202 */ /* 0x000fe20000000f00 */
[----:B------:R-:W-:Y:S01]  /*2cc60*/  IMAD.MOV.U32 R80, RZ, RZ, R66 ;  /* 0x000000ffff507224 */ /* 0x000fe200078e0042 */
[C---:B---3--:R-:W-:Y:S08]  /*2cc70*/  HMMA.1688.F32.TF32 R60, R140.reuse, R220, R60 ;  /* 0x000000dc8c3c723c */ /* 0x048ff0000008103c */
[C---:B----4-:R-:W-:Y:S08]  /*2cc80*/  HMMA.1688.F32.TF32 R92, R140.reuse, R232, R92 ;  /* 0x000000e88c5c723c */ /* 0x050ff0000008105c */
[----:B--2---:R-:W-:Y:S03]  /*2cc90*/  HMMA.1688.F32.TF32 R140, R140, R236, R128 ;  /* 0x000000ec8c8c723c */ /* 0x004fe60000081080 */
[----:B------:R-:W-:Y:S01]  /*2cca0*/  IMAD.MOV.U32 R74, RZ, RZ, R60 ;  /* 0x000000ffff4a7224 */ /* 0x000fe200078e003c */
[----:B------:R-:W-:Y:S01]  /*2ccb0*/  MOV R76, R62 ;  /* 0x0000003e004c7202 */ /* 0x000fe20000000f00 */
[----:B------:R-:W-:-:S02]  /*2ccc0*/  IMAD.MOV.U32 R75, RZ, RZ, R61 ;  /* 0x000000ffff4b7224 */ /* 0x000fc400078e003d */
[----:B------:R-:W-:Y:S01]  /*2ccd0*/  IMAD.MOV.U32 R77, RZ, RZ, R63 ;  /* 0x000000ffff4d7224 */ /* 0x000fe200078e003f */
[----:B------:R-:W2:Y:S04]  /*2cce0*/  LDL.LU.64 R60, [R1+0x50] ;  /* 0x00005000013c7983 */ /* 0x000ea80000300a00 */
[----:B------:R-:W2:Y:S01]  /*2ccf0*/  LDL.LU.64 R62, [R1+0x58] ;  /* 0x00005800013e7983 */ /* 0x000ea20000300a00 */
[----:B------:R-:W-:-:S03]  /*2cd00*/  IMAD.MOV.U32 R210, RZ, RZ, R94 ;  /* 0x000000ffffd27224 */ /* 0x000fc600078e005e */
[----:B------:R-:W3:Y:S01]  /*2cd10*/  LDL.LU.64 R64, [R1+0x30] ;  /* 0x0000300001407983 */ /* 0x000ee20000300a00 */
[----:B------:R-:W-:-:S03]  /*2cd20*/  IMAD.MOV.U32 R211, RZ, RZ, R95 ;  /* 0x000000ffffd37224 */ /* 0x000fc600078e005f */
[----:B------:R-:W3:Y:S01]  /*2cd30*/  LDL.LU.64 R66, [R1+0x38] ;  /* 0x0000380001427983 */ /* 0x000ee20000300a00 */
[----:B------:R-:W-:Y:S01]  /*2cd40*/  IMAD.MOV.U32 R90, RZ, RZ, R92 ;  /* 0x000000ffff5a7224 */ /* 0x000fe200078e005c */
[----:B------:R-:W-:Y:S02]  /*2cd50*/  MOV R91, R93 ;  /* 0x0000005d005b7202 */ /* 0x000fe40000000f00 */
[----:B------:R-:W4:Y:S04]  /*2cd60*/  LDL.LU.64 R68, [R1+0x20] ;  /* 0x0000200001447983 */ /* 0x000f280000300a00 */
[----:B------:R-:W4:Y:S01]  /*2cd70*/  LDL.LU.64 R70, [R1+0x28] ;  /* 0x0000280001467983 */ /* 0x000f220000300a00 */
[----:B------:R-:W-:-:S03]  /*2cd80*/  MOV R214, R140 ;  /* 0x0000008c00d67202 */ /* 0x000fc60000000f00 */
[----:B------:R-:W4:Y:S01]  /*2cd90*/  LDL.LU.64 R94, [R1+0x2748] ;  /* 0x00274800015e7983 */ /* 0x000f220000300a00 */
[----:B------:R-:W-:-:S03]  /*2cda0*/  IMAD.MOV.U32 R215, RZ, RZ, R141 ;  /* 0x000000ffffd77224 */ /* 0x000fc600078e008d */
[----:B------:R-:W4:Y:S01]  /*2cdb0*/  LDL.LU.64 R92, [R1+0x2740] ;  /* 0x00274000015c7983 */ /* 0x000f220000300a00 */
[----:B------:R-:W-:Y:S01]  /*2cdc0*/  IMAD.MOV.U32 R72, RZ, RZ, R142 ;  /* 0x000000ffff487224 */ /* 0x000fe200078e008e */
[----:B------:R-:W-:Y:S02]  /*2cdd0*/  MOV R73, R143 ;  /* 0x0000008f00497202 */ /* 0x000fe40000000f00 */
[----:B------:R-:W4:Y:S04]  /*2cde0*/  LDL.LU.64 R130, [R1+0x2738] ;  /* 0x0027380001827983 */ /* 0x000f280000300a00 */
[----:B------:R-:W4:Y:S04]  /*2cdf0*/  LDL.LU.64 R128, [R1+0x2730] ;  /* 0x0027300001807983 */ /* 0x000f280000300a00 */
[----:B------:R-:W4:Y:S04]  /*2ce00*/  LDL.LU.64 R140, [R1] ;  /* 0x00000000018c7983 */ /* 0x000f280000300a00 */
[----:B------:R-:W4:Y:S01]  /*2ce10*/  LDL.LU.64 R142, [R1+0x8] ;  /* 0x00000800018e7983 */ /* 0x000f220000300a00 */
[C---:B------:R-:W-:Y:S08]  /*2ce20*/  HMMA.1688.F32.TF32 R108, R144.reuse, R200, R108 ;  /* 0x000000c8906c723c */ /* 0x040ff0000008106c */
[C---:B------:R-:W-:Y:S11]  /*2ce30*/  HMMA.1688.F32.TF32 R248, R144.reuse, R220, R248 ;  /* 0x000000dc90f8723c */ /* 0x040ff600000810f8 */
[----:B------:R-:W-:Y:S04]  /*2ce40*/  STL.64 [R1+0x1e0], R108 ;  /* 0x0001e06c01007387 */ /* 0x000fe80000100a00 */
[----:B------:R1:W-:Y:S04]  /*2ce50*/  STL.64 [R1+0x1e8], R110 ;  /* 0x0001e86e01007387 */ /* 0x0003e80000100a00 */
[----:B-1----:R-:W4:Y:S04]  /*2ce60*/  LDL.LU.64 R110, [R1+0x2728] ;  /* 0x00272800016e7983 */ /* 0x002f280000300a00 */
[----:B------:R-:W4:Y:S01]  /*2ce70*/  LDL.LU.64 R108, [R1+0x2720] ;  /* 0x00272000016c7983 */ /* 0x000f220000300a00 */
[----:B------:R-:W-:Y:S08]  /*2ce80*/  HMMA.1688.F32.TF32 R148, R144, R232, R148 ;  /* 0x000000e89094723c */ /* 0x000ff00000081094 */
[----:B------:R-:W-:Y:S08]  /*2ce90*/  HMMA.1688.F32.TF32 R4, R244, R220, R4 ;  /* 0x000000dcf404723c */ /* 0x000ff00000081004 */
[C---:B--2---:R-:W-:Y:S08]  /*2cea0*/  HMMA.1688.F32.TF32 R60, R144.reuse, R204, R60 ;  /* 0x000000cc903c723c */ /* 0x044ff0000008103c */
[C---:B---3--:R-:W-:Y:S08]  /*2ceb0*/  HMMA.1688.F32.TF32 R64, R144.reuse, R208, R64 ;  /* 0x000000d09040723c */ /* 0x048ff00000081040 */
[C---:B----4-:R-:W-:Y:S03]  /*2cec0*/  HMMA.1688.F32.TF32 R68, R144.reuse, R212, R68 ;  /* 0x000000d49044723c */ /* 0x050fe60000081044 */
[----:B------:R-:W-:Y:S04]  /*2ced0*/  STL.64 [R1+0x1d0], R60 ;  /* 0x0001d03c01007387 */ /* 0x000fe80000100a00 */
[----:B------:R1:W-:Y:S04]  /*2cee0*/  STL.64 [R1+0x1d8], R62 ;  /* 0x0001d83e01007387 */ /* 0x0003e80000100a00 */
[----:B-1----:R-:W2:Y:S04]  /*2cef0*/  LDL.LU.64 R62, [R1+0x2718] ;  /* 0x00271800013e7983 */ /* 0x002ea80000300a00 */
[----:B------:R-:W2:Y:S01]  /*2cf00*/  LDL.LU.64 R60, [R1+0x2710] ;  /* 0x00271000013c7983 */ /* 0x000ea20000300a00 */
[C---:B------:R-:W-:Y:S03]  /*2cf10*/  HMMA.1688.F32.TF32 R140, R144.reuse, R216, R140 ;  /* 0x000000d8908c723c */ /* 0x040fe6000008108c */
[----:B------:R-:W-:Y:S04]  /*2cf20*/  STL.64 [R1+0x1c0], R64 ;  /* 0x0001c04001007387 */ /* 0x000fe80000100a00 */
[----:B------:R1:W-:Y:S04]  /*2cf30*/  STL.64 [R1+0x1c8], R66 ;  /* 0x0001c84201007387 */ /* 0x0003e80000100a00 */
        /* <DEDUP_REMOVED lines=8> */
[----:B------:R-:W-:Y:S04]  /*2cfc0*/  STL.64 [R1+0x190], R248 ;  /* 0x000190f801007387 */ /* 0x000fe80000100a00 */
[----:B------:R1:W-:Y:S02]  /*2cfd0*/  STL.64 [R1+0x198], R250 ;  /* 0x000198fa01007387 */ /* 0x0003e40000100a00 */
[----:B-1----:R-:W-:Y:S08]  /*2cfe0*/  HMMA.1688.F32.TF32 R140, R144, R236, R152 ;  /* 0x000000ec908c723c */ /* 0x002ff00000081098 */
[----:B------:R-:W-:Y:S01]  /*2cff0*/  HMMA.1688.F32.TF32 R248, R240, R200, R156 ;  /* 0x000000c8f0f8723c */ /* 0x000fe2000008109c */
[----:B------:R-:W-:Y:S04]  /*2d000*/  STL.64 [R1+0x180], R148 ;  /* 0x0001809401007387 */ /* 0x000fe80000100a00 */
[----:B------:R-:W-:-:S14]  /*2d010*/  STL.64 [R1+0x188], R150 ;  /* 0x0001889601007387 */ /* 0x000fdc0000100a00 */
[----:B------:R-:W-:Y:S04]  /*2d020*/  STL.64 [R1+0x2678], R250 ;  /* 0x002678fa01007387 */ /* 0x000fe80000100a00 */
[----:B------:R-:W-:Y:S04]  /*2d030*/  STL.64 [R1+0x170], R140 ;  /* 0x0001708c01007387 */ /* 0x000fe80000100a00 */
[----:B------:R1:W-:Y:S02]  /*2d040*/  STL.64 [R1+0x178], R142 ;  /* 0x0001788e01007387 */ /* 0x0003e40000100a00 */
[C---:B-1----:R-:W-:Y:S02]  /*2d050*/  HMMA.1688.F32.TF32 R140, R244.reuse, R200, R188 ;  /* 0x000000c8f48c723c */ /* 0x042fe400000810bc */
[----:B------:R-:W-:Y:S06]  /*2d060*/  STL.64 [R1+0x2670], R248 ;  /* 0x002670f801007387 */ /* 0x000fec0000100a00 */
[----:B------:R-:W-:Y:S11]  /*2d070*/  HMMA.1688.F32.TF32 R144, R244, R208, R196 ;  /* 0x000000d0f490723c */ /* 0x000ff600000810c4 */
[----:B------:R-:W-:Y:S01]  /*2d080*/  STL [R1+0x124], R141 ;  /* 0x0001248d01007387 */ /* 0x000fe20000100800 */
[----:B------:R-:W-:-:S03]  /*2d090*/  IMAD.MOV.U32 R191, RZ, RZ, R140 ;  /* 0x000000ffffbf7224 */ /* 0x000fc600078e008c */
[----:B------:R1:W-:Y:S02]  /*2d0a0*/  STL.64 [R1+0x128], R142 ;  /* 0x0001288e01007387 */ /* 0x0003e40000100a00 */
[----:B-1----:R-:W-:Y:S01]  /*2d0b0*/  HMMA.1688.F32.TF32 R140, R244, R204, R192 ;  /* 0x000000ccf48c723c */ /* 0x002fe200000810c0 */
[----:B------:R-:W-:Y:S01]  /*2d0c0*/  IMAD.MOV.U32 R195, RZ, RZ, R7 ;  /* 0x000000ffffc37224 */ /* 0x000fe200078e0007 */
[----:B------:R-:W-:Y:S01]  /*2d0d0*/  MOV R194, R4 ;  /* 0x0000000400c27202 */ /* 0x000fe20000000f00 */
[----:B------:R-:W-:Y:S02]  /*2d0e0*/  IMAD.MOV.U32 R193, RZ, RZ, R6 ;  /* 0x000000ffffc17224 */ /* 0x000fe400078e0006 */
[----:B------:R-:W-:-:S03]  /*2d0f0*/  IMAD.MOV.U32 R192, RZ, RZ, R5 ;  /* 0x000000ffffc07224 */ /* 0x000fc600078e0005 */
[----:B------:R-:W-:Y:S01]  /*2d100*/  HMMA.1688.F32.TF32 R4, R244, R232, R24 ;  /* 0x000000e8f404723c */ /* 0x000fe20000081018 */
[----:B------:R-:W-:Y:S04]  /*2d110*/  STL.64 [R1+0x100], R144 ;  /* 0x0001009001007387 */ /* 0x000fe80000100a00 */
[----:B------:R-:W-:Y:S03]  /*2d120*/  STL.64 [R1+0x108], R146 ;  /* 0x0001089201007387 */ /* 0x000fe60000100a00 */
[C---:B------:R-:W-:Y:S01]  /*2d130*/  HMMA.1688.F32.TF32 R160, R240.reuse, R204, R160 ;  /* 0x000000ccf0a0723c */ /* 0x040fe200000810a0 */
[----:B------:R-:W-:Y:S04]  /*2d140*/  LDS R24, [R0+UR11+0x180] ;  /* 0x0001800b00187984 */ /* 0x000fe80008000800 */
[----:B------:R-:W-:Y:S03]  /*2d150*/  LDS R26, [R0+UR11+0x980] ;  /* 0x0009800b001a7984 */ /* 0x000fe60008000800 */
[C---:B------:R-:W-:Y:S01]  /*2d160*/  HMMA.1688.F32.TF32 R164, R240.reuse, R208, R164 ;  /* 0x000000d0f0a4723c */ /* 0x040fe200000810a4 */
[----:B------:R-:W-:Y:S04]  /*2d170*/  LDS R25, [R3+UR11+0x180] ;  /* 0x0001800b03197984 */ /* 0x000fe80008000800 */
[----:B------:R-:W-:Y:S04]  /*2d180*/  STL.64 [R1+0x50], R4 ;  /* 0x0000500401007387 */ /* 0x000fe80000100a00 */
[----:B------:R1:W-:Y:S04]  /*2d190*/  STL [R1+0x58], R6 ;  /* 0x0000580601007387 */ /* 0x0003e80000100800 */
[----:B------:R-:W2:Y:S04]  /*2d1a0*/  LDL.LU.64 R156, [R1+0x10] ;  /* 0x00001000019c7983 */ /* 0x000ea80000300a00 */
[----:B------:R-:W2:Y:S01]  /*2d1b0*/  LDL.LU.64 R158, [R1+0x18] ;  /* 0x00001800019e7983 */ /* 0x000ea20000300a00 */
[C---:B------:R-:W-:Y:S03]  /*2d1c0*/  HMMA.1688.F32.TF32 R168, R240.reuse, R212, R168 ;  /* 0x000000d4f0a8723c */ /* 0x040fe600000810a8 */
[----:B------:R-:W1:Y:S05]  /*2d1d0*/  LDS R27, [R3+UR11+0x980] ;  /* 0x0009800b031b7984 */ /* 0x000e6a0008000800 */
[C---:B------:R-:W-:Y:S08]  /*2d1e0*/  HMMA.1688.F32.TF32 R172, R240.reuse, R216, R172 ;  /* 0x000000d8f0ac723c */ /* 0x040ff000000810ac */
[C---:B------:R-:W-:Y:S08]  /*2d1f0*/  HMMA.1688.F32.TF32 R176, R240.reuse, R220, R176 ;  /* 0x000000dcf0b0723c */ /* 0x040ff000000810b0 */
[C---:B------:R-:W-:Y:S08]  /*2d200*/  HMMA.1688.F32.TF32 R180, R240.reuse, R232, R180 ;  /* 0x000000e8f0b4723c */ /* 0x040ff000000810b4 */
[----:B------:R-:W-:Y:S01]  /*2d210*/  HMMA.1688.F32.TF32 R184, R240, R236, R184 ;  /* 0x000000ecf0b8723c */ /* 0x000fe200000810b8 */
[----:B------:R-:W-:Y:S01]  /*2d220*/  IMAD.MOV.U32 R243, RZ, RZ, R141 ;  /* 0x000000fffff37224 */ /* 0x000fe200078e008d */
[----:B------:R-:W-:Y:S01]  /*2d230*/  MOV R242, R142 ;  /* 0x0000008e00f27202 */ /* 0x000fe20000000f00 */
[----:B------:R-:W-:-:S02]  /*2d240*/  IMAD.MOV.U32 R241, RZ, RZ, R143 ;  /* 0x000000fffff17224 */ /* 0x000fc400078e008f */
[----:B------:R-:W-:-:S03]  /*2d250*/  IMAD.MOV.U32 R240, RZ, RZ, R140 ;  /* 0x000000fffff07224 */ /* 0x000fc600078e008c */
[----:B------:R-:W-:-:S15]  /*2d260*/  HMMA.1688.F32.TF32 R140, R244, R212, R224 ;  /* 0x000000d4f48c723c */ /* 0x000fde00000810e0 */
[----:B------:R-:W-:-:S04]  /*2d270*/  NOP ;  /* 0x0000000000007918 */ /* 0x000fc80000000000 */
[----:B------:R-:W-:Y:S01]  /*2d280*/  MOV R227, R142 ;  /* 0x0000008e00e37202 */ /* 0x000fe20000000f00 */
[----:B------:R-:W-:Y:S01]  /*2d290*/  IMAD.MOV.U32 R226, RZ, RZ, R143 ;  /* 0x000000ffffe27224 */ /* 0x000fe200078e008f */
[----:B------:R-:W-:Y:S01]  /*2d2a0*/  MOV R224, R141 ;  /* 0x0000008d00e07202 */ /* 0x000fe20000000f00 */
[----:B------:R-:W-:Y:S02]  /*2d2b0*/  IMAD.MOV.U32 R225, RZ, RZ, R140 ;  /* 0x000000ffffe17224 */ /* 0x000fe400078e008c */
[----:B------:R-:W-:Y:S01]  /*2d2c0*/  HMMA.1688.F32.TF32 R140, R244, R216, R228 ;  /* 0x000000d8f48c723c */ /* 0x000fe200000810e4 */
[----:B------:R-:W-:Y:S02]  /*2d2d0*/  LOP3.LUT R151, R0, 0x40, RZ, 0x3c, !PT ;  /* 0x0000004000977812 */ /* 0x000fe400078e3cff */
[----:B------:R-:W-:-:S15]  /*2d2e0*/  MOV R2, R7 ;  /* 0x0000000700027202 */ /* 0x000fde0000000f00 */
[----:B------:R-:W-:Y:S01]  /*2d2f0*/  NOP ;  /* 0x0000000000007918 */ /* 0x000fe20000000000 */
[----:B------:R-:W-:Y:S01]  /*2d300*/  IMAD.MOV.U32 R199, RZ, RZ, R142 ;  /* 0x000000ffffc77224 */ /* 0x000fe200078e008e */
[----:B------:R-:W-:Y:S01]  /*2d310*/  MOV R197, R140 ;  /* 0x0000008c00c57202 */ /* 0x000fe20000000f00 */
[----:B------:R-:W-:Y:S01]  /*2d320*/  IMAD.MOV.U32 R198, RZ, RZ, R143 ;  /* 0x000000ffffc67224 */ /* 0x000fe200078e008f */
[----:B------:R-:W-:Y:S01]  /*2d330*/  LDS R140, [R0+UR11+0x100] ;  /* 0x0001000b008c7984 */ /* 0x000fe20008000800 */
[----:B------:R-:W-:-:S03]  /*2d340*/  IMAD.MOV.U32 R196, RZ, RZ, R141 ;  /* 0x000000ffffc47224 */ /* 0x000fc600078e008d */
[----:B------:R-:W-:Y:S04]  /*2d350*/  LDS R142, [R0+UR11+0x900] ;  /* 0x0009000b008e7984 */ /* 0x000fe80008000800 */
[----:B------:R-:W-:Y:S04]  /*2d360*/  LDS R141, [R3+UR11+0x100] ;  /* 0x0001000b038d7984 */ /* 0x000fe80008000800 */
[----:B------:R-:W3:Y:S01]  /*2d370*/  LDS R143, [R3+UR11+0x900] ;  /* 0x0009000b038f7984 */ /* 0x000ee20008000800 */
[----:B-1----:R-:W-:Y:S03]  /*2d380*/  HMMA.1688.F32.TF32 R4, R244, R236, R28 ;  /* 0x000000ecf404723c */ /* 0x002fe6000008101c */
[----:B------:R-:W-:Y:S04]  /*2d390*/  LDS R28, [R151+UR11+0x100] ;  /* 0x0001000b971c7984 */ /* 0x000fe80008000800 */
[----:B------:R-:W-:Y:S04]  /*2d3a0*/  LDS R30, [R151+UR11+0x900] ;  /* 0x0009000b971e7984 */ /* 0x000fe80008000800 */
[----:B------:R-:W-:Y:S04]  /*2d3b0*/  LDS R29, [R252+UR11+0x100] ;  /* 0x0001000bfc1d7984 */ /* 0x000fe80008000800 */
[----:B------:R-:W1:Y:S01]  /*2d3c0*/  LDS R31, [R252+UR11+0x900] ;  /* 0x0009000bfc1f7984 */ /* 0x000e620008000800 */
[----:B------:R-:W-:Y:S01]  /*2d3d0*/  MOV R248, R214 ;  /* 0x000000d600f87202 */ /* 0x000fe20000000f00 */
[----:B------:R-:W-:-:S02]  /*2d3e0*/  IMAD.MOV.U32 R249, RZ, RZ, R215 ;  /* 0x000000fffff97224 */ /* 0x000fc400078e00d7 */
[----:B------:R-:W4:Y:S01]  /*2d3f0*/  LDL.LU R214, [R1+0x26ec] ;  /* 0x0026ec0001d67983 */ /* 0x000f220000300800 */
[----:B------:R-:W-:Y:S01]  /*2d400*/  IMAD.MOV.U32 R250, RZ, RZ, R72 ;  /* 0x000000fffffa7224 */ /* 0x000fe200078e0048 */
[C---:B------:R-:W-:Y:S01]  /*2d410*/  HMMA.1688.F32.TF32 R152, R24.reuse, R232, R108 ;  /* 0x000000e81898723c */ /* 0x040fe2000008106c */
[----:B------:R-:W-:Y:S01]  /*2d420*/  MOV R251, R73 ;  /* 0x0000004900fb7202 */ /* 0x000fe20000000f00 */
[----:B------:R-:W4:Y:S01]  /*2d430*/  LDL.LU R215, [R1+0x26e8] ;  /* 0x0026e80001d77983 */ /* 0x000f220000300800 */
[----:B------:R-:W-:Y:S01]  /*2d440*/  IMAD.MOV.U32 R108, RZ, RZ, R74 ;  /* 0x000000ffff6c7224 */ /* 0x000fe200078e004a */
[----:B------:R-:W-:Y:S02]  /*2d450*/  MOV R188, R6 ;  /* 0x0000000600bc7202 */ /* 0x000fe40000000f00 */
[----:B------:R-:W4:Y:S01]  /*2d460*/  LDL.LU R72, [R1+0x26e4] ;  /* 0x0026e40001487983 */ /* 0x000f220000300800 */
[----:B------:R-:W-:Y:S01]  /*2d470*/  IMAD.MOV.U32 R189, RZ, RZ, R4 ;  /* 0x000000ffffbd7224 */ /* 0x000fe200078e0004 */
[----:B------:R-:W-:Y:S01]  /*2d480*/  MOV R110, R76 ;  /* 0x0000004c006e7202 */ /* 0x000fe20000000f00 */
[----:B------:R-:W-:Y:S01]  /*2d490*/  IMAD.MOV.U32 R109, RZ, RZ, R75 ;  /* 0x000000ffff6d7224 */ /* 0x000fe200078e004b */
[----:B------:R-:W4:Y:S01]  /*2d4a0*/  LDL.LU R73, [R1+0x26e0] ;  /* 0x0026e00001497983 */ /* 0x000f220000300800 */
[----:B------:R-:W-:Y:S01]  /*2d4b0*/  HMMA.1688.F32.TF32 R120, R24, R204, R120 ;  /* 0x000000cc1878723c */ /* 0x000fe20000081078 */
[----:B------:R-:W-:-:S02]  /*2d4c0*/  IMAD.MOV.U32 R111, RZ, RZ, R77 ;  /* 0x000000ffff6f7224 */ /* 0x000fc400078e004d */
[----:B------:R-:W4:Y:S04]  /*2d4d0*/  LDL.LU R74, [R1+0x26dc] ;  /* 0x0026dc00014a7983 */ /* 0x000f280000300800 */
[----:B------:R-:W-:Y:S01]  /*2d4e0*/  LDS R4, [R151+UR11+0x180] ;  /* 0x0001800b97047984 */ /* 0x000fe20008000800 */
[C---:B---3--:R-:W-:Y:S03]  /*2d4f0*/  HMMA.1688.F32.TF32 R136, R140.reuse, R200, R136 ;  /* 0x000000c88c88723c */ /* 0x048fe60000081088 */
[----:B------:R3:W-:Y:S04]  /*2d500*/  LDS R6, [R151+UR11+0x980] ;  /* 0x0009800b97067984 */ /* 0x0007e80008000800 */
[----:B------:R-:W4:Y:S01]  /*2d510*/  LDL.LU R75, [R1+0x26d8] ;  /* 0x0026d800014b7983 */ /* 0x000f220000300800 */
[C---:B------:R-:W-:Y:S03]  /*2d520*/  HMMA.1688.F32.TF32 R8, R140.reuse, R204, R8 ;  /* 0x000000cc8c08723c */ /* 0x040fe60000081008 */
[----:B------:R-:W4:Y:S04]  /*2d530*/  LDL.LU R76, [R1+0x26d4] ;  /* 0x0026d400014c7983 */ /* 0x000f280000300800 */
[----:B------:R-:W4:Y:S01]  /*2d540*/  LDL.LU R77, [R1+0x26d0] ;  /* 0x0026d000014d7983 */ /* 0x000f220000300800 */
[C---:B------:R-:W-:Y:S08]  /*2d550*/  HMMA.1688.F32.TF32 R112, R140.reuse, R208, R112 ;  /* 0x000000d08c70723c */ /* 0x040ff00000081070 */
[C---:B------:R-:W-:Y:S08]  /*2d560*/  HMMA.1688.F32.TF32 R12, R140.reuse, R212, R12 ;  /* 0x000000d48c0c723c */ /* 0x040ff0000008100c */
[C---:B------:R-:W-:Y:S08]  /*2d570*/  HMMA.1688.F32.TF32 R16, R140.reuse, R216, R16 ;  /* 0x000000d88c10723c */ /* 0x040ff00000081010 */
[C---:B------:R-:W-:Y:S08]  /*2d580*/  HMMA.1688.F32.TF32 R20, R140.reuse, R220, R20 ;  /* 0x000000dc8c14723c */ /* 0x040ff00000081014 */
[C---:B------:R-:W-:Y:S08]  /*2d590*/  HMMA.1688.F32.TF32 R48, R140.reuse, R232, R48 ;  /* 0x000000e88c30723c */ /* 0x040ff00000081030 */
[----:B------:R-:W-:Y:S08]  /*2d5a0*/  HMMA.1688.F32.TF32 R116, R140, R236, R116 ;  /* 0x000000ec8c74723c */ /* 0x000ff00000081074 */
[C---:B------:R-:W-:Y:S08]  /*2d5b0*/  HMMA.1688.F32.TF32 R140, R24.reuse, R200, R100 ;  /* 0x000000c8188c723c */ /* 0x040ff00000081064 */
[----:B------:R-:W-:Y:S01]  /*2d5c0*/  HMMA.1688.F32.TF32 R144, R24, R208, R104 ;  /* 0x000000d01890723c */ /* 0x000fe20000081068 */
[----:B------:R-:W-:Y:S01]  /*2d5d0*/  MOV R104, R82 ;  /* 0x0000005200687202 */ /* 0x000fe20000000f00 */
[----:B------:R-:W-:-:S06]  /*2d5e0*/  IMAD.MOV.U32 R105, RZ, RZ, R83 ;  /* 0x000000ffff697224 */ /* 0x000fcc00078e0053 */
[----:B------:R-:W-:Y:S01]  /*2d5f0*/  HMMA.1688.F32.TF32 R124, R24, R212, R124 ;  /* 0x000000d4187c723c */ /* 0x000fe2000008107c */
[----:B------:R-:W-:-:S07]  /*2d600*/  IMAD.MOV.U32 R106, RZ, RZ, R84 ;  /* 0x000000ffff6a7224 */ /* 0x000fce00078e0054 */
[C---:B---3--:R-:W-:Y:S08]  /*2d610*/  HMMA.1688.F32.TF32 R148, R24.reuse, R216, R92 ;  /* 0x000000d81894723c */ /* 0x048ff0000008105c */
[----:B------:R-:W-:Y:S01]  /*2d620*/  HMMA.1688.F32.TF32 R128, R24, R220, R128 ;  /* 0x000000dc1880723c */ /* 0x000fe20000081080 */
[----:B------:R-:W-:Y:S01]  /*2d630*/  MOV R107, R85 ;  /* 0x00000055006b7202 */ /* 0x000fe20000000f00 */
[----:B------:R-:W-:Y:S01]  /*2d640*/  IMAD.MOV.U32 R100, RZ, RZ, R86 ;  /* 0x000000ffff647224 */ /* 0x000fe200078e0056 */
[----:B------:R-:W-:Y:S01]  /*2d650*/  MOV R102, R88 ;  /* 0x0000005800667202 */ /* 0x000fe20000000f00 */
[----:B------:R-:W-:-:S02]  /*2d660*/  IMAD.MOV.U32 R101, RZ, RZ, R87 ;  /* 0x000000ffff657224 */ /* 0x000fc400078e0057 */
[----:B------:R-:W-:Y:S02]  /*2d670*/  IMAD.MOV.U32 R103, RZ, RZ, R89 ;  /* 0x000000ffff677224 */ /* 0x000fe400078e0059 */
[C---:B-1----:R-:W-:Y:S08]  /*2d680*/  HMMA.1688.F32.TF32 R52, R28.reuse, R200, R52 ;  /* 0x000000c81c34723c */ /* 0x042ff00000081034 */
[C---:B------:R-:W-:Y:S08]  /*2d690*/  HMMA.1688.F32.TF32 R32, R28.reuse, R204, R32 ;  /* 0x000000cc1c20723c */ /* 0x040ff00000081020 */
[C---:B------:R-:W-:Y:S08]  /*2d6a0*/  HMMA.1688.F32.TF32 R56, R28.reuse, R208, R56 ;  /* 0x000000d01c38723c */ /* 0x040ff00000081038 */
[C---:B------:R-:W-:Y:S08]  /*2d6b0*/  HMMA.1688.F32.TF32 R36, R28.reuse, R212, R36 ;  /* 0x000000d41c24723c */ /* 0x040ff00000081024 */
[C---:B------:R-:W-:Y:S08]  /*2d6c0*/  HMMA.1688.F32.TF32 R40, R28.reuse, R216, R40 ;  /* 0x000000d81c28723c */ /* 0x040ff00000081028 */
[----:B------:R-:W-:Y:S08]  /*2d6d0*/  HMMA.1688.F32.TF32 R44, R28, R220, R44 ;  /* 0x000000dc1c2c723c */ /* 0x000ff0000008102c */
[----:B--2---:R-:W-:Y:S01]  /*2d6e0*/  HMMA.1688.F32.TF32 R156, R24, R236, R156 ;  /* 0x000000ec189c723c */ /* 0x004fe2000008109c */
[----:B------:R-:W-:Y:S01]  /*2d6f0*/  IMAD.MOV.U32 R24, RZ, RZ, R78 ;  /* 0x000000ffff187224 */ /* 0x000fe200078e004e */
[----:B------:R-:W-:Y:S01]  /*2d700*/  MOV R25, R79 ;  /* 0x0000004f00197202 */ /* 0x000fe20000000f00 */
[----:B------:R-:W2:Y:S01]  /*2d710*/  LDL.LU R78, [R1+0x26cc] ;  /* 0x0026cc00014e7983 */ /* 0x000ea20000300800 */
[----:B------:R-:W-:-:S02]  /*2d720*/  IMAD.MOV.U32 R26, RZ, RZ, R80 ;  /* 0x000000ffff1a7224 */ /* 0x000fc400078e0050 */
[----:B------:R-:W-:Y:S01]  /*2d730*/  IMAD.MOV.U32 R27, RZ, RZ, R81 ;  /* 0x000000ffff1b7224 */ /* 0x000fe200078e0051 */
[----:B------:R-:W2:Y:S04]  /*2d740*/  LDL.LU R79, [R1+0x26c8] ;  /* 0x0026c800014f7983 */ /* 0x000ea80000300800 */
[----:B------:R-:W3:Y:S04]  /*2d750*/  LDL.LU R80, [R1+0x26c4] ;  /* 0x0026c40001507983 */ /* 0x000ee80000300800 */
[----:B------:R-:W3:Y:S04]  /*2d760*/  LDL.LU R81, [R1+0x26c0] ;  /* 0x0026c00001517983 */ /* 0x000ee80000300800 */
[----:B------:R-:W3:Y:S04]  /*2d770*/  LDL.LU R82, [R1+0x26bc] ;  /* 0x0026bc0001527983 */ /* 0x000ee80000300800 */
[----:B------:R-:W3:Y:S04]  /*2d780*/  LDL.LU R83, [R1+0x26b8] ;  /* 0x0026b80001537983 */ /* 0x000ee80000300800 */
[----:B------:R-:W3:Y:S01]  /*2d790*/  LDL.LU R84, [R1+0x26b4] ;  /* 0x0026b40001547983 */ /* 0x000ee20000300800 */
[C---:B------:R-:W-:Y:S03]  /*2d7a0*/  HMMA.1688.F32.TF32 R96, R28.reuse, R232, R96 ;  /* 0x000000e81c60723c */ /* 0x040fe60000081060 */
[----:B------:R-:W3:Y:S04]  /*2d7b0*/  LDL.LU R85, [R1+0x26b0] ;  /* 0x0026b00001557983 */ /* 0x000ee80000300800 */
[----:B------:R-:W3:Y:S01]  /*2d7c0*/  LDL.LU R86, [R1+0x26ac] ;  /* 0x0026ac0001567983 */ /* 0x000ee20000300800 */
[----:B------:R-:W-:Y:S01]  /*2d7d0*/  HMMA.1688.F32.TF32 R132, R28, R236, R132 ;  /* 0x000000ec1c84723c */ /* 0x000fe20000081084 */
[----:B------:R-:W-:-:S02]  /*2d7e0*/  IMAD.MOV.U32 R28, RZ, RZ, R90 ;  /* 0x000000ffff1c7224 */ /* 0x000fc400078e005a */
[----:B------:R-:W3:Y:S01]  /*2d7f0*/  LDL.LU R87, [R1+0x26a8] ;  /* 0x0026a80001577983 */ /* 0x000ee20000300800 */
[----:B------:R-:W-:-:S03]  /*2d800*/  MOV R29, R91 ;  /* 0x0000005b001d7202 */ /* 0x000fc60000000f00 */
[----:B------:R-:W3:Y:S04]  /*2d810*/  LDL.LU R88, [R1+0x26a4] ;  /* 0x0026a40001587983 */ /* 0x000ee80000300800 */
[----:B------:R-:W3:Y:S04]  /*2d820*/  LDL.LU R89, [R1+0x26a0] ;  /* 0x0026a00001597983 */ /* 0x000ee80000300800 */
[----:B------:R-:W3:Y:S04]  /*2d830*/  LDL.LU R90, [R1+0x269c] ;  /* 0x00269c00015a7983 */ /* 0x000ee80000300800 */
[----:B------:R-:W3:Y:S01]  /*2d840*/  LDL.LU R91, [R1+0x2698] ;  /* 0x00269800015b7983 */ /* 0x000ee20000300800 */
[----:B------:R-:W-:-:S02]  /*2d850*/  IMAD.MOV.U32 R190, RZ, RZ, R7 ;  /* 0x000000ffffbe7224 */ /* 0x000fc400078e0007 */
[----:B------:R-:W-:Y:S01]  /*2d860*/  IMAD.MOV.U32 R228, RZ, RZ, R5 ;  /* 0x000000ffffe47224 */ /* 0x000fe200078e0005 */
[----:B------:R-:W-:Y:S04]  /*2d870*/  LDS R7, [R252+UR11+0x980] ;  /* 0x0009800bfc077984 */ /* 0x000fe80008000800 */
[----:B------:R-:W1:Y:S01]  /*2d880*/  LDS R5, [R252+UR11+0x180] ;  /* 0x0001800bfc057984 */ /* 0x000e620008000800 */
[----:B------:R-:W-:Y:S02]  /*2d890*/  IMAD.MOV.U32 R30, RZ, RZ, R210 ;  /* 0x000000ffff1e7224 */ /* 0x000fe400078e00d2 */
[----:B------:R-:W-:Y:S01]  /*2d8a0*/  IMAD.MOV.U32 R31, RZ, RZ, R211 ;  /* 0x000000ffff1f7224 */ /* 0x000fe200078e00d3 */
[----:B------:R-:W3:Y:S04]  /*2d8b0*/  LDL.LU R210, [R1+0x2694] ;  /* 0x0026940001d27983 */ /* 0x000ee80000300800 */
[----:B------:R-:W3:Y:S01]  /*2d8c0*/  LDL.LU R211, [R1+0x2690] ;  /* 0x0026900001d37983 */ /* 0x000ee20000300800 */
[C---:B-1----:R-:W-:Y:S08]  /*2d8d0*/  HMMA.1688.F32.TF32 R60, R4.reuse, R200, R60 ;  /* 0x000000c8043c723c */ /* 0x042ff0000008103c */
[C---:B------:R-:W-:Y:S08]  /*2d8e0*/  HMMA.1688.F32.TF32 R64, R4.reuse, R204, R64 ;  /* 0x000000cc0440723c */ /* 0x040ff00000081040 */
[C---:B----4-:R-:W-:Y:S08]  /*2d8f0*/  HMMA.1688.F32.TF32 R68, R4.reuse, R208, R68 ;  /* 0x000000d00444723c */ /* 0x050ff00000081044 */
[C---:B------:R-:W-:Y:S08]  /*2d900*/  HMMA.1688.F32.TF32 R72, R4.reuse, R212, R72 ;  /* 0x000000d40448723c */ /* 0x040ff00000081048 */
[C---:B--2---:R-:W-:Y:S08]  /*2d910*/  HMMA.1688.F32.TF32 R76, R4.reuse, R216, R76 ;  /* 0x000000d8044c723c */ /* 0x044ff0000008104c */
[C---:B---3--:R-:W-:Y:S08]  /*2d920*/  HMMA.1688.F32.TF32 R80, R4.reuse, R220, R80 ;  /* 0x000000dc0450723c */ /* 0x048ff00000081050 */
[C---:B------:R-:W-:Y:S08]  /*2d930*/  HMMA.1688.F32.TF32 R84, R4.reuse, R232, R84 ;  /* 0x000000e80454723c */ /* 0x040ff00000081054 */
[----:B------:R-:W-:Y:S01]  /*2d940*/  HMMA.1688.F32.TF32 R92, R4, R236, R88 ;  /* 0x000000ec045c723c */ /* 0x000fe20000081058 */
[----:B------:R-:W2:Y:S01]  /*2d950*/  LDL.LU R4, [R1+0x40] ;  /* 0x0000400001047983 */ /* 0x000ea20000300800 */
[----:B------:R-:W-:-:S03]  /*2d960*/  MOV R88, R206 ;  /* 0x000000ce00587202 */ /* 0x000fc60000000f00 */
[----:B------:R-:W2:Y:S01]  /*2d970*/  LDL.LU R5, [R1+0x44] ;  /* 0x0000440001057983 */ /* 0x000ea20000300800 */
[----:B------:R-:W-:-:S03]  /*2d980*/  IMAD.MOV.U32 R89, RZ, RZ, R207 ;  /* 0x000000ffff597224 */ /* 0x000fc600078e00cf */
[----:B------:R-:W2:Y:S01]  /*2d990*/  LDL.LU R6, [R1+0x48] ;  /* 0x0000480001067983 */ /* 0x000ea20000300800 */
[----:B------:R-:W-:-:S03]  /*2d9a0*/  IMAD.MOV.U32 R90, RZ, RZ, R202 ;  /* 0x000000ffff5a7224 */ /* 0x000fc600078e00ca */
[----:B------:R-:W2:Y:S01]  /*2d9b0*/  LDL.LU R7, [R1+0x4c] ;  /* 0x00004c0001077983 */ /* 0x000ea20000300800 */
[----:B------:R-:W-:-:S03]  /*2d9c0*/  MOV R91, R203 ;  /* 0x000000cb005b7202 */ /* 0x000fc60000000f00 */
[----:B------:R-:W3:Y:S04]  /*2d9d0*/  LDL.LU R206, [R1+0x268c] ;  /* 0x00268c0001ce7983 */ /* 0x000ee80000300800 */
[----:B------:R-:W3:Y:S04]  /*2d9e0*/  LDL.LU R207, [R1+0x2688] ;  /* 0x0026880001cf7983 */ /* 0x000ee80000300800 */
[----:B------:R-:W2:Y:S04]  /*2d9f0*/  LDL.LU R202, [R1+0x2684] ;  /* 0x0026840001ca7983 */ /* 0x000ea80000300800 */
[----:B------:R-:W2:Y:S01]  /*2da00*/  LDL.LU R203, [R1+0x2680] ;  /* 0x0026800001cb7983 */ /* 0x000ea20000300800 */
[----:B------:R-:W-:Y:S01]  /*2da10*/  IMAD.MOV.U32 R229, RZ, RZ, R227 ;  /* 0x000000ffffe57224 */ /* 0x000fe200078e00e3 */
[----:B------:R-:W-:Y:S01]  /*2da20*/  MOV R230, R226 ;  /* 0x000000e200e67202 */ /* 0x000fe20000000f00 */
[----:B------:R-:W-:Y:S01]  /*2da30*/  IMAD.MOV.U32 R231, RZ, RZ, R225 ;  /* 0x000000ffffe77224 */ /* 0x000fe200078e00e1 */
[----:B------:R-:W-:Y:S01]  /*2da40*/  LDS R226, [R0+UR11+0x1800] ;  /* 0x0018000b00e27984 */ /* 0x000fe20008000800 */
[----:B------:R-:W-:-:S03]  /*2da50*/  IMAD.MOV.U32 R247, RZ, RZ, R224 ;  /* 0x000000fffff77224 */ /* 0x000fc600078e00e0 */
[----:B------:R-:W-:Y:S04]  /*2da60*/  LDS R224, [R0+UR11+0x1000] ;  /* 0x0010000b00e07984 */ /* 0x000fe80008000800 */
[----:B------:R-:W-:Y:S04]  /*2da70*/  LDS R225, [R3+UR11+0x1000] ;  /* 0x0010000b03e17984 */ /* 0x000fe80008000800 */
[----:B------:R-:W1:Y:S02]  /*2da80*/  LDS R227, [R3+UR11+0x1800] ;  /* 0x0018000b03e37984 */ /* 0x000e640008000800 */
[C---:B-1----:R-:W-:Y:S08]  /*2da90*/  HMMA.1688.F32.TF32 R88, R224.reuse, R210, R88 ;  /* 0x000000d2e058723c */ /* 0x042ff00000081058 */
[C---:B------:R-:W-:Y:S08]  /*2daa0*/  HMMA.1688.F32.TF32 R104, R224.reuse, R214, R104 ;  /* 0x000000d6e068723c */ /* 0x040ff00000081068 */
[C---:B------:R-:W-:Y:S08]  /*2dab0*/  HMMA.1688.F32.TF32 R24, R224.reuse, R218, R24 ;  /* 0x000000dae018723c */ /* 0x040ff00000081018 */
[C---:B------:R-:W-:Y:S08]  /*2dac0*/  HMMA.1688.F32.TF32 R108, R224.reuse, R222, R108 ;  /* 0x000000dee06c723c */ /* 0x040ff0000008106c */
[C---:B------:R-:W-:Y:S08]  /*2dad0*/  HMMA.1688.F32.TF32 R28, R224.reuse, R234, R28 ;  /* 0x000000eae01c723c */ /* 0x040ff0000008101c */
[C---:B---3--:R-:W-:Y:S08]  /*2dae0*/  HMMA.1688.F32.TF32 R100, R224.reuse, R206, R100 ;  /* 0x000000cee064723c */ /* 0x048ff00000081064 */
[C---:B--2---:R-:W-:Y:S08]  /*2daf0*/  HMMA.1688.F32.TF32 R4, R224.reuse, R202, R4 ;  /* 0x000000cae004723c */ /* 0x044ff00000081004 */
[----:B------:R-:W-:Y:S01]  /*2db00*/  HMMA.1688.F32.TF32 R224, R224, R238, R248 ;  /* 0x000000eee0e0723c */ /* 0x000fe200000810f8 */
[----:B------:R-:W2:Y:S04]  /*2db10*/  LDL.LU.64 R250, [R1+0x2678] ;  /* 0x0026780001fa7983 */ /* 0x000ea80000300a00 */
[----:B------:R-:W2:Y:S01]  /*2db20*/  LDL.LU.64 R248, [R1+0x2670] ;  /* 0x0026700001f87983 */ /* 0x000ea20000300a00 */
[----:B------:R-:W-:Y:S01]  /*2db30*/  MOV R244, R199 ;  /* 0x000000c700f47202 */ /* 0x000fe20000000f00 */
[----:B------:R-:W-:Y:S01]  /*2db40*/  IMAD.MOV.U32 R245, RZ, RZ, R198 ;  /* 0x000000fffff57224 */ /* 0x000fe200078e00c6 */
[----:B------:R-:W-:Y:S01]  /*2db50*/  MOV R200, R196 ;  /* 0x000000c400c87202 */ /* 0x000fe20000000f00 */
[----:B------:R-:W-:Y:S01]  /*2db60*/  IMAD.MOV.U32 R246, RZ, RZ, R197 ;  /* 0x000000fffff67224 */ /* 0x000fe200078e00c5 */
[----:B------:R-:W-:Y:S01]  /*2db70*/  LDS R196, [R0+UR11+0x1080] ;  /* 0x0010800b00c47984 */ /* 0x000fe20008000800 */
[----:B------:R-:W-:-:S03]  /*2db80*/  IMAD.MOV.U32 R201, RZ, RZ, R191 ;  /* 0x000000ffffc97224 */ /* 0x000fc600078e00bf */
[----:B------:R-:W-:Y:S01]  /*2db90*/  LDS R198, [R0+UR11+0x1880] ;  /* 0x0018800b00c67984 */ /* 0x000fe20008000800 */
[----:B------:R-:W-:-:S03]  /*2dba0*/  MOV R212, R190 ;  /* 0x000000be00d47202 */ /* 0x000fc60000000f00 */
[----:B------:R-:W-:Y:S01]  /*2dbb0*/  LDS R197, [R3+UR11+0x1080] ;  /* 0x0010800b03c57984 */ /* 0x000fe20008000800 */
[----:B------:R-:W-:-:S03]  /*2dbc0*/  IMAD.MOV.U32 R213, RZ, RZ, R189 ;  /* 0x000000ffffd57224 */ /* 0x000fc600078e00bd */
[----:B------:R-:W1:Y:S01]  /*2dbd0*/  LDS R199, [R3+UR11+0x1880] ;  /* 0x0018800b03c77984 */ /* 0x000e620008000800 */
[----:B------:R-:W-:-:S03]  /*2dbe0*/  IMAD.MOV.U32 R217, RZ, RZ, R188 ;  /* 0x000000ffffd97224 */ /* 0x000fc600078e00bc */
[----:B------:R-:W-:Y:S04]  /*2dbf0*/  LDS R188, [R0+UR11+0x1100] ;  /* 0x0011000b00bc7984 */ /* 0x000fe80008000800 */
[----:B------:R-:W-:Y:S04]  /*2dc00*/  LDS R190, [R0+UR11+0x1900] ;  /* 0x0019000b00be7984 */ /* 0x000fe80008000800 */
[----:B------:R-:W-:Y:S04]  /*2dc10*/  LDS R189, [R3+UR11+0x1100] ;  /* 0x0011000b03bd7984 */ /* 0x000fe80008000800 */
[----:B------:R-:W3:Y:S04]  /*2dc20*/  LDS R191, [R3+UR11+0x1900] ;  /* 0x0019000b03bf7984 */ /* 0x000ee80008000800 */
[----:B------:R-:W-:Y:S04]  /*2dc30*/  STL.64 [R1+0x20], R224 ;  /* 0x000020e001007387 */ /* 0x000fe80000100a00 */
[----:B------:R1:W-:Y:S02]  /*2dc40*/  STL.64 [R1+0x28], R226 ;  /* 0x000028e201007387 */ /* 0x0003e40000100a00 */
[----:B-1----:R-:W-:Y:S08]  /*2dc50*/  HMMA.1688.F32.TF32 R224, R196, R206, R160 ;  /* 0x000000cec4e0723c */ /* 0x002ff000000810a0 */
[C---:B---3--:R-:W-:Y:S08]  /*2dc60*/  HMMA.1688.F32.TF32 R136, R188.reuse, R202, R136 ;  /* 0x000000cabc88723c */ /* 0x048ff00000081088 */
[C---:B------:R-:W-:Y:S08]  /*2dc70*/  HMMA.1688.F32.TF32 R8, R188.reuse, R206, R8 ;  /* 0x000000cebc08723c */ /* 0x040ff00000081008 */
[C---:B------:R-:W-:Y:S08]  /*2dc80*/  HMMA.1688.F32.TF32 R112, R188.reuse, R210, R112 ;  /* 0x000000d2bc70723c */ /* 0x040ff00000081070 */
[----:B------:R-:W-:Y:S01]  /*2dc90*/  HMMA.1688.F32.TF32 R12, R188, R214, R12 ;  /* 0x000000d6bc0c723c */ /* 0x000fe2000008100c */
[----:B------:R-:W-:Y:S01]  /*2dca0*/  IMAD.MOV.U32 R204, RZ, RZ, R195 ;  /* 0x000000ffffcc7224 */ /* 0x000fe200078e00c3 */
[----:B------:R-:W-:Y:S01]  /*2dcb0*/  MOV R209, R193 ;  /* 0x000000c100d17202 */ /* 0x000fe20000000f00 */
[----:B------:R-:W-:Y:S01]  /*2dcc0*/  IMAD.MOV.U32 R205, RZ, RZ, R194 ;  /* 0x000000ffffcd7224 */ /* 0x000fe200078e00c2 */
[----:B------:R-:W-:Y:S01]  /*2dcd0*/  LDS R193, [R3+UR11+0x1180] ;  /* 0x0011800b03c17984 */ /* 0x000fe20008000800 */
[----:B------:R-:W-:-:S03]  /*2dce0*/  IMAD.MOV.U32 R208, RZ, RZ, R192 ;  /* 0x000000ffffd07224 */ /* 0x000fc600078e00c0 */
[----:B------:R-:W-:Y:S04]  /*2dcf0*/  LDS R192, [R0+UR11+0x1180] ;  /* 0x0011800b00c07984 */ /* 0x000fe80008000800 */
[----:B------:R-:W-:Y:S04]  /*2dd00*/  LDS R194, [R0+UR11+0x1980] ;  /* 0x0019800b00c27984 */ /* 0x000fe80008000800 */
[----:B------:R-:W1:Y:S01]  /*2dd10*/  LDS R195, [R3+UR11+0x1980] ;  /* 0x0019800b03c37984 */ /* 0x000e620008000800 */
[----:B------:R-:W-:Y:S01]  /*2dd20*/  IMAD.MOV.U32 R160, RZ, RZ, R217 ;  /* 0x000000ffffa07224 */ /* 0x000fe200078e00d9 */
[----:B------:R-:W-:Y:S01]  /*2dd30*/  MOV R162, R213 ;  /* 0x000000d500a27202 */ /* 0x000fe20000000f00 */
[----:B------:R-:W-:Y:S01]  /*2dd40*/  IMAD.MOV.U32 R161, RZ, RZ, R212 ;  /* 0x000000ffffa17224 */ /* 0x000fe200078e00d4 */
[----:B------:R-:W-:Y:S01]  /*2dd50*/  MOV R237, R204 ;  /* 0x000000cc00ed7202 */ /* 0x000fe20000000f00 */
[----:B------:R-:W-:-:S02]  /*2dd60*/  IMAD.MOV.U32 R163, RZ, RZ, R208 ;  /* 0x000000ffffa37224 */ /* 0x000fc400078e00d0 */
[----:B------:R-:W-:Y:S01]  /*2dd70*/  IMAD.MOV.U32 R236, RZ, RZ, R209 ;  /* 0x000000ffffec7224 */ /* 0x000fe200078e00d1 */
[----:B------:R-:W-:Y:S01]  /*2dd80*/  MOV R220, R244 ;  /* 0x000000f400dc7202 */ /* 0x000fe20000000f00 */
[----:B------:R-:W-:Y:S02]  /*2dd90*/  IMAD.MOV.U32 R232, RZ, RZ, R205 ;  /* 0x000000ffffe87224 */ /* 0x000fe400078e00cd */
[----:B------:R-:W-:Y:S02]  /*2dda0*/  IMAD.MOV.U32 R233, RZ, RZ, R200 ;  /* 0x000000ffffe97224 */ /* 0x000fe400078e00c8 */
[----:B------:R-:W-:Y:S01]  /*2ddb0*/  IMAD.MOV.U32 R221, RZ, RZ, R246 ;  /* 0x000000ffffdd7224 */ /* 0x000fe200078e00f6 */
[----:B------:R-:W-:Y:S01]  /*2ddc0*/  MOV R212, R247 ;  /* 0x000000f700d47202 */ /* 0x000fe20000000f00 */
[----:B------:R-:W-:Y:S02]  /*2ddd0*/  IMAD.MOV.U32 R216, RZ, RZ, R245 ;  /* 0x000000ffffd87224 */ /* 0x000fe400078e00f5 */
[C---:B------:R-:W-:Y:S08]  /*2dde0*/  HMMA.1688.F32.TF32 R244, R196.reuse, R214, R168 ;  /* 0x000000d6c4f4723c */ /* 0x040ff000000810a8 */
[----:B--2---:R-:W-:-:S15]  /*2ddf0*/  HMMA.1688.F32.TF32 R248, R196, R202, R248 ;  /* 0x000000cac4f8723c */ /* 0x004fde00000810f8 */
[----:B------:R-:W-:-:S04]  /*2de00*/  NOP ;  /* 0x0000000000007918 */ /* 0x000fc80000000000 */
[----:B------:R-:W-:Y:S04]  /*2de10*/  STL.64 [R1+0x10], R248 ;  /* 0x000010f801007387 */ /* 0x000fe80000100a00 */
[----:B------:R-:W-:Y:S04]  /*2de20*/  STL.64 [R1+0x18], R250 ;  /* 0x000018fa01007387 */ /* 0x000fe80000100a00 */
[----:B------:R-:W-:Y:S04]  /*2de30*/  STL.64 [R1], R224 ;  /* 0x000000e001007387 */ /* 0x000fe80000100a00 */
[----:B------:R-:W-:Y:S04]  /*2de40*/  STL.64 [R1+0x8], R226 ;  /* 0x000008e201007387 */ /* 0x000fe80000100a00 */
[----:B------:R-:W-:Y:S04]  /*2de50*/  STL.64 [R1+0x160], R136 ;  /* 0x0001608801007387 */ /* 0x000fe80000100a00 */
[----:B------:R-:W-:Y:S04]  /*2de60*/  STL.64 [R1+0x168], R138 ;  /* 0x0001688a01007387 */ /* 0x000fe80000100a00 */
[----:B------:R-:W-:Y:S04]  /*2de70*/  STL.64 [R1+0x150], R8 ;  /* 0x0001500801007387 */ /* 0x000fe80000100a00 */
[----:B------:R2:W-:Y:S02]  /*2de80*/  STL.64 [R1+0x158], R10 ;  /* 0x0001580a01007387 */ /* 0x0005e40000100a00 */
[----:B--2---:R-:W-:Y:S02]  /*2de90*/  HMMA.1688.F32.TF32 R8, R188, R218, R16 ;  /* 0x000000dabc08723c */ /* 0x004fe40000081010 */
[----:B------:R-:W-:Y:S04]  /*2dea0*/  STL.64 [R1+0x140], R112 ;  /* 0x0001407001007387 */ /* 0x000fe80000100a00 */
[----:B------:R-:W-:Y:S04]  /*2deb0*/  STL.64 [R1+0x148], R114 ;  /* 0x0001487201007387 */ /* 0x000fe80000100a00 */
[----:B------:R-:W-:Y:S04]  /*2dec0*/  STL.64 [R1+0x130], R12 ;  /* 0x0001300c01007387 */ /* 0x000fe80000100a00 */
[----:B------:R-:W-:Y:S05]  /*2ded0*/  STL.64 [R1+0x138], R14 ;  /* 0x0001380e01007387 */ /* 0x000fea0000100a00 */
[----:B------:R-:W-:Y:S04]  /*2dee0*/  STL.64 [R1+0xe0], R8 ;  /* 0x0000e00801007387 */ /* 0x000fe80000100a00 */
[----:B------:R2:W-:Y:S01]  /*2def0*/  STL.64 [R1+0xe8], R10 ;  /* 0x0000e80a01007387 */ /* 0x0005e20000100a00 */
[----:B------:R-:W-:Y:S01]  /*2df00*/  HMMA.1688.F32.TF32 R248, R196, R210, R164 ;  /* 0x000000d2c4f8723c */ /* 0x000fe200000810a4 */
[----:B------:R-:W-:-:S07]  /*2df10*/  IMAD.MOV.U32 R167, RZ, RZ, R228 ;  /* 0x000000ffffa77224 */ /* 0x000fce00078e00e4 */
[C---:B--2---:R-:W-:Y:S01]  /*2df20*/  HMMA.1688.F32.TF32 R8, R188.reuse, R222, R20 ;  /* 0x000000debc08723c */ /* 0x044fe20000081014 */
[----:B------:R-:W-:Y:S01]  /*2df30*/  MOV R165, R167 ;  /* 0x000000a700a57202 */ /* 0x000fe20000000f00 */
[----:B------:R-:W-:Y:S01]  /*2df40*/  IMAD.MOV.U32 R166, RZ, RZ, R160 ;  /* 0x000000ffffa67224 */ /* 0x000fe200078e00a0 */
[----:B------:R-:W-:Y:S01]  /*2df50*/  MOV R160, R162 ;  /* 0x000000a200a07202 */ /* 0x000fe20000000f00 */
[----:B------:R-:W-:Y:S02]  /*2df60*/  IMAD.MOV.U32 R167, RZ, RZ, R161 ;  /* 0x000000ffffa77224 */ /* 0x000fe400078e00a1 */
[----:B------:R-:W-:Y:S01]  /*2df70*/  IMAD.MOV.U32 R161, RZ, RZ, R163 ;  /* 0x000000ffffa17224 */ /* 0x000fe200078e00a3 */
[----:B------:R-:W-:Y:S01]  /*2df80*/  MOV R163, R237 ;  /* 0x000000ed00a37202 */ /* 0x000fe20000000f00 */
[----:B------:R-:W-:Y:S01]  /*2df90*/  IMAD.MOV.U32 R162, RZ, RZ, R236 ;  /* 0x000000ffffa27224 */ /* 0x000fe200078e00ec */
[----:B------:R-:W-:Y:S01]  /*2dfa0*/  HMMA.1688.F32.TF32 R12, R188, R234, R48 ;  /* 0x000000eabc0c723c */ /* 0x000fe20000081030 */
[----:B------:R-:W-:Y:S01]  /*2dfb0*/  IMAD.MOV.U32 R236, RZ, RZ, R232 ;  /* 0x000000ffffec7224 */ /* 0x000fe200078e00e8 */
[----:B------:R-:W-:Y:S01]  /*2dfc0*/  MOV R232, R220 ;  /* 0x000000dc00e87202 */ /* 0x000fe20000000f00 */
[----:B------:R-:W-:-:S02]  /*2dfd0*/  IMAD.MOV.U32 R237, RZ, RZ, R233 ;  /* 0x000000ffffed7224 */ /* 0x000fc400078e00e9 */
[----:B------:R-:W-:-:S05]  /*2dfe0*/  IMAD.MOV.U32 R233, RZ, RZ, R221 ;  /* 0x000000ffffe97224 */ /* 0x000fca00078e00dd */
[----:B------:R-:W-:Y:S01]  /*2dff0*/  IMAD.MOV.U32 R221, RZ, RZ, R10 ;  /* 0x000000ffffdd7224 */ /* 0x000fe200078e000a */
[----:B------:R2:W-:Y:S01]  /*2e000*/  STL.64 [R1+0xd0], R8 ;  /* 0x0000d00801007387 */ /* 0x0005e20000100a00 */
[----:B------:R-:W-:Y:S02]  /*2e010*/  MOV R220, R11 ;  /* 0x0000000b00dc7202 */ /* 0x000fe40000000f00 */
[----:B--2---:R-:W-:Y:S03]  /*2e020*/  HMMA.1688.F32.TF32 R8, R188, R238, R116 ;  /* 0x000000eebc08723c */ /* 0x004fe60000081074 */
[----:B------:R2:W-:Y:S04]  /*2e030*/  STL [R1+0x264c], R220 ;  /* 0x00264cdc01007387 */ /* 0x0005e80000100800 */
[----:B------:R3:W-:Y:S04]  /*2e040*/  STL [R1+0x2648], R221 ;  /* 0x002648dd01007387 */ /* 0x0007e80000100800 */
[----:B------:R-:W-:Y:S04]  /*2e050*/  STL.64 [R1+0x60], R12 ;  /* 0x0000600c01007387 */ /* 0x000fe80000100a00 */
[----:B------:R-:W-:Y:S04]  /*2e060*/  STL.64 [R1+0x68], R14 ;  /* 0x0000680e01007387 */ /* 0x000fe80000100a00 */
[----:B--2---:R-:W-:Y:S01]  /*2e070*/  IMAD.MOV.U32 R220, RZ, RZ, R10 ;  /* 0x000000ffffdc7224 */ /* 0x004fe200078e000a */
[----:B------:R1:W-:Y:S01]  /*2e080*/  STL.64 [R1+0x40], R8 ;  /* 0x0000400801007387 */ /* 0x0003e20000100a00 */
[----:B---3--:R-:W-:-:S02]  /*2e090*/  IMAD.MOV.U32 R221, RZ, RZ, R11 ;  /* 0x000000ffffdd7224 */ /* 0x008fc400078e000b */
[----:B-1----:R-:W-:Y:S01]  /*2e0a0*/  HMMA.1688.F32.TF32 R8, R192, R202, R140 ;  /* 0x000000cac008723c */ /* 0x002fe2000008108c */
[----:B------:R-:W-:Y:S04]  /*2e0b0*/  STL [R1+0x265c], R220 ;  /* 0x00265cdc01007387 */ /* 0x000fe80000100800 */
[----:B------:R-:W-:-:S14]  /*2e0c0*/  STL [R1+0x2658], R221 ;  /* 0x002658dd01007387 */ /* 0x000fdc0000100800 */
[----:B------:R-:W-:Y:S04]  /*2e0d0*/  STL.64 [R1+0x260], R8 ;  /* 0x0002600801007387 */ /* 0x000fe80000100a00 */
[----:B------:R1:W-:Y:S02]  /*2e0e0*/  STL.64 [R1+0x268], R10 ;  /* 0x0002680a01007387 */ /* 0x0003e40000100a00 */
[C---:B-1----:R-:W-:Y:S01]  /*2e0f0*/  HMMA.1688.F32.TF32 R8, R192.reuse, R206, R120 ;  /* 0x000000cec008723c */ /* 0x042fe20000081078 */
[----:B------:R-:W-:Y:S01]  /*2e100*/  IMAD.MOV.U32 R171, RZ, RZ, R166 ;  /* 0x000000ffffab7224 */ /* 0x000fe200078e00a6 */
[----:B------:R-:W-:Y:S01]  /*2e110*/  MOV R169, R160 ;  /* 0x000000a000a97202 */ /* 0x000fe20000000f00 */
[----:B------:R-:W-:Y:S01]  /*2e120*/  IMAD.MOV.U32 R164, RZ, RZ, R167 ;  /* 0x000000ffffa47224 */ /* 0x000fe200078e00a7 */
[----:B------:R-:W-:Y:S01]  /*2e130*/  MOV R170, R165 ;  /* 0x000000a500aa7202 */ /* 0x000fe20000000f00 */
[----:B------:R-:W-:Y:S01]  /*2e140*/  IMAD.MOV.U32 R166, RZ, RZ, R161 ;  /* 0x000000ffffa67224 */ /* 0x000fe200078e00a1 */
[----:B------:R-:W-:Y:S01]  /*2e150*/  MOV R160, R163 ;  /* 0x000000a300a07202 */ /* 0x000fe20000000f00 */
[----:B------:R-:W-:Y:S01]  /*2e160*/  IMAD.MOV.U32 R167, RZ, RZ, R162 ;  /* 0x000000ffffa77224 */ /* 0x000fe200078e00a2 */
[----:B------:R-:W-:Y:S01]  /*2e170*/  MOV R163, R232 ;  /* 0x000000e800a37202 */ /* 0x000fe20000000f00 */
[----:B------:R-:W-:Y:S01]  /*2e180*/  IMAD.MOV.U32 R165, RZ, RZ, R236 ;  /* 0x000000ffffa57224 */ /* 0x000fe200078e00ec */
[----:B------:R-:W-:Y:S01]  /*2e190*/  HMMA.1688.F32.TF32 R12, R192, R210, R144 ;  /* 0x000000d2c00c723c */ /* 0x000fe20000081090 */
[----:B------:R-:W-:-:S02]  /*2e1a0*/  IMAD.MOV.U32 R162, RZ, RZ, R237 ;  /* 0x000000ffffa27224 */ /* 0x000fc400078e00ed */
[----:B------:R-:W-:-:S06]  /*2e1b0*/  IMAD.MOV.U32 R161, RZ, RZ, R233 ;  /* 0x000000ffffa17224 */ /* 0x000fcc00078e00e9 */
[----:B------:R-:W-:Y:S01]  /*2e1c0*/  IMAD.MOV.U32 R237, RZ, RZ, R8 ;  /* 0x000000ffffed7224 */ /* 0x000fe200078e0008 */
[----:B------:R-:W-:Y:S01]  /*2e1d0*/  MOV R236, R9 ;  /* 0x0000000900ec7202 */ /* 0x000fe20000000f00 */
[----:B------:R-:W-:Y:S02]  /*2e1e0*/  IMAD.MOV.U32 R233, RZ, RZ, R10 ;  /* 0x000000ffffe97224 */ /* 0x000fe400078e000a */
[----:B------:R-:W-:Y:S02]  /*2e1f0*/  IMAD.MOV.U32 R232, RZ, RZ, R11 ;  /* 0x000000ffffe87224 */ /* 0x000fe400078e000b */
[----:B------:R-:W-:Y:S01]  /*2e200*/  HMMA.1688.F32.TF32 R8, R192, R214, R124 ;  /* 0x000000d6c008723c */ /* 0x000fe2000008107c */
[----:B------:R-:W-:Y:S04]  /*2e210*/  STL [R1+0x2644], R236 ;  /* 0x002644ec01007387 */ /* 0x000fe80000100800 */
[----:B------:R-:W-:Y:S04]  /*2e220*/  STL [R1+0x2640], R237 ;  /* 0x002640ed01007387 */ /* 0x000fe80000100800 */
[----:B------:R1:W-:Y:S04]  /*2e230*/  STL [R1+0x263c], R233 ;  /* 0x00263ce901007387 */ /* 0x0003e80000100800 */
[----:B------:R2:W-:Y:S04]  /*2e240*/  STL [R1+0x2638], R232 ;  /* 0x002638e801007387 */ /* 0x0005e80000100800 */
[----:B------:R-:W-:Y:S02]  /*2e250*/  STL.64 [R1+0x240], R12 ;  /* 0x0002400c01007387 */ /* 0x000fe40000100a00 */
[----:B-1----:R-:W-:-:S02]  /*2e260*/  MOV R233, R8 ;  /* 0x0000000800e97202 */ /* 0x002fc40000000f00 */
[----:B------:R-:W-:Y:S01]  /*2e270*/  STL.64 [R1+0x248], R14 ;  /* 0x0002480e01007387 */ /* 0x000fe20000100a00 */
[----:B--2---:R-:W-:-:S03]  /*2e280*/  IMAD.MOV.U32 R232, RZ, RZ, R9 ;  /* 0x000000ffffe87224 */ /* 0x004fc600078e0009 */
[----:B------:R1:W-:Y:S01]  /*2e290*/  STL.64 [R1+0x238], R10 ;  /* 0x0002380a01007387 */ /* 0x0003e20000100a00 */
[----:B------:R-:W-:Y:S01]  /*2e2a0*/  IMAD.MOV.U32 R168, RZ, RZ, R169 ;  /* 0x000000ffffa87224 */ /* 0x000fe200078e00a9 */
[----:B------:R-:W-:Y:S01]  /*2e2b0*/  MOV R200, R241 ;  /* 0x000000f100c87202 */ /* 0x000fe20000000f00 */
[----:B------:R-:W-:Y:S01]  /*2e2c0*/  IMAD.MOV.U32 R204, RZ, RZ, R243 ;  /* 0x000000ffffcc7224 */ /* 0x000fe200078e00f3 */
[----:B------:R-:W-:Y:S01]  /*2e2d0*/  MOV R217, R231 ;  /* 0x000000e700d97202 */ /* 0x000fe20000000f00 */
[----:B------:R-:W-:Y:S02]  /*2e2e0*/  IMAD.MOV.U32 R205, RZ, RZ, R242 ;  /* 0x000000ffffcd7224 */ /* 0x000fe400078e00f2 */
[----:B------:R-:W-:Y:S01]  /*2e2f0*/  IMAD.MOV.U32 R209, RZ, RZ, R240 ;  /* 0x000000ffffd17224 */ /* 0x000fe200078e00f0 */
[----:B------:R-:W-:Y:S01]  /*2e300*/  HMMA.1688.F32.TF32 R224, R196, R234, R180 ;  /* 0x000000eac4e0723c */ /* 0x000fe200000810b4 */
[----:B------:R-:W-:Y:S01]  /*2e310*/  IMAD.MOV.U32 R213, RZ, RZ, R229 ;  /* 0x000000ffffd57224 */ /* 0x000fe200078e00e5 */
[----:B------:R-:W-:Y:S01]  /*2e320*/  LDS R13, [R252+UR11+0x1000] ;  /* 0x0010000bfc0d7984 */ /* 0x000fe20008000800 */
[----:B------:R-:W-:-:S03]  /*2e330*/  IMAD.MOV.U32 R208, RZ, RZ, R230 ;  /* 0x000000ffffd07224 */ /* 0x000fc600078e00e6 */
[----:B------:R-:W-:Y:S02]  /*2e340*/  LDS R15, [R252+UR11+0x1800] ;  /* 0x0018000bfc0f7984 */ /* 0x000fe40008000800 */
[-C--:B-1----:R-:W-:Y:S02]  /*2e350*/  HMMA.1688.F32.TF32 R8, R192, R218.reuse, R148 ;  /* 0x000000dac008723c */ /* 0x082fe40000081094 */
[----:B------:R-:W-:Y:S04]  /*2e360*/  STL [R1+0x2654], R232 ;  /* 0x002654e801007387 */ /* 0x000fe80000100800 */
[----:B------:R-:W-:Y:S01]  /*2e370*/  STL [R1+0x2650], R233 ;  /* 0x002650e901007387 */ /* 0x000fe20000100800 */
[----:B------:R-:W-:Y:S01]  /*2e380*/  MOV R169, R170 ;  /* 0x000000aa00a97202 */ /* 0x000fe20000000f00 */
[C---:B------:R-:W-:Y:S01]  /*2e390*/  HMMA.1688.F32.TF32 R240, R196.reuse, R218, R172 ;  /* 0x000000dac4f0723c */ /* 0x040fe200000810ac */
[----:B------:R-:W-:Y:S01]  /*2e3a0*/  MOV R49, R212 ;  /* 0x000000d400317202 */ /* 0x000fe20000000f00 */
[----:B------:R-:W-:Y:S01]  /*2e3b0*/  IMAD.MOV.U32 R17, RZ, RZ, R204 ;  /* 0x000000ffff117224 */ /* 0x000fe200078e00cc */
[----:B------:R-:W-:Y:S01]  /*2e3c0*/  MOV R16, R209 ;  /* 0x000000d100107202 */ /* 0x000fe20000000f00 */
[----:B------:R-:W-:Y:S01]  /*2e3d0*/  IMAD.MOV.U32 R18, RZ, RZ, R205 ;  /* 0x000000ffff127224 */ /* 0x000fe200078e00cd */
[----:B------:R-:W-:Y:S01]  /*2e3e0*/  MOV R19, R200 ;  /* 0x000000c800137202 */ /* 0x000fe20000000f00 */
[----:B------:R-:W-:Y:S01]  /*2e3f0*/  IMAD.MOV.U32 R112, RZ, RZ, R201 ;  /* 0x000000ffff707224 */ /* 0x000fe200078e00c9 */
[----:B------:R-:W-:Y:S04]  /*2e400*/  LDS R181, [R252+UR11+0x2080] ;  /* 0x0020800bfcb57984 */ /* 0x000fe80008000800 */
[----:B------:R-:W-:Y:S01]  /*2e410*/  IMAD.MOV.U32 R236, RZ, RZ, R10 ;  /* 0x000000ffffec7224 */ /* 0x000fe200078e000a */
[----:B------:R1:W-:Y:S01]  /*2e420*/  STL.64 [R1+0x220], R8 ;  /* 0x0002200801007387 */ /* 0x0003e20000100a00 */
[----:B------:R-:W-:Y:S01]  /*2e430*/  MOV R237, R11 ;  /* 0x0000000b00ed7202 */ /* 0x000fe20000000f00 */
[----:B------:R-:W-:Y:S01]  /*2e440*/  IMAD.MOV.U32 R170, RZ, RZ, R171 ;  /* 0x000000ffffaa7224 */ /* 0x000fe200078e00ab */
[----:B------:R-:W-:Y:S01]  /*2e450*/  MOV R175, R165 ;  /* 0x000000a500af7202 */ /* 0x000fe20000000f00 */
[----:B------:R-:W-:Y:S01]  /*2e460*/  HMMA.1688.F32.TF32 R228, R196, R222, R176 ;  /* 0x000000dec4e4723c */ /* 0x000fe200000810b0 */
[----:B------:R-:W-:Y:S01]  /*2e470*/  LOP3.LUT R183, R0, 0x40, RZ, 0x3c, !PT ;  /* 0x0000004000b77812 */ /* 0x000fe200078e3cff */
[----:B------:R-:W-:Y:S01]  /*2e480*/  IMAD.MOV.U32 R50, RZ, RZ, R213 ;  /* 0x000000ffff327224 */ /* 0x000fe200078e00d5 */
[----:B------:R-:W-:Y:S01]  /*2e490*/  LDS R212, [R0+UR11+0x2000] ;  /* 0x0020000b00d47984 */ /* 0x000fe20008000800 */
[----:B------:R-:W-:-:S03]  /*2e4a0*/  IMAD.MOV.U32 R51, RZ, RZ, R208 ;  /* 0x000000ffff337224 */ /* 0x000fc600078e00d0 */
[----:B------:R-:W-:Y:S01]  /*2e4b0*/  LDS R209, [R252+UR11+0x2000] ;  /* 0x0020000bfcd17984 */ /* 0x000fe20008000800 */
[----:B-1----:R-:W-:Y:S03]  /*2e4c0*/  HMMA.1688.F32.TF32 R8, R192, R222, R128 ;  /* 0x000000dec008723c */ /* 0x002fe60000081080 */
[----:B------:R1:W-:Y:S01]  /*2e4d0*/  STL [R1+0x2664], R237 ;  /* 0x002664ed01007387 */ /* 0x0003e20000100800 */
[----:B------:R-:W-:Y:S02]  /*2e4e0*/  IMAD.MOV.U32 R171, RZ, RZ, R164 ;  /* 0x000000ffffab7224 */ /* 0x000fe400078e00a4 */
[----:B------:R-:W-:Y:S01]  /*2e4f0*/  IMAD.MOV.U32 R165, RZ, RZ, R167 ;  /* 0x000000ffffa57224 */ /* 0x000fe200078e00a7 */
[----:B------:R-:W-:Y:S01]  /*2e500*/  MOV R176, R175 ;  /* 0x000000af00b07202 */ /* 0x000fe20000000f00 */
[----:B------:R-:W-:Y:S01]  /*2e510*/  HMMA.1688.F32.TF32 R196, R196, R238, R184 ;  /* 0x000000eec4c4723c */ /* 0x000fe200000810b8 */
[----:B------:R-:W-:Y:S04]  /*2e520*/  LDS R12, [R183+UR11+0x1000] ;  /* 0x0010000bb70c7984 */ /* 0x000fe80008000800 */
[----:B------:R-:W-:Y:S04]  /*2e530*/  LDS R14, [R183+UR11+0x1800] ;  /* 0x0018000bb70e7984 */ /* 0x000fe80008000800 */
[----:B------:R-:W-:Y:S02]  /*2e540*/  LDS R128, [R183+UR11+0x1080] ;  /* 0x0010800bb7807984 */ /* 0x000fe40008000800 */
[----:B------:R-:W-:Y:S01]  /*2e550*/  IMAD.MOV.U32 R220, RZ, RZ, R8 ;  /* 0x000000ffffdc7224 */ /* 0x000fe200078e0008 */
[----:B------:R-:W-:Y:S01]  /*2e560*/  MOV R232, R10 ;  /* 0x0000000a00e87202 */ /* 0x000fe20000000f00 */
[----:B------:R-:W-:Y:S01]  /*2e570*/  IMAD.MOV.U32 R221, RZ, RZ, R9 ;  /* 0x000000ffffdd7224 */ /* 0x000fe200078e0009 */
[----:B------:R-:W-:Y:S01]  /*2e580*/  LDS R130, [R183+UR11+0x1880] ;  /* 0x0018800bb7827984 */ /* 0x000fe20008000800 */
[----:B------:R-:W-:-:S02]  /*2e590*/  IMAD.MOV.U32 R233, RZ, RZ, R11 ;  /* 0x000000ffffe97224 */ /* 0x000fc400078e000b */
[----:B------:R-:W-:Y:S01]  /*2e5a0*/  HMMA.1688.F32.TF32 R8, R192, R234, R152 ;  /* 0x000000eac008723c */ /* 0x000fe20000081098 */
[----:B------:R2:W-:Y:S04]  /*2e5b0*/  STL [R1+0x2660], R236 ;  /* 0x002660ec01007387 */ /* 0x0005e80000100800 */
[----:B------:R-:W-:Y:S04]  /*2e5c0*/  STL [R1+0x2668], R221 ;  /* 0x002668dd01007387 */ /* 0x000fe80000100800 */
[----:B------:R-:W-:Y:S04]  /*2e5d0*/  LDS R129, [R252+UR11+0x1080] ;  /* 0x0010800bfc817984 */ /* 0x000fe80008000800 */
[----:B------:R-:W3:Y:S04]  /*2e5e0*/  LDS R131, [R252+UR11+0x1880] ;  /* 0x0018800bfc837984 */ /* 0x000ee80008000800 */
[----:B------:R-:W-:Y:S04]  /*2e5f0*/  LDS R213, [R3+UR11+0x2000] ;  /* 0x0020000b03d57984 */ /* 0x000fe80008000800 */
[----:B------:R4:W-:Y:S04]  /*2e600*/  STL.64 [R1+0x200], R8 ;  /* 0x0002000801007387 */ /* 0x0009e80000100a00 */
[----:B------:R-:W3:Y:S04]  /*2e610*/  LDL.LU R113, [R1+0x124] ;  /* 0x0001240001717983 */ /* 0x000ee80000300800 */
[----:B------:R-:W3:Y:S04]  /*2e620*/  LDL.LU R114, [R1+0x128] ;  /* 0x0001280001727983 */ /* 0x000ee80000300800 */
[----:B------:R-:W3:Y:S04]  /*2e630*/  LDL.LU R115, [R1+0x12c] ;  /* 0x00012c0001737983 */ /* 0x000ee80000300800 */
[----:B------:R-:W3:Y:S04]  /*2e640*/  LDL.LU R116, [R1+0x170] ;  /* 0x0001700001747983 */ /* 0x000ee80000300800 */
[----:B------:R-:W3:Y:S04]  /*2e650*/  LDL.LU R117, [R1+0x174] ;  /* 0x0001740001757983 */ /* 0x000ee80000300800 */
[----:B------:R-:W3:Y:S04]  /*2e660*/  LDL.LU R118, [R1+0x178] ;  /* 0x0001780001767983 */ /* 0x000ee80000300800 */
[----:B------:R-:W3:Y:S01]  /*2e670*/  LDL.LU R119, [R1+0x17c] ;  /* 0x00017c0001777983 */ /* 0x000ee20000300800 */
[----:B-1----:R-:W-:-:S03]  /*2e680*/  MOV R237, R10 ;  /* 0x0000000a00ed7202 */ /* 0x002fc60000000f00 */
[----:B------:R-:W3:Y:S01]  /*2e690*/  LDL.LU R188, [R1+0x190] ;  /* 0x0001900001bc7983 */ /* 0x000ee20000300800 */
[----:B--2---:R-:W-:-:S03]  /*2e6a0*/  IMAD.MOV.U32 R236, RZ, RZ, R11 ;  /* 0x000000ffffec7224 */ /* 0x004fc600078e000b */
[----:B------:R-:W2:Y:S01]  /*2e6b0*/  LDL.LU R189, [R1+0x194] ;  /* 0x0001940001bd7983 */ /* 0x000ea20000300800 */
[----:B----4-:R-:W-:Y:S03]  /*2e6c0*/  HMMA.1688.F32.TF32 R8, R192, R238, R156 ;  /* 0x000000eec008723c */ /* 0x010fe6000008109c */
[----:B------:R-:W2:Y:S04]  /*2e6d0*/  LDL.LU R190, [R1+0x198] ;  /* 0x0001980001be7983 */ /* 0x000ea80000300800 */
[----:B------:R-:W2:Y:S04]  /*2e6e0*/  LDL.LU R191, [R1+0x19c] ;  /* 0x00019c0001bf7983 */ /* 0x000ea80000300800 */
[----:B------:R-:W4:Y:S04]  /*2e6f0*/  LDL.LU R120, [R1+0x1a0] ;  /* 0x0001a00001787983 */ /* 0x000f280000300800 */
        /* <DEDUP_REMOVED lines=10> */
[----:B------:R-:W4:Y:S01]  /*2e7a0*/  LDL.LU R127, [R1+0x1dc] ;  /* 0x0001dc00017f7983 */ /* 0x000f220000300800 */
[----:B------:R-:W-:-:S03]  /*2e7b0*/  IMAD.MOV.U32 R164, RZ, RZ, R166 ;  /* 0x000000ffffa47224 */ /* 0x000fc600078e00a6 */
[----:B------:R-:W4:Y:S01]  /*2e7c0*/  LDL.LU R136, [R1+0x1e0] ;  /* 0x0001e00001887983 */ /* 0x000f220000300800 */
[----:B------:R-:W-:-:S03]  /*2e7d0*/  MOV R166, R160 ;  /* 0x000000a000a67202 */ /* 0x000fc60000000f00 */
[----:B------:R-:W4:Y:S01]  /*2e7e0*/  LDL.LU R137, [R1+0x1e4] ;  /* 0x0001e40001897983 */ /* 0x000f220000300800 */
[----:B------:R-:W-:-:S03]  /*2e7f0*/  IMAD.MOV.U32 R167, RZ, RZ, R161 ;  /* 0x000000ffffa77224 */ /* 0x000fc600078e00a1 */
[----:B------:R-:W4:Y:S01]  /*2e800*/  LDL.LU R138, [R1+0x1e8] ;  /* 0x0001e800018a7983 */ /* 0x000f220000300800 */
[----:B------:R-:W-:-:S03]  /*2e810*/  IMAD.MOV.U32 R160, RZ, RZ, R162 ;  /* 0x000000ffffa07224 */ /* 0x000fc600078e00a2 */
[----:B------:R-:W4:Y:S01]  /*2e820*/  LDL.LU R139, [R1+0x1ec] ;  /* 0x0001ec00018b7983 */ /* 0x000f220000300800 */
[----:B------:R-:W-:Y:S01]  /*2e830*/  MOV R161, R163 ;  /* 0x000000a300a17202 */ /* 0x000fe20000000f00 */
[----:B------:R-:W-:Y:S02]  /*2e840*/  IMAD.MOV.U32 R162, RZ, RZ, R216 ;  /* 0x000000ffffa27224 */ /* 0x000fe400078e00d8 */
[----:B------:R-:W4:Y:S01]  /*2e850*/  LDL.LU R140, [R1+0x1c0] ;  /* 0x0001c000018c7983 */ /* 0x000f220000300800 */
[----:B------:R-:W-:Y:S01]  /*2e860*/  IMAD.MOV.U32 R163, RZ, RZ, R217 ;  /* 0x000000ffffa37224 */ /* 0x000fe200078e00d9 */
[----:B------:R-:W-:Y:S02]  /*2e870*/  MOV R216, R8 ;  /* 0x0000000800d87202 */ /* 0x000fe40000000f00 */
[----:B------:R-:W4:Y:S01]  /*2e880*/  LDL.LU R141, [R1+0x1c4] ;  /* 0x0001c400018d7983 */ /* 0x000f220000300800 */
[----:B------:R-:W-:-:S03]  /*2e890*/  IMAD.MOV.U32 R217, RZ, RZ, R9 ;  /* 0x000000ffffd97224 */ /* 0x000fc600078e0009 */
[----:B------:R-:W4:Y:S01]  /*2e8a0*/  LDL.LU R142, [R1+0x1c8] ;  /* 0x0001c800018e7983 */ /* 0x000f220000300800 */
[----:B------:R-:W-:-:S03]  /*2e8b0*/  IMAD.MOV.U32 R180, RZ, RZ, R10 ;  /* 0x000000ffffb47224 */ /* 0x000fc600078e000a */
[----:B------:R-:W4:Y:S01]  /*2e8c0*/  LDL.LU R143, [R1+0x1cc] ;  /* 0x0001cc00018f7983 */ /* 0x000f220000300800 */
[----:B------:R-:W-:-:S03]  /*2e8d0*/  IMAD.MOV.U32 R221, RZ, RZ, R11 ;  /* 0x000000ffffdd7224 */ /* 0x000fc600078e000b */
        /* <DEDUP_REMOVED lines=8> */
[----:B------:R-:W4:Y:S04]  /*2e960*/  LDL.LU R23, [R1+0x10c] ;  /* 0x00010c0001177983 */ /* 0x000f280000300800 */
[----:B------:R-:W4:Y:S04]  /*2e970*/  LDL.LU R172, [R1+0x50] ;  /* 0x0000500001ac7983 */ /* 0x000f280000300800 */
[----:B------:R-:W4:Y:S04]  /*2e980*/  LDL.LU R173, [R1+0x54] ;  /* 0x0000540001ad7983 */ /* 0x000f280000300800 */
[----:B------:R-:W4:Y:S04]  /*2e990*/  LDL.LU R174, [R1+0x58] ;  /* 0x0000580001ae7983 */ /* 0x000f280000300800 */
[----:B------:R-:W4:Y:S01]  /*2e9a0*/  LDL.LU R2, [R1+0x266c] ;  /* 0x00266c0001027983 */ /* 0x000f220000300800 */
[----:B------:R-:W-:Y:S01]  /*2e9b0*/  IMAD.MOV.U32 R177, RZ, RZ, R164 ;  /* 0x000000ffffb17224 */ /* 0x000fe200078e00a4 */
[----:B------:R-:W-:Y:S01]  /*2e9c0*/  MOV R179, R166 ;  /* 0x000000a600b37202 */ /* 0x000fe20000000f00 */
[----:B------:R-:W-:Y:S01]  /*2e9d0*/  IMAD.MOV.U32 R178, RZ, RZ, R165 ;  /* 0x000000ffffb27224 */ /* 0x000fe200078e00a5 */
[----:B------:R-:W-:Y:S01]  /*2e9e0*/  LDS R164, [R183+UR11+0x1100] ;  /* 0x0011000bb7a47984 */ /* 0x000fe20008000800 */
[----:B------:R-:W-:-:S03]  /*2e9f0*/  IMAD.MOV.U32 R184, RZ, RZ, R167 ;  /* 0x000000ffffb87224 */ /* 0x000fc600078e00a7 */
[----:B------:R-:W-:Y:S04]  /*2ea00*/  LDS R166, [R183+UR11+0x1900] ;  /* 0x0019000bb7a67984 */ /* 0x000fe80008000800 */
[----:B------:R-:W-:Y:S04]  /*2ea10*/  LDS R165, [R252+UR11+0x1100] ;  /* 0x0011000bfca57984 */ /* 0x000fe80008000800 */
[----:B------:R-:W-:Y:S01]  /*2ea20*/  LDS R167, [R252+UR11+0x1900] ;  /* 0x0019000bfca77984 */ /* 0x000fe20008000800 */
        /* <DEDUP_REMOVED lines=8> */
[-C--:B---3--:R-:W-:Y:S03]  /*2eab0*/  HMMA.1688.F32.TF32 R48, R128, R214.reuse, R48 ;  /* 0x000000d68030723c */ /* 0x088fe60000081030 */
[----:B------:R-:W-:Y:S04]  /*2eac0*/  LDS R208, [R183+UR11+0x2000] ;  /* 0x0020000bb7d07984 */ /* 0x000fe80008000800 */
[----:B------:R-:W-:Y:S01]  /*2ead0*/  LDS R182, [R183+UR11+0x2880] ;  /* 0x0028800bb7b67984 */ /* 0x000fe20008000800 */
[----:B-1----:R-:W-:Y:S08]  /*2eae0*/  HMMA.1688.F32.TF32 R72, R160, R214, R72 ;  /* 0x000000d6a048723c */ /* 0x002ff00000081048 */
[----:B------:R-:W-:Y:S08]  /*2eaf0*/  HMMA.1688.F32.TF32 R16, R128, R206, R16 ;  /* 0x000000ce8010723c */ /* 0x000ff00000081010 */
[C---:B------:R-:W-:Y:S08]  /*2eb00*/  HMMA.1688.F32.TF32 R192, R164.reuse, R202, R52 ;  /* 0x000000caa4c0723c */ /* 0x040ff00000081034 */
[C---:B------:R-:W-:Y:S08]  /*2eb10*/  HMMA.1688.F32.TF32 R44, R164.reuse, R222, R44 ;  /* 0x000000dea42c723c */ /* 0x040ff0000008102c */
[C---:B------:R-:W-:Y:S08]  /*2eb20*/  HMMA.1688.F32.TF32 R96, R164.reuse, R234, R96 ;  /* 0x000000eaa460723c */ /* 0x040ff00000081060 */
[----:B------:R-:W-:Y:S08]  /*2eb30*/  HMMA.1688.F32.TF32 R132, R164, R238, R132 ;  /* 0x000000eea484723c */ /* 0x000ff00000081084 */
[----:B--2---:R-:W-:Y:S08]  /*2eb40*/  HMMA.1688.F32.TF32 R152, R12, R222, R188 ;  /* 0x000000de0c98723c */ /* 0x004ff000000810bc */
[----:B------:R-:W-:Y:S08]  /*2eb50*/  HMMA.1688.F32.TF32 R188, R164, R206, R32 ;  /* 0x000000cea4bc723c */ /* 0x000ff00000081020 */
[C---:B----4-:R-:W-:Y:S08]  /*2eb60*/  HMMA.1688.F32.TF32 R144, R12.reuse, R214, R144 ;  /* 0x000000d60c90723c */ /* 0x050ff00000081090 */
[C---:B------:R-:W-:Y:S08]  /*2eb70*/  HMMA.1688.F32.TF32 R156, R12.reuse, R206, R124 ;  /* 0x000000ce0c9c723c */ /* 0x040ff0000008107c */
[C---:B------:R-:W-:Y:S08]  /*2eb80*/  HMMA.1688.F32.TF32 R148, R12.reuse, R218, R120 ;  /* 0x000000da0c94723c */ /* 0x040ff00000081078 */
[-C--:B------:R-:W-:Y:S08]  /*2eb90*/  HMMA.1688.F32.TF32 R136, R12, R202.reuse, R136 ;  /* 0x000000ca0c88723c */ /* 0x080ff00000081088 */
[----:B------:R-:W-:Y:S08]  /*2eba0*/  HMMA.1688.F32.TF32 R112, R128, R202, R112 ;  /* 0x000000ca8070723c */ /* 0x000ff00000081070 */
[----:B------:R-:W-:Y:S08]  /*2ebb0*/  HMMA.1688.F32.TF32 R140, R12, R210, R140 ;  /* 0x000000d20c8c723c */ /* 0x000ff0000008108c */
[----:B------:R-:W-:Y:S01]  /*2ebc0*/  HMMA.1688.F32.TF32 R124, R128, R234, R172 ;  /* 0x000000ea807c723c */ /* 0x000fe200000810ac */
[----:B------:R-:W-:-:S07]  /*2ebd0*/  LOP3.LUT R32, R2, 0x40, RZ, 0x3c, !PT ;  /* 0x0000004002207812 */ /* 0x000fce00078e3cff */
[----:B------:R-:W-:Y:S01]  /*2ebe0*/  HMMA.1688.F32.TF32 R172, R164, R214, R36 ;  /* 0x000000d6a4ac723c */ /* 0x000fe20000081024 */
[----:B------:R-:W-:Y:S04]  /*2ebf0*/  LDS R214, [R0+UR11+0x2800] ;  /* 0x0028000b00d67984 */ /* 0x000fe80008000800 */
[----:B------:R-:W-:Y:S04]  /*2ec00*/  LDS R215, [R3+UR11+0x2800] ;  /* 0x0028000b03d77984 */ /* 0x000fe80008000800 */
[----:B------:R-:W1:Y:S01]  /*2ec10*/  LDSM.16.M88.4 R36, [R32+UR13+0x26000] ;  /* 0x0260000d2024783b */ /* 0x000e620008000200 */
[C---:B------:R-:W-:Y:S03]  /*2ec20*/  HMMA.1688.F32.TF32 R8, R12.reuse, R234, R8 ;  /* 0x000000ea0c08723c */ /* 0x040fe60000081008 */
[----:B------:R-:W-:Y:S04]  /*2ec30*/  STL [R1+0x2610], R2 ;  /* 0x0026100201007387 */ /* 0x000fe80000100800 */
[----:B------:R-:W-:Y:S01]  /*2ec40*/  LDSM.16.M88.4 R52, [R32+UR13+0x24000] ;  /* 0x0240000d2034783b */ /* 0x000fe20008000200 */
[----:B------:R-:W-:Y:S03]  /*2ec50*/  HMMA.1688.F32.TF32 R12, R12, R238, R116 ;  /* 0x000000ee0c0c723c */ /* 0x000fe60000081074 */
[----:B------:R-:W-:Y:S05]  /*2ec60*/  STL [R1+0x1bd8], R32 ;  /* 0x001bd82001007387 */ /* 0x000fea0000100800 */
[C---:B------:R-:W-:Y:S08]  /*2ec70*/  HMMA.1688.F32.TF32 R20, R128.reuse, R210, R20 ;  /* 0x000000d28014723c */ /* 0x040ff00000081014 */
[C---:B------:R-:W-:Y:S01]  /*2ec80*/  HMMA.1688.F32.TF32 R116, R128.reuse, R218, R184 ;  /* 0x000000da8074723c */ /* 0x040fe200000810b8 */
[----:B------:R-:W-:Y:S04]  /*2ec90*/  LDS R184, [R0+UR11+0x2080] ;  /* 0x0020800b00b87984 */ /* 0x000fe80008000800 */
[----:B------:R-:W-:Y:S03]  /*2eca0*/  LDS R186, [R0+UR11+0x2880] ;  /* 0x0028800b00ba7984 */ /* 0x000fe60008000800 */
[C---:B------:R-:W-:Y:S01]  /*2ecb0*/  HMMA.1688.F32.TF32 R120, R128.reuse, R222, R176 ;  /* 0x000000de8078723c */ /* 0x040fe200000810b0 */
[----:B------:R-:W-:Y:S04]  /*2ecc0*/  LDS R185, [R3+UR11+0x2080] ;  /* 0x0020800b03b97984 */ /* 0x000fe80008000800 */
[----:B------:R-:W-:Y:S03]  /*2ecd0*/  LDS R187, [R3+UR11+0x2880] ;  /* 0x0028800b03bb7984 */ /* 0x000fe60008000800 */
[----:B------:R-:W-:Y:S08]  /*2ece0*/  HMMA.1688.F32.TF32 R128, R128, R238, R168 ;  /* 0x000000ee8080723c */ /* 0x000ff000000810a8 */
[C---:B------:R-:W-:Y:S01]  /*2ecf0*/  HMMA.1688.F32.TF32 R176, R164.reuse, R210, R56 ;  /* 0x000000d2a4b0723c */ /* 0x040fe20000081038 */
[----:B------:R-:W-:Y:S07]  /*2ed00*/  LDSM.16.M88.4 R56, [R32+UR13+0x23000] ;  /* 0x0230000d2038783b */ /* 0x000fee0008000200 */
[----:B------:R-:W-:Y:S01]  /*2ed10*/  HMMA.1688.F32.TF32 R168, R164, R218, R40 ;  /* 0x000000daa4a8723c */ /* 0x000fe20000081028 */
[----:B------:R-:W-:Y:S07]  /*2ed20*/  LDSM.16.M88.4 R40, [R32+UR13+0x25000] ;  /* 0x0250000d2028783b */ /* 0x000fee0008000200 */
[----:B-1----:R-:W-:Y:S01]  /*2ed30*/  HMMA.1688.F32.TF32 R164, R212, R36, R28 ;  /* 0x00000024d4a4723c */ /* 0x002fe2000008101c */
[----:B------:R-:W2:Y:S04]  /*2ed40*/  LDL.LU R28, [R1+0x20] ;  /* 0x00002000011c7983 */ /* 0x000ea80000300800 */
[----:B------:R-:W2:Y:S04]  /*2ed50*/  LDL.LU R29, [R1+0x24] ;  /* 0x00002400011d7983 */ /* 0x000ea80000300800 */
[----:B------:R-:W2:Y:S04]  /*2ed60*/  LDL.LU R30, [R1+0x28] ;  /* 0x00002800011e7983 */ /* 0x000ea80000300800 */
[----:B------:R-:W2:Y:S01]  /*2ed70*/  LDL.LU R31, [R1+0x2c] ;  /* 0x00002c00011f7983 */ /* 0x000ea20000300800 */
[C---:B------:R-:W-:Y:S03]  /*2ed80*/  HMMA.1688.F32.TF32 R200, R160.reuse, R202, R60 ;  /* 0x000000caa0c8723c */ /* 0x040fe6000008103c */
[----:B------:R-:W-:Y:S05]  /*2ed90*/  LDSM.16.M88.4 R60, [R32+UR13+0x22000] ;  /* 0x0220000d203c783b */ /* 0x000fea0008000200 */
[C---:B------:R-:W-:Y:S01]  /*2eda0*/  HMMA.1688.F32.TF32 R204, R160.reuse, R206, R64 ;  /* 0x000000cea0cc723c */ /* 0x040fe20000081040 */
[----:B------:R-:W1:Y:S07]  /*2edb0*/  LDSM.16.M88.4 R64, [R32+UR13+0x21000] ;  /* 0x0210000d2040783b */ /* 0x000e6e0008000200 */
[C---:B------:R-:W-:Y:S01]  /*2edc0*/  HMMA.1688.F32.TF32 R68, R160.reuse, R210, R68 ;  /* 0x000000d2a044723c */ /* 0x040fe20000081044 */
[----:B------:R-:W-:Y:S04]  /*2edd0*/  LDS R210, [R183+UR11+0x2800] ;  /* 0x0028000bb7d27984 */ /* 0x000fe80008000800 */
[----:B------:R-:W-:Y:S03]  /*2ede0*/  LDS R211, [R252+UR11+0x2800] ;  /* 0x0028000bfcd37984 */ /* 0x000fe60008000800 */
[C---:B------:R-:W-:Y:S08]  /*2edf0*/  HMMA.1688.F32.TF32 R76, R160.reuse, R218, R76 ;  /* 0x000000daa04c723c */ /* 0x040ff0000008104c */
[C---:B------:R-:W-:Y:S08]  /*2ee00*/  HMMA.1688.F32.TF32 R80, R160.reuse, R222, R80 ;  /* 0x000000dea050723c */ /* 0x040ff00000081050 */
[C---:B------:R-:W-:Y:S08]  /*2ee10*/  HMMA.1688.F32.TF32 R84, R160.reuse, R234, R84 ;  /* 0x000000eaa054723c */ /* 0x040ff00000081054 */
[----:B------:R-:W-:Y:S01]  /*2ee20*/  HMMA.1688.F32.TF32 R92, R160, R238, R92 ;  /* 0x000000eea05c723c */ /* 0x000fe2000008105c */
[----:B------:R-:W3:Y:S04]  /*2ee30*/  LDSM.16.M88.4 R160, [R32+UR13+0x20000] ;  /* 0x0200000d20a0783b */ /* 0x000ee80008000200 */
[----:B------:R-:W2:Y:S03]  /*2ee40*/  LDSM.16.M88.4 R32, [R32+UR13+0x27000] ;  /* 0x0270000d2020783b */ /* 0x000ea60008000200 */
[C---:B-1----:R-:W-:Y:S08]  /*2ee50*/  HMMA.1688.F32.TF32 R100, R212.reuse, R64, R100 ;  /* 0x00000040d464723c */ /* 0x042ff00000081064 */
[C---:B------:R-:W-:Y:S08]  /*2ee60*/  HMMA.1688.F32.TF32 R88, R212.reuse, R60, R88 ;  /* 0x0000003cd458723c */ /* 0x040ff00000081058 */
[C---:B------:R-:W-:Y:S08]  /*2ee70*/  HMMA.1688.F32.TF32 R104, R212.reuse, R56, R104 ;  /* 0x00000038d468723c */ /* 0x040ff00000081068 */
[C---:B------:R-:W-:Y:S08]  /*2ee80*/  HMMA.1688.F32.TF32 R24, R212.reuse, R52, R24 ;  /* 0x00000034d418723c */ /* 0x040ff00000081018 */
[C---:B------:R-:W-:Y:S01]  /*2ee90*/  HMMA.1688.F32.TF32 R108, R212.reuse, R40, R108 ;  /* 0x00000028d46c723c */ /* 0x040fe2000008106c */
[----:B------:R-:W-:Y:S01]  /*2eea0*/  MOV R219, R180 ;  /* 0x000000b400db7202 */ /* 0x000fe20000000f00 */
[----:B------:R-:W-:Y:S04]  /*2eeb0*/  LDS R223, [R252+UR11+0x2900] ;  /* 0x0029000bfcdf7984 */ /* 0x000fe80008000800 */
[----:B------:R-:W-:Y:S02]  /*2eec0*/  LDS R180, [R183+UR11+0x2080] ;  /* 0x0020800bb7b47984 */ /* 0x000fe40008000800 */
[C---:B---3--:R-:W-:Y:S02]  /*2eed0*/  HMMA.1688.F32.TF32 R4, R212.reuse, R160, R4 ;  /* 0x000000a0d404723c */ /* 0x048fe40000081004 */
[----:B------:R-:W1:Y:S06]  /*2eee0*/  LDS R183, [R252+UR11+0x2880] ;  /* 0x0028800bfcb77984 */ /* 0x000e6c0008000800 */
[----:B--2---:R-:W-:Y:S08]  /*2eef0*/  HMMA.1688.F32.TF32 R28, R212, R32, R28 ;  /* 0x00000020d41c723c */ /* 0x004ff0000008101c */
[----:B------:R-:W-:Y:S01]  /*2ef00*/  HMMA.1688.F32.TF32 R212, R208, R160, R136 ;  /* 0x000000a0d0d4723c */ /* 0x000fe20000081088 */
[----:B------:R-:W2:-:S15]  /*2ef10*/  LDL.LU R136, [R1] ;  /* 0x0000000001887983 */ /* 0x000e9e0000300800 */
[----:B------:R-:W-:-:S03]  /*2ef20*/  NOP ;  /* 0x0000000000007918 */ /* 0x000fc60000000000 */
[----:B------:R-:W-:Y:S04]  /*2ef30*/  STL.64 [R1+0x1a0], R212 ;  /* 0x0001a0d401007387 */ /* 0x000fe80000100a00 */
[----:B------:R3:W-:Y:S04]  /*2ef40*/  STL.64 [R1+0x1a8], R214 ;  /* 0x0001a8d601007387 */ /* 0x0007e80000100a00 */
[----:B------:R-:W2:Y:S04]  /*2ef50*/  LDL.LU R137, [R1+0x4] ;  /* 0x0000040001897983 */ /* 0x000ea80000300800 */
[----:B------:R-:W2:Y:S01]  /*2ef60*/  LDL.LU R138, [R1+0x8] ;  /* 0x00000800018a7983 */ /* 0x000ea20000300800 */
[----:B---3--:R-:W-:Y:S03]  /*2ef70*/  HMMA.1688.F32.TF32 R212, R208, R64, R156 ;  /* 0x00000040d0d4723c */ /* 0x008fe6000008109c */
[----:B------:R-:W2:Y:S04]  /*2ef80*/  LDL.LU R139, [R1+0xc] ;  /* 0x00000c00018b7983 */ /* 0x000ea80000300800 */
[----:B------:R-:W3:-:S12]  /*2ef90*/  LDL.LU R156, [R1+0x10] ;  /* 0x00001000019c7983 */ /* 0x000ed80000300800 */
[----:B------:R-:W-:Y:S04]  /*2efa0*/  STL.64 [R1+0x190], R212 ;  /* 0x000190d401007387 */ /* 0x000fe80000100a00 */
[----:B------:R4:W-:Y:S04]  /*2efb0*/  STL.64 [R1+0x198], R214 ;  /* 0x000198d601007387 */ /* 0x0009e80000100a00 */
[----:B------:R-:W3:Y:S04]  /*2efc0*/  LDL.LU R157, [R1+0x14] ;  /* 0x00001400019d7983 */ /* 0x000ee80000300800 */
[----:B------:R-:W3:Y:S04]  /*2efd0*/  LDL.LU R158, [R1+0x18] ;  /* 0x00001800019e7983 */ /* 0x000ee80000300800 */
[----:B------:R-:W3:Y:S01]  /*2efe0*/  LDL.LU R159, [R1+0x1c] ;  /* 0x00001c00019f7983 */ /* 0x000ee20000300800 */
[C---:B------:R-:W-:Y:S08]  /*2eff0*/  HMMA.1688.F32.TF32 R140, R208.reuse, R60, R140 ;  /* 0x0000003cd08c723c */ /* 0x040ff0000008108c */
[C---:B----4-:R-:W-:Y:S08]  /*2f000*/  HMMA.1688.F32.TF32 R212, R208.reuse, R56, R144 ;  /* 0x00000038d0d4723c */ /* 0x050ff00000081090 */
[C---:B------:R-:W-:Y:S03]  /*2f010*/  HMMA.1688.F32.TF32 R144, R208.reuse, R52, R148 ;  /* 0x00000034d090723c */ /* 0x040fe60000081094 */
[----:B------:R-:W-:Y:S04]  /*2f020*/  STL.64 [R1+0x180], R140 ;  /* 0x0001808c01007387 */ /* 0x000fe80000100a00 */
[----:B------:R4:W-:Y:S01]  /*2f030*/  STL.64 [R1+0x188], R142 ;  /* 0x0001888e01007387 */ /* 0x0009e20000100a00 */
[C---:B------:R-:W-:Y:S08]  /*2f040*/  HMMA.1688.F32.TF32 R8, R208.reuse, R36, R8 ;  /* 0x00000024d008723c */ /* 0x040ff00000081008 */
[C---:B------:R-:W-:Y:S08]  /*2f050*/  HMMA.1688.F32.TF32 R12, R208.reuse, R32, R12 ;  /* 0x00000020d00c723c */ /* 0x040ff0000008100c */
[----:B----4-:R-:W-:Y:S01]  /*2f060*/  HMMA.1688.F32.TF32 R140, R208, R40, R152 ;  /* 0x00000028d08c723c */ /* 0x010fe20000081098 */
[----:B------:R4:W-:Y:S04]  /*2f070*/  STL.64 [R1+0x170], R212 ;  /* 0x000170d401007387 */ /* 0x0009e80000100a00 */
[----:B------:R1:W-:Y:S04]  /*2f080*/  STL.64 [R1+0x178], R214 ;  /* 0x000178d601007387 */ /* 0x0003e80000100a00 */
[----:B------:R-:W-:Y:S04]  /*2f090*/  STL.64 [R1+0x120], R144 ;  /* 0x0001209001007387 */ /* 0x000fe80000100a00 */
[----:B------:R1:W-:Y:S01]  /*2f0a0*/  STL.64 [R1+0x128], R146 ;  /* 0x0001289201007387 */ /* 0x0003e20000100a00 */
[----:B----4-:R-:W-:Y:S01]  /*2f0b0*/  MOV R213, R14 ;  /* 0x0000000e00d57202 */ /* 0x010fe20000000f00 */
[----:B------:R-:W-:Y:S01]  /*2f0c0*/  IMAD.MOV.U32 R212, RZ, RZ, R15 ;  /* 0x000000ffffd47224 */ /* 0x000fe200078e000f */
[----:B-1----:R-:W-:Y:S01]  /*2f0d0*/  HMMA.1688.F32.TF32 R16, R180, R64, R16 ;  /* 0x00000040b410723c */ /* 0x002fe20000081010 */
[----:B------:R-:W-:Y:S01]  /*2f0e0*/  IMAD.MOV.U32 R218, RZ, RZ, R219 ;  /* 0x000000ffffda7224 */ /* 0x000fe200078e00db */
[----:B------:R-:W-:Y:S01]  /*2f0f0*/  LDS R208, [R0+UR11+0x2180] ;  /* 0x0021800b00d07984 */ /* 0x000fe20008000800 */
[----:B------:R-:W-:-:S03]  /*2f100*/  IMAD.MOV.U32 R215, RZ, RZ, R12 ;  /* 0x000000ffffd77224 */ /* 0x000fc600078e000c */
[----:B------:R-:W-:Y:S01]  /*2f110*/  STL.64 [R1+0x110], R140 ;  /* 0x0001108c01007387 */ /* 0x000fe20000100a00 */
[----:B------:R-:W-:-:S03]  /*2f120*/  IMAD.MOV.U32 R214, RZ, RZ, R13 ;  /* 0x000000ffffd67224 */ /* 0x000fc600078e000d */
[----:B------:R1:W-:Y:S01]  /*2f130*/  STL.64 [R1+0x118], R142 ;  /* 0x0001188e01007387 */ /* 0x0003e20000100a00 */
[C---:B------:R-:W-:Y:S03]  /*2f140*/  HMMA.1688.F32.TF32 R12, R184.reuse, R52, R240 ;  /* 0x00000034b80c723c */ /* 0x040fe600000810f0 */
[----:B------:R-:W-:Y:S04]  /*2f150*/  STL.64 [R1+0x100], R8 ;  /* 0x0001000801007387 */ /* 0x000fe80000100a00 */
[----:B------:R4:W-:Y:S01]  /*2f160*/  STL.64 [R1+0x108], R10 ;  /* 0x0001080a01007387 */ /* 0x0009e20000100a00 */
[C---:B------:R-:W-:Y:S03]  /*2f170*/  HMMA.1688.F32.TF32 R144, R184.reuse, R32, R196 ;  /* 0x00000020b890723c */ /* 0x040fe600000810c4 */
[----:B------:R-:W-:Y:S04]  /*2f180*/  LDS R210, [R0+UR11+0x2980] ;  /* 0x0029800b00d27984 */ /* 0x000fe80008000800 */
[----:B------:R-:W-:Y:S01]  /*2f190*/  LDS R209, [R3+UR11+0x2180] ;  /* 0x0021800b03d17984 */ /* 0x000fe20008000800 */
[----:B-1----:R-:W-:Y:S01]  /*2f1a0*/  HMMA.1688.F32.TF32 R140, R184, R36, R224 ;  /* 0x00000024b88c723c */ /* 0x002fe200000810e0 */
[----:B------:R-:W-:-:S02]  /*2f1b0*/  MOV R219, R221 ;  /* 0x000000dd00db7202 */ /* 0x000fc40000000f00 */
[----:B------:R-:W-:Y:S05]  /*2f1c0*/  LDS R211, [R3+UR11+0x2980] ;  /* 0x0029800b03d37984 */ /* 0x000fea0008000800 */
[C---:B--2---:R-:W-:Y:S08]  /*2f1d0*/  HMMA.1688.F32.TF32 R148, R184.reuse, R64, R136 ;  /* 0x00000040b894723c */ /* 0x044ff00000081088 */
[----:B---3--:R-:W-:Y:S01]  /*2f1e0*/  HMMA.1688.F32.TF32 R152, R184, R160, R156 ;  /* 0x000000a0b898723c */ /* 0x008fe2000008109c */
[----:B------:R-:W-:Y:S01]  /*2f1f0*/  IMAD.MOV.U32 R242, RZ, RZ, R237 ;  /* 0x000000fffff27224 */ /* 0x000fe200078e00ed */
[----:B------:R-:W-:Y:S01]  /*2f200*/  LDS R197, [R252+UR11+0x2180] ;  /* 0x0021800bfcc57984 */ /* 0x000fe20008000800 */
[----:B------:R-:W-:-:S03]  /*2f210*/  IMAD.MOV.U32 R243, RZ, RZ, R236 ;  /* 0x000000fffff37224 */ /* 0x000fc600078e00ec */
[----:B------:R-:W-:Y:S02]  /*2f220*/  LDS R199, [R252+UR11+0x2980] ;  /* 0x0029800bfcc77984 */ /* 0x000fe40008000800 */
[C---:B------:R-:W-:Y:S08]  /*2f230*/  HMMA.1688.F32.TF32 R156, R184.reuse, R60, R248 ;  /* 0x0000003cb89c723c */ /* 0x040ff000000810f8 */
[C---:B----4-:R-:W-:Y:S08]  /*2f240*/  HMMA.1688.F32.TF32 R8, R184.reuse, R56, R244 ;  /* 0x00000038b808723c */ /* 0x050ff000000810f4 */
[----:B------:R-:W-:Y:S01]  /*2f250*/  HMMA.1688.F32.TF32 R136, R184, R40, R228 ;  /* 0x00000028b888723c */ /* 0x000fe200000810e4 */
[----:B------:R-:W-:Y:S07]  /*2f260*/  LDS R245, [R252+UR11+0x3180] ;  /* 0x0031800bfcf57984 */ /* 0x000fee0008000800 */
[C---:B------:R-:W-:Y:S08]  /*2f270*/  HMMA.1688.F32.TF32 R184, R180.reuse, R160, R112 ;  /* 0x000000a0b4b8723c */ /* 0x040ff00000081070 */
[C---:B------:R-:W-:Y:S08]  /*2f280*/  HMMA.1688.F32.TF32 R112, R180.reuse, R60, R20 ;  /* 0x0000003cb470723c */ /* 0x040ff00000081014 */
[C---:B------:R-:W-:Y:S03]  /*2f290*/  HMMA.1688.F32.TF32 R20, R180.reuse, R56, R48 ;  /* 0x00000038b414723c */ /* 0x040fe60000081030 */
[----:B------:R-:W-:Y:S04]  /*2f2a0*/  STL.64 [R1+0xc0], R184 ;  /* 0x0000c0b801007387 */ /* 0x000fe80000100a00 */
[----:B------:R-:W-:Y:S04]  /*2f2b0*/  STL.64 [R1+0xc8], R186 ;  /* 0x0000c8ba01007387 */ /* 0x000fe80000100a00 */
[----:B------:R-:W-:Y:S04]  /*2f2c0*/  STL.64 [R1+0xb0], R16 ;  /* 0x0000b01001007387 */ /* 0x000fe80000100a00 */
[----:B------:R1:W-:Y:S02]  /*2f2d0*/  STL.64 [R1+0xb8], R18 ;  /* 0x0000b81201007387 */ /* 0x0003e40000100a00 */
[C---:B-1----:R-:W-:Y:S02]  /*2f2e0*/  HMMA.1688.F32.TF32 R16, R180.reuse, R52, R116 ;  /* 0x00000034b410723c */ /* 0x042fe40000081074 */
[----:B------:R-:W-:Y:S04]  /*2f2f0*/  STL.64 [R1+0xa0], R112 ;  /* 0x0000a07001007387 */ /* 0x000fe80000100a00 */
[----:B------:R-:W-:Y:S02]  /*2f300*/  STL.64 [R1+0xa8], R114 ;  /* 0x0000a87201007387 */ /* 0x000fe40000100a00 */
[C---:B------:R-:W-:Y:S02]  /*2f310*/  HMMA.1688.F32.TF32 R48, R180.reuse, R40, R120 ;  /* 0x00000028b430723c */ /* 0x040fe40000081078 */
[----:B------:R-:W-:Y:S04]  /*2f320*/  STL.64 [R1+0x90], R20 ;  /* 0x0000901401007387 */ /* 0x000fe80000100a00 */
[----:B------:R1:W-:Y:S01]  /*2f330*/  STL.64 [R1+0x98], R22 ;  /* 0x0000981601007387 */ /* 0x0003e20000100a00 */
[----:B------:R-:W-:Y:S01]  /*2f340*/  MOV R228, R220 ;  /* 0x000000dc00e47202 */ /* 0x000fe20000000f00 */
[----:B------:R-:W-:Y:S01]  /*2f350*/  IMAD.MOV.U32 R230, RZ, RZ, R232 ;  /* 0x000000ffffe67224 */ /* 0x000fe200078e00e8 */
[----:B------:R-:W-:Y:S01]  /*2f360*/  MOV R231, R233 ;  /* 0x000000e900e77202 */ /* 0x000fe20000000f00 */
[----:B------:R-:W-:Y:S04]  /*2f370*/  LDS R120, [R0+UR11+0x2100] ;  /* 0x0021000b00787984 */ /* 0x000fe80008000800 */
[----:B------:R-:W-:Y:S01]  /*2f380*/  STL.64 [R1+0x80], R16 ;  /* 0x0000801001007387 */ /* 0x000fe20000100a00 */
[----:B-1----:R-:W-:Y:S03]  /*2f390*/  HMMA.1688.F32.TF32 R20, R180, R36, R124 ;  /* 0x00000024b414723c */ /* 0x002fe6000008107c */
[----:B------:R1:W-:Y:S01]  /*2f3a0*/  STL.64 [R1+0x88], R18 ;  /* 0x0000881201007387 */ /* 0x0003e20000100a00 */
[----:B------:R-:W-:-:S03]  /*2f3b0*/  LOP3.LUT R247, R0, 0x40, RZ, 0x3c, !PT ;  /* 0x0000004000f77812 */ /* 0x000fc600078e3cff */
[----:B------:R-:W-:Y:S04]  /*2f3c0*/  LDS R122, [R0+UR11+0x2900] ;  /* 0x0029000b007a7984 */ /* 0x000fe80008000800 */
[----:B------:R-:W-:Y:S01]  /*2f3d0*/  LDS R121, [R3+UR11+0x2100] ;  /* 0x0021000b03797984 */ /* 0x000fe20008000800 */
[----:B-1----:R-:W-:Y:S03]  /*2f3e0*/  HMMA.1688.F32.TF32 R16, R180, R32, R128 ;  /* 0x00000020b410723c */ /* 0x002fe60000081080 */
[----:B------:R-:W-:Y:S04]  /*2f3f0*/  STL.64 [R1+0x70], R48 ;  /* 0x0000703001007387 */ /* 0x000fe80000100a00 */
[----:B------:R-:W-:Y:S04]  /*2f400*/  STL.64 [R1+0x78], R50 ;  /* 0x0000783201007387 */ /* 0x000fe80000100a00 */
[----:B------:R-:W-:Y:S04]  /*2f410*/  STL.64 [R1+0x50], R20 ;  /* 0x0000501401007387 */ /* 0x000fe80000100a00 */
[----:B------:R-:W-:Y:S04]  /*2f420*/  STL.64 [R1+0x58], R22 ;  /* 0x0000581601007387 */ /* 0x000fe80000100a00 */
[----:B------:R-:W1:Y:S04]  /*2f430*/  LDS R123, [R3+UR11+0x2900] ;  /* 0x0029000b037b7984 */ /* 0x000e680008000800 */
[----:B------:R2:W-:Y:S04]  /*2f440*/  STL.64 [R1+0x30], R16 ;  /* 0x0000301001007387 */ /* 0x0005e80000100a00 */
[----:B------:R3:W-:Y:S04]  /*2f450*/  STL.64 [R1+0x38], R18 ;  /* 0x0000381201007387 */ /* 0x0007e80000100a00 */
[----:B------:R-:W4:Y:S04]  /*2f460*/  LDL.LU R221, [R1+0x2668] ;  /* 0x0026680001dd7983 */ /* 0x000f280000300800 */
[----:B------:R-:W2:Y:S04]  /*2f470*/  LDL.LU R240, [R1+0x200] ;  /* 0x0002000001f07983 */ /* 0x000ea80000300800 */
[----:B------:R-:W2:Y:S04]  /*2f480*/  LDL.LU R241, [R1+0x204] ;  /* 0x0002040001f17983 */ /* 0x000ea80000300800 */
[----:B------:R-:W2:Y:S04]  /*2f490*/  LDL.LU R237, [R1+0x2664] ;  /* 0x0026640001ed7983 */ /* 0x000ea80000300800 */
[----:B------:R-:W2:Y:S04]  /*2f4a0*/  LDL.LU R236, [R1+0x2660] ;  /* 0x0026600001ec7983 */ /* 0x000ea80000300800 */
[----:B------:R-:W2:Y:S04]  /*2f4b0*/  LDL.LU R220, [R1+0x265c] ;  /* 0x00265c0001dc7983 */ /* 0x000ea80000300800 */
[----:B------:R-:W-:Y:S04]  /*2f4c0*/  LDS R222, [R247+UR11+0x2900] ;  /* 0x0029000bf7de7984 */ /* 0x000fe80008000800 */
[----:B------:R-:W-:Y:S04]  /*2f4d0*/  LDS R196, [R247+UR11+0x2180] ;  /* 0x0021800bf7c47984 */ /* 0x000fe80008000800 */
[----:B------:R-:W-:Y:S04]  /*2f4e0*/  LDS R198, [R247+UR11+0x2980] ;  /* 0x0029800bf7c67984 */ /* 0x000fe80008000800 */
[----:B------:R-:W-:Y:S04]  /*2f4f0*/  LDS R244, [R247+UR11+0x3180] ;  /* 0x0031800bf7f47984 */ /* 0x000fe80008000800 */
[----:B------:R-:W-:Y:S01]  /*2f500*/  LDS R246, [R247+UR11+0x3980] ;  /* 0x0039800bf7f67984 */ /* 0x000fe20008000800 */
[----:B----4-:R-:W-:-:S03]  /*2f510*/  IMAD.MOV.U32 R229, RZ, RZ, R221 ;  /* 0x000000ffffe57224 */ /* 0x010fc600078e00dd */
[----:B------:R-:W4:Y:S04]  /*2f520*/  LDL.LU R221, [R1+0x2658] ;  /* 0x0026580001dd7983 */ /* 0x000f280000300800 */
[----:B------:R-:W3:Y:S04]  /*2f530*/  LDL.LU R232, [R1+0x2654] ;  /* 0x0026540001e87983 */ /* 0x000ee80000300800 */
[----:B------:R-:W3:Y:S04]  /*2f540*/  LDL.LU R233, [R1+0x2650] ;  /* 0x0026500001e97983 */ /* 0x000ee80000300800 */
[----:B------:R-:W3:Y:S04]  /*2f550*/  LDL.LU R248, [R1+0x40] ;  /* 0x0000400001f87983 */ /* 0x000ee80000300800 */
[----:B------:R-:W3:Y:S01]  /*2f560*/  LDL.LU R249, [R1+0x44] ;  /* 0x0000440001f97983 */ /* 0x000ee20000300800 */
[----:B--2---:R-:W-:-:S03]  /*2f570*/  IMAD.MOV.U32 R250, RZ, RZ, R220 ;  /* 0x000000fffffa7224 */ /* 0x004fc600078e00dc */
[----:B------:R-:W2:Y:S01]  /*2f580*/  LDL.LU R220, [R1+0x264c] ;  /* 0x00264c0001dc7983 */ /* 0x000ea20000300800 */
[----:B----4-:R-:W-:-:S03]  /*2f590*/  IMAD.MOV.U32 R251, RZ, RZ, R221 ;  /* 0x000000fffffb7224 */ /* 0x010fc600078e00dd */
[----:B------:R-:W4:Y:S04]  /*2f5a0*/  LDL.LU R221, [R1+0x2648] ;  /* 0x0026480001dd7983 */ /* 0x000f280000300800 */
[----:B------:R-:W4:Y:S04]  /*2f5b0*/  LDL.LU R124, [R1+0xe0] ;  /* 0x0000e000017c7983 */ /* 0x000f280000300800 */
[----:B------:R-:W4:Y:S04]  /*2f5c0*/  LDL.LU R125, [R1+0xe4] ;  /* 0x0000e400017d7983 */ /* 0x000f280000300800 */
[----:B------:R-:W4:Y:S04]  /*2f5d0*/  LDL.LU R126, [R1+0xe8] ;  /* 0x0000e800017e7983 */ /* 0x000f280000300800 */
[----:B------:R-:W4:Y:S04]  /*2f5e0*/  LDL.LU R127, [R1+0xec] ;  /* 0x0000ec00017f7983 */ /* 0x000f280000300800 */
[----:B------:R-:W1:Y:S04]  /*2f5f0*/  LDL.LU R184, [R1+0x140] ;  /* 0x0001400001b87983 */ /* 0x000e680000300800 */
[----:B------:R-:W1:Y:S04]  /*2f600*/  LDL.LU R185, [R1+0x144] ;  /* 0x0001440001b97983 */ /* 0x000e680000300800 */
[----:B------:R-:W1:Y:S04]  /*2f610*/  LDL.LU R186, [R1+0x148] ;  /* 0x0001480001ba7983 */ /* 0x000e680000300800 */
[----:B------:R-:W1:Y:S04]  /*2f620*/  LDL.LU R187, [R1+0x14c] ;  /* 0x00014c0001bb7983 */ /* 0x000e680000300800 */
[----:B------:R-:W4:Y:S04]  /*2f630*/  LDL.LU R16, [R1+0x160] ;  /* 0x0001600001107983 */ /* 0x000f280000300800 */
[----:B------:R-:W4:Y:S04]  /*2f640*/  LDL.LU R17, [R1+0x164] ;  /* 0x0001640001117983 */ /* 0x000f280000300800 */
[----:B---3--:R-:W3:Y:S04]  /*2f650*/  LDL.LU R18, [R1+0x168] ;  /* 0x0001680001127983 */ /* 0x008ee80000300800 */
        /* <DEDUP_REMOVED lines=12> */
[----:B------:R-:W3:Y:S01]  /*2f720*/  LDL.LU R227, [R1+0x6c] ;  /* 0x00006c0001e37983 */ /* 0x000ee20000300800 */
[----:B--2---:R-:W-:-:S03]  /*2f730*/  IMAD.MOV.U32 R119, RZ, RZ, R220 ;  /* 0x000000ffff777224 */ /* 0x004fc600078e00dc */
[----:B------:R-:W-:Y:S04]  /*2f740*/  LDS R220, [R247+UR11+0x2100] ;  /* 0x0021000bf7dc7984 */ /* 0x000fe80008000800 */
[----:B------:R-:W2:Y:S04]  /*2f750*/  LDL.LU R116, [R1+0xd0] ;  /* 0x0000d00001747983 */ /* 0x000ea80000300800 */
[----:B------:R-:W2:Y:S01]  /*2f760*/  LDL.LU R117, [R1+0xd4] ;  /* 0x0000d40001757983 */ /* 0x000ea20000300800 */
[----:B----4-:R-:W-:-:S03]  /*2f770*/  MOV R118, R221 ;  /* 0x000000dd00767202 */ /* 0x010fc60000000f00 */
[----:B------:R-:W4:Y:S01]  /*2f780*/  LDS R221, [R252+UR11+0x2100] ;  /* 0x0021000bfcdd7984 */ /* 0x000f220008000800 */
[----:B-1----:R-:W-:Y:S03]  /*2f790*/  HMMA.1688.F32.TF32 R48, R120, R60, R184 ;  /* 0x0000003c7830723c */ /* 0x002fe600000810b8 */
[----:B------:R-:W2:Y:S04]  /*2f7a0*/  LDL.LU R184, [R1+0x240] ;  /* 0x0002400001b87983 */ /* 0x000ea80000300800 */
[----:B------:R-:W2:Y:S04]  /*2f7b0*/  LDL.LU R185, [R1+0x244] ;  /* 0x0002440001b97983 */ /* 0x000ea80000300800 */
[----:B------:R-:W2:Y:S01]  /*2f7c0*/  LDL.LU R186, [R1+0x248] ;  /* 0x0002480001ba7983 */ /* 0x000ea20000300800 */
[----:B----4-:R-:W-:Y:S03]  /*2f7d0*/  HMMA.1688.F32.TF32 R188, R220, R64, R188 ;  /* 0x00000040dcbc723c */ /* 0x010fe600000810bc */
[----:B------:R-:W4:Y:S04]  /*2f7e0*/  LDL.LU R187, [R1+0x24c] ;  /* 0x00024c0001bb7983 */ /* 0x000f280000300800 */
[----:B------:R-:W4:Y:S04]  /*2f7f0*/  LDL.LU R180, [R1+0x260] ;  /* 0x0002600001b47983 */ /* 0x000f280000300800 */
[----:B------:R-:W4:Y:S04]  /*2f800*/  LDL.LU R181, [R1+0x264] ;  /* 0x0002640001b57983 */ /* 0x000f280000300800 */
[----:B------:R-:W4:Y:S04]  /*2f810*/  LDL.LU R182, [R1+0x268] ;  /* 0x0002680001b67983 */ /* 0x000f280000300800 */
[----:B------:R-:W4:Y:S01]  /*2f820*/  LDL.LU R183, [R1+0x26c] ;  /* 0x00026c0001b77983 */ /* 0x000f220000300800 */
[----:B---3--:R-:W-:Y:S08]  /*2f830*/  HMMA.1688.F32.TF32 R128, R120, R36, R224 ;  /* 0x000000247880723c */ /* 0x008ff000000810e0 */
[----:B------:R-:W-:Y:S01]  /*2f840*/  HMMA.1688.F32.TF32 R224, R220, R160, R192 ;  /* 0x000000a0dce0723c */ /* 0x000fe200000810c0 */
[----:B------:R-:W3:Y:S01]  /*2f850*/  LDL.LU R192, [R1+0x220] ;  /* 0x0002200001c07983 */ /* 0x000ee20000300800 */
[----:B------:R-:W-:Y:S01]  /*2f860*/  IMAD.MOV.U32 R194, RZ, RZ, R236 ;  /* 0x000000ffffc27224 */ /* 0x000fe200078e00ec */
[----:B------:R-:W-:Y:S01]  /*2f870*/  MOV R195, R237 ;  /* 0x000000ed00c37202 */ /* 0x000fe20000000f00 */
[----:B------:R-:W-:-:S15]  /*2f880*/  IMAD.MOV.U32 R2, RZ, RZ, R191 ;  /* 0x000000ffff027224 */ /* 0x000fde00078e00bf */
[----:B------:R-:W-:Y:S04]  /*2f890*/  STL.64 [R1+0x20], R224 ;  /* 0x000020e001007387 */ /* 0x000fe80000100a00 */
[----:B------:R-:W-:Y:S04]  /*2f8a0*/  STL.64 [R1+0x28], R226 ;  /* 0x000028e201007387 */ /* 0x000fe80000100a00 */
[----:B------:R-:W3:Y:S04]  /*2f8b0*/  LDL.LU R193, [R1+0x224] ;  /* 0x0002240001c17983 */ /* 0x000ee80000300800 */
[----:B------:R-:W3:Y:S04]  /*2f8c0*/  LDL.LU R236, [R1+0x2644] ;  /* 0x0026440001ec7983 */ /* 0x000ee80000300800 */
[----:B------:R-:W4:Y:S04]  /*2f8d0*/  LDL.LU R237, [R1+0x2640] ;  /* 0x0026400001ed7983 */ /* 0x000f280000300800 */
[----:B------:R1:W-:Y:S04]  /*2f8e0*/  STL.64 [R1+0x10], R188 ;  /* 0x000010bc01007387 */ /* 0x0003e80000100a00 */
[----:B------:R1:W-:Y:S02]  /*2f8f0*/  STL [R1+0x18], R190 ;  /* 0x000018be01007387 */ /* 0x0003e40000100800 */
[----:B-1----:R-:W-:Y:S01]  /*2f900*/  IMAD.MOV.U32 R188, RZ, RZ, R233 ;  /* 0x000000ffffbc7224 */ /* 0x002fe200078e00e9 */
[----:B------:R-:W-:Y:S01]  /*2f910*/  MOV R189, R232 ;  /* 0x000000e800bd7202 */ /* 0x000fe20000000f00 */
[----:B------:R-:W4:Y:S04]  /*2f920*/  LDL.LU R233, [R1+0x263c] ;  /* 0x00263c0001e97983 */ /* 0x000f280000300800 */
[----:B------:R-:W4:Y:S04]  /*2f930*/  LDL.LU R232, [R1+0x2638] ;  /* 0x0026380001e87983 */ /* 0x000f280000300800 */
[----:B------:R-:W4:Y:S04]  /*2f940*/  LDL.LU R190, [R1+0x238] ;  /* 0x0002380001be7983 */ /* 0x000f280000300800 */
[----:B------:R-:W4:Y:S01]  /*2f950*/  LDL.LU R191, [R1+0x23c] ;  /* 0x00023c0001bf7983 */ /* 0x000f220000300800 */
[----:B------:R-:W-:Y:S08]  /*2f960*/  HMMA.1688.F32.TF32 R224, R220, R60, R176 ;  /* 0x0000003cdce0723c */ /* 0x000ff000000810b0 */
[C---:B------:R-:W-:Y:S08]  /*2f970*/  HMMA.1688.F32.TF32 R16, R120.reuse, R160, R16 ;  /* 0x000000a07810723c */ /* 0x040ff00000081010 */
[C---:B------:R-:W-:Y:S03]  /*2f980*/  HMMA.1688.F32.TF32 R20, R120.reuse, R64, R20 ;  /* 0x000000407814723c */ /* 0x040fe60000081014 */
[----:B------:R-:W-:Y:S04]  /*2f990*/  STL.64 [R1], R224 ;  /* 0x000000e001007387 */ /* 0x000fe80000100a00 */
[----:B------:R1:W-:Y:S01]  /*2f9a0*/  STL.64 [R1+0x8], R226 ;  /* 0x000008e201007387 */ /* 0x0003e20000100a00 */
[C---:B------:R-:W-:Y:S08]  /*2f9b0*/  HMMA.1688.F32.TF32 R112, R120.reuse, R56, R112 ;  /* 0x000000387870723c */ /* 0x040ff00000081070 */
[C---:B------:R-:W-:Y:S08]  /*2f9c0*/  HMMA.1688.F32.TF32 R124, R120.reuse, R52, R124 ;  /* 0x00000034787c723c */ /* 0x040ff0000008107c */
[C---:B--2---:R-:W-:Y:S08]  /*2f9d0*/  HMMA.1688.F32.TF32 R116, R120.reuse, R40, R116 ;  /* 0x000000287874723c */ /* 0x044ff00000081074 */
[----:B------:R-:W-:Y:S08]  /*2f9e0*/  HMMA.1688.F32.TF32 R120, R120, R32, R248 ;  /* 0x000000207878723c */ /* 0x000ff000000810f8 */
[C---:B------:R-:W-:Y:S08]  /*2f9f0*/  HMMA.1688.F32.TF32 R248, R220.reuse, R56, R172 ;  /* 0x00000038dcf8723c */ /* 0x040ff000000810ac */
[----:B-1----:R-:W-:Y:S08]  /*2fa00*/  HMMA.1688.F32.TF32 R224, R220, R36, R96 ;  /* 0x00000024dce0723c */ /* 0x002ff00000081060 */
[C---:B------:R-:W-:Y:S08]  /*2fa10*/  HMMA.1688.F32.TF32 R204, R196.reuse, R64, R204 ;  /* 0x00000040c4cc723c */ /* 0x040ff000000810cc */
[C---:B------:R-:W-:Y:S08]  /*2fa20*/  HMMA.1688.F32.TF32 R76, R196.reuse, R52, R76 ;  /* 0x00000034c44c723c */ /* 0x040ff0000008104c */
[C---:B------:R-:W-:Y:S08]  /*2fa30*/  HMMA.1688.F32.TF32 R80, R196.reuse, R40, R80 ;  /* 0x00000028c450723c */ /* 0x040ff00000081050 */
[C---:B------:R-:W-:Y:S08]  /*2fa40*/  HMMA.1688.F32.TF32 R84, R196.reuse, R36, R84 ;  /* 0x00000024c454723c */ /* 0x040ff00000081054 */
[----:B------:R-:W-:Y:S01]  /*2fa50*/  HMMA.1688.F32.TF32 R92, R196, R32, R92 ;  /* 0x00000020c45c723c */ /* 0x000fe2000008105c */
[----:B------:R1:W-:Y:S04]  /*2fa60*/  STL.64 [R1+0x2608], R250 ;  /* 0x002608fa01007387 */ /* 0x0003e80000100a00 */
[----:B------:R2:W-:Y:S01]  /*2fa70*/  STL.64 [R1+0x2600], R248 ;  /* 0x002600f801007387 */ /* 0x0005e20000100a00 */
[----:B-1----:R-:W-:-:S02]  /*2fa80*/  IMAD.MOV.U32 R250, RZ, RZ, R213 ;  /* 0x000000fffffa7224 */ /* 0x002fc400078e00d5 */
[----:B------:R-:W-:Y:S02]  /*2fa90*/  IMAD.MOV.U32 R251, RZ, RZ, R212 ;  /* 0x000000fffffb7224 */ /* 0x000fe400078e00d4 */
[----:B--2---:R-:W-:Y:S01]  /*2faa0*/  IMAD.MOV.U32 R248, RZ, RZ, R215 ;  /* 0x000000fffff87224 */ /* 0x004fe200078e00d7 */
[----:B------:R-:W-:Y:S01]  /*2fab0*/  MOV R249, R214 ;  /* 0x000000d600f97202 */ /* 0x000fe20000000f00 */
[----:B---3--:R-:W-:Y:S02]  /*2fac0*/  IMAD.MOV.U32 R177, RZ, RZ, R236 ;  /* 0x000000ffffb17224 */ /* 0x008fe400078e00ec */
[----:B----4-:R-:W-:Y:S02]  /*2fad0*/  IMAD.MOV.U32 R176, RZ, RZ, R237 ;  /* 0x000000ffffb07224 */ /* 0x010fe400078e00ed */
[----:B------:R-:W-:Y:S01]  /*2fae0*/  HMMA.1688.F32.TF32 R236, R220, R52, R168 ;  /* 0x00000034dcec723c */ /* 0x000fe200000810a8 */
[----:B------:R-:W-:Y:S01]  /*2faf0*/  MOV R178, R233 ;  /* 0x000000e900b27202 */ /* 0x000fe20000000f00 */
[----:B------:R-:W-:-:S06]  /*2fb00*/  IMAD.MOV.U32 R179, RZ, RZ, R232 ;  /* 0x000000ffffb37224 */ /* 0x000fcc00078e00e8 */
[C---:B------:R-:W-:Y:S08]  /*2fb10*/  HMMA.1688.F32.TF32 R232, R220.reuse, R40, R44 ;  /* 0x00000028dce8723c */ /* 0x040ff0000008102c */
[----:B------:R-:W-:Y:S08]  /*2fb20*/  HMMA.1688.F32.TF32 R220, R220, R32, R132 ;  /* 0x00000020dcdc723c */ /* 0x000ff00000081084 */
[C---:B------:R-:W-:Y:S08]  /*2fb30*/  HMMA.1688.F32.TF32 R44, R208.reuse, R64, R176 ;  /* 0x00000040d02c723c */ /* 0x040ff000000810b0 */
[C---:B------:R-:W-:Y:S08]  /*2fb40*/  HMMA.1688.F32.TF32 R96, R208.reuse, R56, R188 ;  /* 0x00000038d060723c */ /* 0x040ff000000810bc */
[C---:B------:R-:W-:Y:S08]  /*2fb50*/  HMMA.1688.F32.TF32 R132, R208.reuse, R52, R192 ;  /* 0x00000034d084723c */ /* 0x040ff000000810c0 */
[----:B------:R-:W-:Y:S08]  /*2fb60*/  HMMA.1688.F32.TF32 R176, R208, R32, R216 ;  /* 0x00000020d0b0723c */ /* 0x000ff000000810d8 */
[C---:B------:R-:W-:Y:S08]  /*2fb70*/  HMMA.1688.F32.TF32 R216, R196.reuse, R160, R200 ;  /* 0x000000a0c4d8723c */ /* 0x040ff000000810c8 */
[----:B------:R-:W-:Y:S08]  /*2fb80*/  HMMA.1688.F32.TF32 R192, R196, R60, R68 ;  /* 0x0000003cc4c0723c */ /* 0x000ff00000081044 */
[----:B------:R-:W-:Y:S01]  /*2fb90*/  HMMA.1688.F32.TF32 R168, R208, R40, R228 ;  /* 0x00000028d0a8723c */ /* 0x000fe200000810e4 */
[----:B------:R-:W-:Y:S04]  /*2fba0*/  LDS R228, [R0+UR11+0x3000] ;  /* 0x0030000b00e47984 */ /* 0x000fe80008000800 */
[----:B------:R-:W-:Y:S03]  /*2fbb0*/  LDS R230, [R0+UR11+0x3800] ;  /* 0x0038000b00e67984 */ /* 0x000fe60008000800 */
[----:B------:R-:W-:Y:S01]  /*2fbc0*/  HMMA.1688.F32.TF32 R188, R196, R56, R72 ;  /* 0x00000038c4bc723c */ /* 0x000fe20000081048 */
[----:B------:R-:W-:Y:S04]  /*2fbd0*/  LDS R196, [R0+UR11+0x3080] ;  /* 0x0030800b00c47984 */ /* 0x000fe80008000800 */
[----:B------:R-:W-:Y:S04]  /*2fbe0*/  LDS R198, [R0+UR11+0x3880] ;  /* 0x0038800b00c67984 */ /* 0x000fe80008000800 */
[----:B------:R-:W-:Y:S04]  /*2fbf0*/  LDS R197, [R3+UR11+0x3080] ;  /* 0x0030800b03c57984 */ /* 0x000fe80008000800 */
[----:B------:R-:W1:Y:S04]  /*2fc00*/  LDS R199, [R3+UR11+0x3880] ;  /* 0x0038800b03c77984 */ /* 0x000e680008000800 */
[----:B------:R-:W-:Y:S04]  /*2fc10*/  LDS R72, [R0+UR11+0x3100] ;  /* 0x0031000b00487984 */ /* 0x000fe80008000800 */
[----:B------:R-:W-:Y:S04]  /*2fc20*/  LDS R74, [R0+UR11+0x3900] ;  /* 0x0039000b004a7984 */ /* 0x000fe80008000800 */
[----:B------:R-:W-:Y:S04]  /*2fc30*/  LDS R73, [R3+UR11+0x3100] ;  /* 0x0031000b03497984 */ /* 0x000fe80008000800 */
[----:B------:R-:W2:Y:S04]  /*2fc40*/  LDS R75, [R3+UR11+0x3900] ;  /* 0x0039000b034b7984 */ /* 0x000ea80008000800 */
[----:B------:R-:W-:Y:S04]  /*2fc50*/  LDS R229, [R3+UR11+0x3000] ;  /* 0x0030000b03e57984 */ /* 0x000fe80008000800 */
[----:B------:R-:W3:Y:S04]  /*2fc60*/  LDS R231, [R3+UR11+0x3800] ;  /* 0x0038000b03e77984 */ /* 0x000ee80008000800 */
[----:B------:R-:W-:Y:S04]  /*2fc70*/  STL.64 [R1+0x2620], R238 ;  /* 0x002620ee01007387 */ /* 0x000fe80000100a00 */
[----:B------:R-:W-:Y:S04]  /*2fc80*/  LDS R68, [R0+UR11+0x3180] ;  /* 0x0031800b00447984 */ /* 0x000fe80008000800 */
[----:B------:R-:W-:Y:S01]  /*2fc90*/  LDS R70, [R0+UR11+0x3980] ;  /* 0x0039800b00467984 */ /* 0x000fe20008000800 */
[----:B-1----:R-:W-:Y:S03]  /*2fca0*/  HMMA.1688.F32.TF32 R144, R196, R34, R144 ;  /* 0x00000022c490723c */ /* 0x002fe60000081090 */
[----:B------:R-:W-:Y:S04]  /*2fcb0*/  STL.64 [R1+0x2618], R236 ;  /* 0x002618ec01007387 */ /* 0x000fe80000100a00 */
[----:B------:R-:W-:Y:S04]  /*2fcc0*/  LDS R69, [R3+UR11+0x3180] ;  /* 0x0031800b03457984 */ /* 0x000fe80008000800 */
[----:B------:R-:W1:Y:S01]  /*2fcd0*/  LDS R71, [R3+UR11+0x3980] ;  /* 0x0039800b03477984 */ /* 0x000e620008000800 */
[C---:B--2---:R-:W-:Y:S08]  /*2fce0*/  HMMA.1688.F32.TF32 R16, R72.reuse, R162, R16 ;  /* 0x000000a24810723c */ /* 0x044ff00000081010 */
[C---:B------:R-:W-:Y:S01]  /*2fcf0*/  HMMA.1688.F32.TF32 R20, R72.reuse, R66, R20 ;  /* 0x000000424814723c */ /* 0x040fe20000081014 */
[----:B------:R-:W-:Y:S07]  /*2fd00*/  STL.64 [R1+0x2630], R234 ;  /* 0x002630ea01007387 */ /* 0x000fee0000100a00 */
[C---:B------:R-:W-:Y:S01]  /*2fd10*/  HMMA.1688.F32.TF32 R48, R72.reuse, R62, R48 ;  /* 0x0000003e4830723c */ /* 0x040fe20000081030 */
[----:B------:R-:W-:Y:S04]  /*2fd20*/  STL.64 [R1+0x2628], R232 ;  /* 0x002628e801007387 */ /* 0x000fe80000100a00 */
[----:B------:R-:W-:Y:S03]  /*2fd30*/  STL [R1+0x25fc], R146 ;  /* 0x0025fc9201007387 */ /* 0x000fe60000100800 */
[C---:B------:R-:W-:Y:S01]  /*2fd40*/  HMMA.1688.F32.TF32 R124, R72.reuse, R54, R124 ;  /* 0x00000036487c723c */ /* 0x040fe2000008107c */
[----:B------:R-:W-:Y:S04]  /*2fd50*/  STL [R1+0x25f8], R147 ;  /* 0x0025f89301007387 */ /* 0x000fe80000100800 */
[----:B------:R-:W-:Y:S04]  /*2fd60*/  STL [R1+0x25f4], R17 ;  /* 0x0025f41101007387 */ /* 0x000fe80000100800 */
[----:B------:R-:W-:Y:S04]  /*2fd70*/  STL [R1+0x25f0], R18 ;  /* 0x0025f01201007387 */ /* 0x000fe80000100800 */
[----:B------:R-:W-:Y:S04]  /*2fd80*/  STL [R1+0x25ec], R19 ;  /* 0x0025ec1301007387 */ /* 0x000fe80000100800 */
[----:B------:R2:W-:Y:S01]  /*2fd90*/  STL [R1+0x25e8], R20 ;  /* 0x0025e81401007387 */ /* 0x0005e20000100800 */
[C---:B------:R-:W-:Y:S03]  /*2fda0*/  HMMA.1688.F32.TF32 R116, R72.reuse, R42, R116 ;  /* 0x0000002a4874723c */ /* 0x040fe60000081074 */
[----:B------:R4:W-:Y:S04]  /*2fdb0*/  STL [R1+0x25e4], R21 ;  /* 0x0025e41501007387 */ /* 0x0009e80000100800 */
[----:B------:R1:W-:Y:S04]  /*2fdc0*/  STL [R1+0x25e0], R22 ;  /* 0x0025e01601007387 */ /* 0x0003e80000100800 */
[----:B------:R1:W-:Y:S04]  /*2fdd0*/  STL [R1+0x25dc], R23 ;  /* 0x0025dc1701007387 */ /* 0x0003e80000100800 */
[----:B--2---:R-:W2:Y:S04]  /*2fde0*/  LDL.LU R20, [R1+0x100] ;  /* 0x0001000001147983 */ /* 0x004ea80000300800 */
[----:B----4-:R-:W2:Y:S04]  /*2fdf0*/  LDL.LU R21, [R1+0x104] ;  /* 0x0001040001157983 */ /* 0x010ea80000300800 */
[----:B-1----:R-:W2:Y:S04]  /*2fe00*/  LDL.LU R22, [R1+0x108] ;  /* 0x0001080001167983 */ /* 0x002ea80000300800 */
[----:B------:R-:W2:Y:S04]  /*2fe10*/  LDL.LU R23, [R1+0x10c] ;  /* 0x00010c0001177983 */ /* 0x000ea80000300800 */
[----:B------:R-:W-:Y:S01]  /*2fe20*/  STL [R1+0x25d8], R49 ;  /* 0x0025d83101007387 */ /* 0x000fe20000100800 */
[----:B------:R-:W-:Y:S03]  /*2fe30*/  HMMA.1688.F32.TF32 R128, R72, R38, R128 ;  /* 0x000000264880723c */ /* 0x000fe60000081080 */
[----:B------:R-:W-:Y:S04]  /*2fe40*/  STL [R1+0x25d4], R50 ;  /* 0x0025d43201007387 */ /* 0x000fe80000100800 */
[----:B------:R-:W-:Y:S04]  /*2fe50*/  STL [R1+0x25d0], R51 ;  /* 0x0025d03301007387 */ /* 0x000fe80000100800 */
[----:B------:R1:W-:Y:S04]  /*2fe60*/  STL [R1+0x25bc], R124 ;  /* 0x0025bc7c01007387 */ /* 0x0003e80000100800 */
[----:B------:R4:W-:Y:S04]  /*2fe70*/  STL [R1+0x25b8], R125 ;  /* 0x0025b87d01007387 */ /* 0x0009e80000100800 */
[----:B------:R4:W-:Y:S04]  /*2fe80*/  STL [R1+0x25b4], R126 ;  /* 0x0025b47e01007387 */ /* 0x0009e80000100800 */
[----:B------:R4:W-:Y:S01]  /*2fe90*/  STL [R1+0x25b0], R127 ;  /* 0x0025b07f01007387 */ /* 0x0009e20000100800 */
[----:B---3--:R-:W-:Y:S03]  /*2fea0*/  HMMA.1688.F32.TF32 R212, R228, R162, R4 ;  /* 0x000000a2e4d4723c */ /* 0x008fe60000081004 */
[----:B-1----:R-:W3:Y:S04]  /*2feb0*/  LDL.LU R124, [R1+0x110] ;  /* 0x00011000017c7983 */ /* 0x002ee80000300800 */
[----:B----4-:R-:W3:Y:S04]  /*2fec0*/  LDL.LU R125, [R1+0x114] ;  /* 0x00011400017d7983 */ /* 0x010ee80000300800 */
[----:B------:R-:W3:Y:S04]  /*2fed0*/  LDL.LU R126, [R1+0x118] ;  /* 0x00011800017e7983 */ /* 0x000ee80000300800 */
[----:B------:R-:W3:Y:S04]  /*2fee0*/  LDL.LU R127, [R1+0x11c] ;  /* 0x00011c00017f7983 */ /* 0x000ee80000300800 */
[----:B------:R-:W4:Y:S04]  /*2fef0*/  LDL.LU R4, [R1+0x120] ;  /* 0x0001200001047983 */ /* 0x000f280000300800 */
[----:B------:R-:W4:Y:S04]  /*2ff00*/  LDL.LU R5, [R1+0x124] ;  /* 0x0001240001057983 */ /* 0x000f280000300800 */
[----:B------:R-:W4:Y:S04]  /*2ff10*/  LDL.LU R6, [R1+0x128] ;  /* 0x0001280001067983 */ /* 0x000f280000300800 */
[----:B------:R-:W4:Y:S04]  /*2ff20*/  LDL.LU R7, [R1+0x12c] ;  /* 0x00012c0001077983 */ /* 0x000f280000300800 */
[----:B------:R1:W-:Y:S04]  /*2ff30*/  STL [R1+0x25ac], R116 ;  /* 0x0025ac7401007387 */ /* 0x0003e80000100800 */
[----:B------:R1:W-:Y:S04]  /*2ff40*/  STL [R1+0x25a8], R117 ;  /* 0x0025a87501007387 */ /* 0x0003e80000100800 */
[----:B------:R1:W-:Y:S04]  /*2ff50*/  STL [R1+0x25a4], R118 ;  /* 0x0025a47601007387 */ /* 0x0003e80000100800 */
[----:B------:R1:W-:Y:S04]  /*2ff60*/  STL [R1+0x25a0], R119 ;  /* 0x0025a07701007387 */ /* 0x0003e80000100800 */
[----:B-1----:R-:W4:Y:S04]  /*2ff70*/  LDL.LU R116, [R1+0x170] ;  /* 0x0001700001747983 */ /* 0x002f280000300800 */
        /* <DEDUP_REMOVED lines=19> */
[C---:B------:R-:W-:Y:S08]  /*300b0*/  HMMA.1688.F32.TF32 R180, R208.reuse, R160, R180 ;  /* 0x000000a0d0b4723c */ /* 0x040ff000000810b4 */
[----:B------:R-:W-:Y:S08]  /*300c0*/  HMMA.1688.F32.TF32 R184, R208, R60, R184 ;  /* 0x0000003cd0b8723c */ /* 0x000ff000000810b8 */
[C---:B------:R-:W-:Y:S08]  /*300d0*/  HMMA.1688.F32.TF32 R152, R196.reuse, R162, R152 ;  /* 0x000000a2c498723c */ /* 0x040ff00000081098 */
[C---:B------:R-:W-:Y:S08]  /*300e0*/  HMMA.1688.F32.TF32 R148, R196.reuse, R66, R148 ;  /* 0x00000042c494723c */ /* 0x040ff00000081094 */
[C---:B------:R-:W-:Y:S08]  /*300f0*/  HMMA.1688.F32.TF32 R156, R196.reuse, R62, R156 ;  /* 0x0000003ec49c723c */ /* 0x040ff0000008109c */
[C---:B------:R-:W-:Y:S08]  /*30100*/  HMMA.1688.F32.TF32 R8, R196.reuse, R58, R8 ;  /* 0x0000003ac408723c */ /* 0x040ff00000081008 */
[C---:B------:R-:W-:Y:S08]  /*30110*/  HMMA.1688.F32.TF32 R12, R196.reuse, R54, R12 ;  /* 0x00000036c40c723c */ /* 0x040ff0000008100c */
[C---:B------:R-:W-:Y:S08]  /*30120*/  HMMA.1688.F32.TF32 R136, R196.reuse, R42, R136 ;  /* 0x0000002ac488723c */ /* 0x040ff00000081088 */
[----:B------:R-:W-:Y:S01]  /*30130*/  HMMA.1688.F32.TF32 R140, R196, R38, R140 ;  /* 0x00000026c48c723c */ /* 0x000fe2000008108c */
[----:B------:R-:W-:Y:S04]  /*30140*/  LDS R196, [R247+UR11+0x3000] ;  /* 0x0030000bf7c47984 */ /* 0x000fe80008000800 */
[----:B------:R-:W-:Y:S04]  /*30150*/  LDS R198, [R247+UR11+0x3800] ;  /* 0x0038000bf7c67984 */ /* 0x000fe80008000800 */
[----:B------:R-:W-:Y:S04]  /*30160*/  LDS R197, [R252+UR11+0x3000] ;  /* 0x0030000bfcc57984 */ /* 0x000fe80008000800 */
[----:B------:R-:W3:Y:S01]  /*30170*/  LDS R199, [R252+UR11+0x3800] ;  /* 0x0038000bfcc77984 */ /* 0x000ee20008000800 */
[----:B------:R-:W-:Y:S08]  /*30180*/  HMMA.1688.F32.TF32 R120, R72, R34, R120 ;  /* 0x000000224878723c */ /* 0x000ff00000081078 */
[C---:B------:R-:W-:Y:S08]  /*30190*/  HMMA.1688.F32.TF32 R180, R68.reuse, R162, R180 ;  /* 0x000000a244b4723c */ /* 0x040ff000000810b4 */
[C---:B------:R-:W-:Y:S08]  /*301a0*/  HMMA.1688.F32.TF32 R44, R68.reuse, R66, R44 ;  /* 0x00000042442c723c */ /* 0x040ff0000008102c */
[C---:B------:R-:W-:Y:S01]  /*301b0*/  HMMA.1688.F32.TF32 R184, R68.reuse, R62, R184 ;  /* 0x0000003e44b8723c */ /* 0x040fe200000810b8 */
[----:B------:R-:W-:Y:S07]  /*301c0*/  STL [R1+0x258c], R120 ;  /* 0x00258c7801007387 */ /* 0x000fee0000100800 */
[C---:B------:R-:W-:Y:S01]  /*301d0*/  HMMA.1688.F32.TF32 R132, R68.reuse, R54, R132 ;  /* 0x000000364484723c */ /* 0x040fe20000081084 */
[----:B------:R-:W-:Y:S07]  /*301e0*/  STL [R1+0x2588], R121 ;  /* 0x0025887901007387 */ /* 0x000fee0000100800 */
[----:B------:R-:W-:Y:S01]  /*301f0*/  HMMA.1688.F32.TF32 R168, R68, R42, R168 ;  /* 0x0000002a44a8723c */ /* 0x000fe200000810a8 */
        /* <DEDUP_REMOVED lines=9> */
[----:B------:R3:W-:Y:S01]  /*30290*/  STL [R1+0x256c], R47 ;  /* 0x00256c2f01007387 */ /* 0x0007e20000100800 */
[----:B------:R-:W-:Y:S03]  /*302a0*/  HMMA.1688.F32.TF32 R172, R208, R36, R240 ;  /* 0x00000024d0ac723c */ /* 0x000fe600000810f0 */
[----:B------:R-:W-:Y:S04]  /*302b0*/  STL [R1+0x25cc], R187 ;  /* 0x0025ccbb01007387 */ /* 0x000fe80000100800 */
[----:B------:R-:W-:Y:S01]  /*302c0*/  STL [R1+0x2568], R133 ;  /* 0x0025688501007387 */ /* 0x000fe20000100800 */
[C---:B------:R-:W-:Y:S03]  /*302d0*/  HMMA.1688.F32.TF32 R208, R228.reuse, R66, R100 ;  /* 0x00000042e4d0723c */ /* 0x040fe60000081064 */
[----:B------:R-:W-:Y:S04]  /*302e0*/  STL [R1+0x2564], R134 ;  /* 0x0025648601007387 */ /* 0x000fe80000100800 */
[----:B------:R-:W-:Y:S04]  /*302f0*/  STL [R1+0x2560], R135 ;  /* 0x0025608701007387 */ /* 0x000fe80000100800 */
[----:B------:R-:W-:Y:S04]  /*30300*/  STL [R1+0x255c], R171 ;  /* 0x00255cab01007387 */ /* 0x000fe80000100800 */
[----:B------:R-:W-:Y:S01]  /*30310*/  STL [R1+0x254c], R252 ;  /* 0x00254cfc01007387 */ /* 0x000fe20000100800 */
[----:B------:R-:W-:Y:S03]  /*30320*/  HMMA.1688.F32.TF32 R200, R228, R62, R88 ;  /* 0x0000003ee4c8723c */ /* 0x000fe60000081058 */
[----:B------:R-:W-:Y:S04]  /*30330*/  LDS R240, [R247+UR11+0x3100] ;  /* 0x0031000bf7f07984 */ /* 0x000fe80008000800 */
[----:B------:R-:W-:Y:S01]  /*30340*/  LDS R242, [R247+UR11+0x3900] ;  /* 0x0039000bf7f27984 */ /* 0x000fe20008000800 */
[C---:B---3--:R-:W-:Y:S03]  /*30350*/  HMMA.1688.F32.TF32 R44, R196.reuse, R42, R124 ;  /* 0x0000002ac42c723c */ /* 0x048fe6000008107c */
[----:B------:R-:W-:Y:S04]  /*30360*/  LDS R241, [R252+UR11+0x3100] ;  /* 0x0031000bfcf17984 */ /* 0x000fe80008000800 */
[----:B------:R-:W-:Y:S01]  /*30370*/  LDS R243, [R252+UR11+0x3900] ;  /* 0x0039000bfcf37984 */ /* 0x000fe20008000800 */
[C---:B--2---:R-:W-:Y:S08]  /*30380*/  HMMA.1688.F32.TF32 R20, R196.reuse, R38, R20 ;  /* 0x00000026c414723c */ /* 0x044ff00000081014 */
[C---:B----4-:R-:W-:Y:S01]  /*30390*/  HMMA.1688.F32.TF32 R100, R196.reuse, R162, R232 ;  /* 0x000000a2c464723c */ /* 0x050fe200000810e8 */
[----:B------:R-:W2:Y:S04]  /*303a0*/  LDL.LU R232, [R1+0xc0] ;  /* 0x0000c00001e87983 */ /* 0x000ea80000300800 */
[----:B------:R-:W2:Y:S04]  /*303b0*/  LDL.LU R233, [R1+0xc4] ;  /* 0x0000c40001e97983 */ /* 0x000ea80000300800 */
[----:B------:R-:W2:Y:S04]  /*303c0*/  LDL.LU R234, [R1+0xc8] ;  /* 0x0000c80001ea7983 */ /* 0x000ea80000300800 */
[----:B------:R-:W2:Y:S01]  /*303d0*/  LDL.LU R235, [R1+0xcc] ;  /* 0x0000cc0001eb7983 */ /* 0x000ea20000300800 */
[----:B------:R-:W-:Y:S05]  /*303e0*/  HMMA.1688.F32.TF32 R88, R196, R66, R236 ;  /* 0x00000042c458723c */ /* 0x000fea00000810ec */
[----:B------:R1:W-:Y:S04]  /*303f0*/  STL [R1+0x2548], R100 ;  /* 0x0025486401007387 */ /* 0x0003e80000100800 */
[----:B------:R3:W-:Y:S04]  /*30400*/  STL [R1+0x2544], R101 ;  /* 0x0025446501007387 */ /* 0x0007e80000100800 */
[----:B------:R-:W-:Y:S04]  /*30410*/  STL [R1+0x2540], R102 ;  /* 0x0025406601007387 */ /* 0x000fe80000100800 */
[----:B------:R4:W-:Y:S04]  /*30420*/  STL [R1+0x253c], R103 ;  /* 0x00253c6701007387 */ /* 0x0009e80000100800 */
[----:B------:R-:W2:Y:S04]  /*30430*/  LDL.LU R236, [R1+0xb0] ;  /* 0x0000b00001ec7983 */ /* 0x000ea80000300800 */
[----:B------:R-:W2:Y:S04]  /*30440*/  LDL.LU R237, [R1+0xb4] ;  /* 0x0000b40001ed7983 */ /* 0x000ea80000300800 */
[----:B------:R-:W2:Y:S04]  /*30450*/  LDL.LU R238, [R1+0xb8] ;  /* 0x0000b80001ee7983 */ /* 0x000ea80000300800 */
[----:B------:R-:W2:Y:S01]  /*30460*/  LDL.LU R239, [R1+0xbc] ;  /* 0x0000bc0001ef7983 */ /* 0x000ea20000300800 */
[----:B-1----:R-:W-:-:S03]  /*30470*/  MOV R100, R20 ;  /* 0x0000001400647202 */ /* 0x002fc60000000f00 */
[----:B------:R1:W-:Y:S01]  /*30480*/  STL [R1+0x2558], R89 ;  /* 0x0025585901007387 */ /* 0x0003e20000100800 */
[----:B---3--:R-:W-:Y:S01]  /*30490*/  IMAD.MOV.U32 R101, RZ, RZ, R21 ;  /* 0x000000ffff657224 */ /* 0x008fe200078e0015 */
[----:B----4-:R-:W-:Y:S02]  /*304a0*/  MOV R103, R23 ;  /* 0x0000001700677202 */ /* 0x010fe40000000f00 */
[----:B------:R-:W-:Y:S01]  /*304b0*/  STL [R1+0x2554], R90 ;  /* 0x0025545a01007387 */ /* 0x000fe20000100800 */
[----:B------:R-:W-:-:S03]  /*304c0*/  IMAD.MOV.U32 R102, RZ, RZ, R22 ;  /* 0x000000ffff667224 */ /* 0x000fc600078e0016 */
[----:B------:R3:W-:Y:S01]  /*304d0*/  STL [R1+0x2550], R91 ;  /* 0x0025505b01007387 */ /* 0x0007e20000100800 */
[----:B------:R-:W-:Y:S03]  /*304e0*/  HMMA.1688.F32.TF32 R20, R196, R34, R248 ;  /* 0x00000022c414723c */ /* 0x000fe600000810f8 */
[----:B------:R-:W-:Y:S04]  /*304f0*/  STL.64 [R1+0x190], R44 ;  /* 0x0001902c01007387 */ /* 0x000fe80000100a00 */
[----:B------:R-:W-:Y:S04]  /*30500*/  STL.64 [R1+0x198], R46 ;  /* 0x0001982e01007387 */ /* 0x000fe80000100a00 */
[----:B------:R-:W4:Y:S04]  /*30510*/  LDL.LU R248, [R1+0xa0] ;  /* 0x0000a00001f87983 */ /* 0x000f280000300800 */
[----:B------:R-:W4:Y:S04]  /*30520*/  LDL.LU R249, [R1+0xa4] ;  /* 0x0000a40001f97983 */ /* 0x000f280000300800 */
[----:B------:R-:W4:Y:S04]  /*30530*/  LDL.LU R250, [R1+0xa8] ;  /* 0x0000a80001fa7983 */ /* 0x000f280000300800 */
[----:B------:R-:W4:Y:S01]  /*30540*/  LDL.LU R251, [R1+0xac] ;  /* 0x0000ac0001fb7983 */ /* 0x000f220000300800 */
        /* <DEDUP_REMOVED lines=8> */
[----:B------:R-:W2:Y:S01]  /*305d0*/  LDS R231, [R252+UR11+0x3880] ;  /* 0x0038800bfce77984 */ /* 0x000ea20008000800 */
[----:B-1----:R-:W-:Y:S01]  /*305e0*/  IMAD.MOV.U32 R89, RZ, RZ, R20 ;  /* 0x000000ffff597224 */ /* 0x002fe200078e0014 */
[----:B---3--:R-:W-:Y:S01]  /*305f0*/  MOV R91, R22 ;  /* 0x00000016005b7202 */ /* 0x008fe20000000f00 */
[----:B------:R-:W-:Y:S01]  /*30600*/  IMAD.MOV.U32 R90, RZ, RZ, R21 ;  /* 0x000000ffff5a7224 */ /* 0x000fe200078e0015 */
[----:B------:R1:W3:Y:S02]  /*30610*/  LDS R247, [R252+UR11+0x3980] ;  /* 0x0039800bfcf77984 */ /* 0x0002e40008000800 */
[----:B-1----:R-:W-:Y:S01]  /*30620*/  IMAD.MOV.U32 R252, RZ, RZ, R23 ;  /* 0x000000fffffc7224 */ /* 0x002fe200078e0017 */
[-C--:B------:R-:W-:Y:S08]  /*30630*/  HMMA.1688.F32.TF32 R112, R72, R58.reuse, R112 ;  /* 0x0000003a4870723c */ /* 0x080ff00000081070 */
[C---:B------:R-:W-:Y:S08]  /*30640*/  HMMA.1688.F32.TF32 R96, R68.reuse, R58, R96 ;  /* 0x0000003a4460723c */ /* 0x040ff00000081060 */
[C---:B------:R-:W-:Y:S08]  /*30650*/  HMMA.1688.F32.TF32 R172, R68.reuse, R38, R172 ;  /* 0x0000002644ac723c */ /* 0x040ff000000810ac */
[----:B------:R-:W-:Y:S08]  /*30660*/  HMMA.1688.F32.TF32 R176, R68, R34, R176 ;  /* 0x0000002244b0723c */ /* 0x000ff000000810b0 */
[C---:B------:R-:W-:Y:S08]  /*30670*/  HMMA.1688.F32.TF32 R68, R196.reuse, R62, R128 ;  /* 0x0000003ec444723c */ /* 0x040ff00000081080 */
[C---:B------:R-:W-:Y:S08]  /*30680*/  HMMA.1688.F32.TF32 R72, R196.reuse, R58, R116 ;  /* 0x0000003ac448723c */ /* 0x040ff00000081074 */
[----:B------:R-:W-:Y:S08]  /*30690*/  HMMA.1688.F32.TF32 R4, R196, R54, R4 ;  /* 0x00000036c404723c */ /* 0x000ff00000081004 */
[----:B--2---:R-:W-:-:S15]  /*306a0*/  HMMA.1688.F32.TF32 R20, R228, R162, R232 ;  /* 0x000000a2e414723c */ /* 0x004fde00000810e8 */
[----:B------:R-:W-:-:S04]  /*306b0*/  NOP ;  /* 0x0000000000007918 */ /* 0x000fc80000000000 */
[----:B------:R-:W-:Y:S01]  /*306c0*/  IMAD.MOV.U32 R199, RZ, RZ, R20 ;  /* 0x000000ffffc77224 */ /* 0x000fe200078e0014 */
[----:B------:R-:W-:Y:S01]  /*306d0*/  MOV R198, R21 ;  /* 0x0000001500c67202 */ /* 0x000fe20000000f00 */
[----:B------:R-:W2:Y:S01]  /*306e0*/  LDL.LU R20, [R1+0x90] ;  /* 0x0000900001147983 */ /* 0x000ea20000300800 */
[----:B------:R-:W-:Y:S02]  /*306f0*/  IMAD.MOV.U32 R197, RZ, RZ, R22 ;  /* 0x000000ffffc57224 */ /* 0x000fe400078e0016 */
[----:B------:R-:W-:Y:S01]  /*30700*/  IMAD.MOV.U32 R196, RZ, RZ, R23 ;  /* 0x000000ffffc47224 */ /* 0x000fe200078e0017 */
[----:B------:R-:W2:Y:S04]  /*30710*/  LDL.LU R21, [R1+0x94] ;  /* 0x0000940001157983 */ /* 0x000ea80000300800 */
[----:B------:R-:W2:Y:S04]  /*30720*/  LDL.LU R22, [R1+0x98] ;  /* 0x0000980001167983 */ /* 0x000ea80000300800 */
[----:B------:R-:W2:Y:S04]  /*30730*/  LDL.LU R23, [R1+0x9c] ;  /* 0x00009c0001177983 */ /* 0x000ea80000300800 */
        /* <DEDUP_REMOVED lines=8> */
[----:B------:R-:W-:Y:S03]  /*307c0*/  HMMA.1688.F32.TF32 R44, R228, R66, R236 ;  /* 0x00000042e42c723c */ /* 0x000fe600000810ec */
        /* <DEDUP_REMOVED lines=8> */
[----:B------:R-:W-:Y:S01]  /*30850*/  MOV R133, R44 ;  /* 0x0000002c00857202 */ /* 0x000fe20000000f00 */
[----:B------:R-:W-:Y:S01]  /*30860*/  IMAD.MOV.U32 R134, RZ, RZ, R45 ;  /* 0x000000ffff867224 */ /* 0x000fe200078e002d */
[----:B------:R-:W-:Y:S01]  /*30870*/  MOV R171, R47 ;  /* 0x0000002f00ab7202 */ /* 0x000fe20000000f00 */
[----:B------:R-:W-:-:S02]  /*30880*/  IMAD.MOV.U32 R135, RZ, RZ, R46 ;  /* 0x000000ffff877224 */ /* 0x000fc400078e002e */
[C---:B----4-:R-:W-:Y:S01]  /*30890*/  HMMA.1688.F32.TF32 R44, R228.reuse, R62, R248 ;  /* 0x0000003ee42c723c */ /* 0x050fe200000810f8 */
[----:B------:R-:W4:Y:S04]  /*308a0*/  LDL.LU R248, [R1+0x20] ;  /* 0x0000200001f87983 */ /* 0x000f280000300800 */
[----:B------:R-:W4:Y:S04]  /*308b0*/  LDL.LU R249, [R1+0x24] ;  /* 0x0000240001f97983 */ /* 0x000f280000300800 */
[----:B------:R-:W4:Y:S04]  /*308c0*/  LDL.LU R250, [R1+0x28] ;  /* 0x0000280001fa7983 */ /* 0x000f280000300800 */
[----:B------:R-:W4:Y:S06]  /*308d0*/  LDL.LU R251, [R1+0x2c] ;  /* 0x00002c0001fb7983 */ /* 0x000f2c0000300800 */
[----:B------:R-:W-:Y:S01]  /*308e0*/  IMAD.MOV.U32 R181, RZ, RZ, R44 ;  /* 0x000000ffffb57224 */ /* 0x000fe200078e002c */
[----:B------:R-:W-:Y:S01]  /*308f0*/  MOV R183, R46 ;  /* 0x0000002e00b77202 */ /* 0x000fe20000000f00 */
[----:B------:R-:W-:Y:S01]  /*30900*/  IMAD.MOV.U32 R182, RZ, RZ, R45 ;  /* 0x000000ffffb67224 */ /* 0x000fe200078e002d */
[C---:B--2---:R-:W-:Y:S08]  /*30910*/  HMMA.1688.F32.TF32 R20, R228.reuse, R58, R20 ;  /* 0x0000003ae414723c */ /* 0x044ff00000081014 */
[C---:B---3--:R-:W-:Y:S08]  /*30920*/  HMMA.1688.F32.TF32 R116, R228.reuse, R54, R116 ;  /* 0x00000036e474723c */ /* 0x048ff00000081074 */
[----:B------:R-:W-:Y:S03]  /*30930*/  HMMA.1688.F32.TF32 R124, R228, R42, R124 ;  /* 0x0000002ae47c723c */ /* 0x000fe6000008107c */
[----:B------:R-:W-:-:S05]  /*30940*/  IMAD.MOV.U32 R121, RZ, RZ, R20 ;  /* 0x000000ffff797224 */ /* 0x000fca00078e0014 */
[----:B------:R-:W-:Y:S01]  /*30950*/  HMMA.1688.F32.TF32 R232, R228, R38, R232 ;  /* 0x00000026e4e8723c */ /* 0x000fe200000810e8 */
[----:B------:R-:W-:Y:S01]  /*30960*/  IMAD.MOV.U32 R122, RZ, RZ, R21 ;  /* 0x000000ffff7a7224 */ /* 0x000fe200078e0015 */
[----:B------:R-:W2:Y:S01]  /*30970*/  LDL.LU R20, [R1] ;  /* 0x0000000001147983 */ /* 0x000ea20000300800 */
[----:B------:R-:W-:Y:S01]  /*30980*/  MOV R123, R22 ;  /* 0x00000016007b7202 */ /* 0x000fe20000000f00 */
[----:B------:R-:W-:-:S07]  /*30990*/  IMAD.MOV.U32 R180, RZ, RZ, R23 ;  /* 0x000000ffffb47224 */ /* 0x000fce00078e0017 */
[----:B------:R-:W-:Y:S01]  /*309a0*/  MOV R131, R127 ;  /* 0x0000007f00837202 */ /* 0x000fe20000000f00 */
[----:B------:R-:W2:Y:S01]  /*309b0*/  LDL.LU R21, [R1+0x4] ;  /* 0x0000040001157983 */ /* 0x000ea20000300800 */
[----:B------:R-:W-:Y:S02]  /*309c0*/  IMAD.MOV.U32 R44, RZ, RZ, R116 ;  /* 0x000000ffff2c7224 */ /* 0x000fe400078e0074 */
[----:B------:R-:W-:Y:S01]  /*309d0*/  IMAD.MOV.U32 R46, RZ, RZ, R118 ;  /* 0x000000ffff2e7224 */ /* 0x000fe200078e0076 */
[----:B------:R-:W2:Y:S01]  /*309e0*/  LDL.LU R22, [R1+0x8] ;  /* 0x0000080001167983 */ /* 0x000ea20000300800 */
[----:B------:R-:W-:Y:S01]  /*309f0*/  HMMA.1688.F32.TF32 R228, R228, R34, R236 ;  /* 0x00000022e4e4723c */ /* 0x000fe200000810ec */
[----:B------:R-:W-:Y:S02]  /*30a00*/  IMAD.MOV.U32 R120, RZ, RZ, R119 ;  /* 0x000000ffff787224 */ /* 0x000fe400078e0077 */
[----:B------:R-:W2:Y:S01]  /*30a10*/  LDL.LU R23, [R1+0xc] ;  /* 0x00000c0001177983 */ /* 0x000ea20000300800 */
[----:B------:R-:W-:Y:S01]  /*30a20*/  IMAD.MOV.U32 R118, RZ, RZ, R125 ;  /* 0x000000ffff767224 */ /* 0x000fe200078e007d */
[----:B------:R-:W-:Y:S01]  /*30a30*/  MOV R127, R234 ;  /* 0x000000ea007f7202 */ /* 0x000fe20000000f00 */
[----:B------:R-:W-:-:S02]  /*30a40*/  IMAD.MOV.U32 R119, RZ, RZ, R126 ;  /* 0x000000ffff777224 */ /* 0x000fc400078e007e */
[----:B------:R-:W-:Y:S02]  /*30a50*/  IMAD.MOV.U32 R116, RZ, RZ, R235 ;  /* 0x000000ffff747224 */ /* 0x000fe400078e00eb */
[----:B------:R-:W-:Y:S01]  /*30a60*/  IMAD.MOV.U32 R125, RZ, RZ, R232 ;  /* 0x000000ffff7d7224 */ /* 0x000fe200078e00e8 */
[----:B------:R-:W3:Y:S01]  /*30a70*/  LDL.LU.64 R234, [R1+0x2630] ;  /* 0x0026300001ea7983 */ /* 0x000ee20000300a00 */
[----:B------:R-:W-:-:S03]  /*30a80*/  IMAD.MOV.U32 R126, RZ, RZ, R233 ;  /* 0x000000ffff7e7224 */ /* 0x000fc600078e00e9 */
[----:B------:R-:W3:Y:S04]  /*30a90*/  LDL.LU.64 R232, [R1+0x2628] ;  /* 0x0026280001e87983 */ /* 0x000ee80000300a00 */
[----:B------:R-:W3:Y:S01]  /*30aa0*/  LDL.LU.64 R238, [R1+0x2620] ;  /* 0x0026200001ee7983 */ /* 0x000ee20000300a00 */
[----:B------:R-:W-:Y:S01]  /*30ab0*/  IMAD.MOV.U32 R128, RZ, RZ, R228 ;  /* 0x000000ffff807224 */ /* 0x000fe200078e00e4 */
[----:B------:R-:W-:Y:S01]  /*30ac0*/  MOV R129, R229 ;  /* 0x000000e500817202 */ /* 0x000fe20000000f00 */
[----:B----4-:R-:W-:Y:S01]  /*30ad0*/  HMMA.1688.F32.TF32 R248, R240, R162, R248 ;  /* 0x000000a2f0f8723c */ /* 0x010fe200000810f8 */
[----:B------:R-:W4:Y:S01]  /*30ae0*/  LDL.LU.64 R236, [R1+0x2618] ;  /* 0x0026180001ec7983 */ /* 0x000f220000300a00 */
[----:B------:R-:W-:-:S03]  /*30af0*/  IMAD.MOV.U32 R130, RZ, RZ, R230 ;  /* 0x000000ffff827224 */ /* 0x000fc600078e00e6 */
[----:B------:R-:W3:Y:S04]  /*30b00*/  LDL.LU R228, [R1+0x10] ;  /* 0x0000100001e47983 */ /* 0x000ee80000300800 */
[----:B------:R-:W3:Y:S04]  /*30b10*/  LDL.LU R229, [R1+0x14] ;  /* 0x0000140001e57983 */ /* 0x000ee80000300800 */
[----:B------:R-:W3:Y:S01]  /*30b20*/  LDL.LU R230, [R1+0x18] ;  /* 0x0000180001e67983 */ /* 0x000ee20000300800 */
[----:B------:R-:W-:Y:S02]  /*30b30*/  MOV R45, R117 ;  /* 0x00000075002d7202 */ /* 0x000fe40000000f00 */
[----:B------:R-:W-:Y:S01]  /*30b40*/  MOV R117, R124 ;  /* 0x0000007c00757202 */ /* 0x000fe20000000f00 */
[----:B------:R-:W-:Y:S01]  /*30b50*/  IMAD.MOV.U32 R124, RZ, RZ, R231 ;  /* 0x000000ffff7c7224 */ /* 0x000fe200078e00e7 */
[----:B------:R-:W-:Y:S01]  /*30b60*/  MOV R231, R2 ;  /* 0x0000000200e77202 */ /* 0x000fe20000000f00 */
[----:B------:R-:W-:Y:S01]  /*30b70*/  IMAD.MOV.U32 R18, RZ, RZ, R250 ;  /* 0x000000ffff127224 */ /* 0x000fe200078e00fa */
[----:B------:R-:W4:Y:S01]  /*30b80*/  LDL.LU R2, [R1+0x2610] ;  /* 0x0026100001027983 */ /* 0x000f220000300800 */
[----:B------:R-:W-:Y:S01]  /*30b90*/  MOV R19, R251 ;  /* 0x000000fb00137202 */ /* 0x000fe20000000f00 */
[----:B------:R-:W-:-:S02]  /*30ba0*/  IMAD.MOV.U32 R17, RZ, RZ, R249 ;  /* 0x000000ffff117224 */ /* 0x000fc400078e00f9 */
[----:B------:R-:W-:Y:S01]  /*30bb0*/  IMAD.MOV.U32 R187, RZ, RZ, R248 ;  /* 0x000000ffffbb7224 */ /* 0x000fe200078e00f8 */
[----:B------:R-:W4:Y:S04]  /*30bc0*/  LDL.LU.64 R250, [R1+0x2608] ;  /* 0x0026080001fa7983 */ /* 0x000f280000300a00 */
[----:B------:R-:W4:Y:S01]  /*30bd0*/  LDL.LU.64 R248, [R1+0x2600] ;  /* 0x0026000001f87983 */ /* 0x000f220000300a00 */
[----:B------:R-:W-:Y:S08]  /*30be0*/  HMMA.1688.F32.TF32 R76, R244, R54, R76 ;  /* 0x00000036f44c723c */ /* 0x000ff0000008104c */
[C---:B------:R-:W-:Y:S08]  /*30bf0*/  HMMA.1688.F32.TF32 R224, R240.reuse, R38, R224 ;  /* 0x00000026f0e0723c */ /* 0x040ff000000810e0 */
[----:B------:R-:W-:Y:S08]  /*30c00*/  HMMA.1688.F32.TF32 R220, R240, R34, R220 ;  /* 0x00000022f0dc723c */ /* 0x000ff000000810dc */
[----:B------:R-:W-:Y:S03]  /*30c10*/  HMMA.1688.F32.TF32 R192, R244, R62, R192 ;  /* 0x0000003ef4c0723c */ /* 0x000fe600000810c0 */
[----:B------:R-:W-:Y:S01]  /*30c20*/  IMAD.MOV.U32 R41, RZ, RZ, R227 ;  /* 0x000000ffff297224 */ /* 0x000fe200078e00e3 */
[----:B------:R-:W-:Y:S01]  /*30c30*/  MOV R160, R224 ;  /* 0x000000e000a07202 */ /* 0x000fe20000000f00 */
[----:B------:R-:W-:-:S02]  /*30c40*/  IMAD.MOV.U32 R52, RZ, RZ, R226 ;  /* 0x000000ffff347224 */ /* 0x000fc400078e00e2 */
[----:B------:R-:W-:Y:S01]  /*30c50*/  IMAD.MOV.U32 R161, RZ, RZ, R225 ;  /* 0x000000ffffa17224 */ /* 0x000fe200078e00e1 */
[C---:B------:R-:W-:Y:S03]  /*30c60*/  HMMA.1688.F32.TF32 R188, R244.reuse, R58, R188 ;  /* 0x0000003af4bc723c */ /* 0x040fe600000810bc */
[----:B------:R-:W-:Y:S01]  /*30c70*/  MOV R227, R221 ;  /* 0x000000dd00e37202 */ /* 0x000fe20000000f00 */
[----:B------:R-:W-:Y:S02]  /*30c80*/  IMAD.MOV.U32 R226, RZ, RZ, R222 ;  /* 0x000000ffffe27224 */ /* 0x000fe400078e00de */
[----:B------:R-:W-:Y:S02]  /*30c90*/  IMAD.MOV.U32 R225, RZ, RZ, R223 ;  /* 0x000000ffffe17224 */ /* 0x000fe400078e00df */
[----:B------:R-:W-:Y:S01]  /*30ca0*/  HMMA.1688.F32.TF32 R204, R244, R66, R204 ;  /* 0x00000042f4cc723c */ /* 0x000fe200000810cc */
[----:B------:R-:W-:-:S15]  /*30cb0*/  IMAD.MOV.U32 R32, RZ, RZ, R220 ;  /* 0x000000ffff207224 */ /* 0x000fde00078e00dc */
[----:B------:R-:W-:-:S03]  /*30cc0*/  NOP ;  /* 0x0000000000007918 */ /* 0x000fc60000000000 */
[----:B------:R-:W-:Y:S02]  /*30cd0*/  IMAD.MOV.U32 R57, RZ, RZ, R206 ;  /* 0x000000ffff397224 */ /* 0x000fe400078e00ce */
[----:B------:R-:W-:Y:S01]  /*30ce0*/  LDS R206, [R0+UR11+0x4980] ;  /* 0x0049800b00ce7984 */ /* 0x000fe20008000800 */
[C---:B--2---:R-:W-:Y:S08]  /*30cf0*/  HMMA.1688.F32.TF32 R20, R240.reuse, R62, R20 ;  /* 0x0000003ef014723c */ /* 0x044ff00000081014 */
[C---:B---3--:R-:W-:Y:S11]  /*30d00*/  HMMA.1688.F32.TF32 R228, R240.reuse, R66, R228 ;  /* 0x00000042f0e4723c */ /* 0x048ff600000810e4 */
[----:B------:R-:W-:Y:S01]  /*30d10*/  MOV R56, R22 ;  /* 0x0000001600387202 */ /* 0x000fe20000000f00 */
[----:B------:R-:W-:Y:S01]  /*30d20*/  IMAD.MOV.U32 R53, RZ, RZ, R23 ;  /* 0x000000ffff357224 */ /* 0x000fe200078e0017 */
[----:B------:R-:W-:Y:S01]  /*30d30*/  MOV R147, R21 ;  /* 0x0000001500937202 */ /* 0x000fe20000000f00 */
[----:B------:R-:W-:Y:S01]  /*30d40*/  IMAD.MOV.U32 R146, RZ, RZ, R20 ;  /* 0x000000ffff927224 */ /* 0x000fe200078e0014 */
[C---:B------:R-:W-:Y:S08]  /*30d50*/  HMMA.1688.F32.TF32 R232, R240.reuse, R42, R232 ;  /* 0x0000002af0e8723c */ /* 0x040ff000000810e8 */
[----:B----4-:R-:W-:Y:S01]  /*30d60*/  HMMA.1688.F32.TF32 R20, R240, R58, R248 ;  /* 0x0000003af014723c */ /* 0x010fe200000810f8 */
[----:B------:R-:W-:Y:S01]  /*30d70*/  IMAD.MOV.U32 R65, RZ, RZ, R231 ;  /* 0x000000ffff417224 */ /* 0x000fe200078e00e7 */
[----:B------:R-:W-:Y:S01]  /*30d80*/  MOV R64, R228 ;  /* 0x000000e400407202 */ /* 0x000fe20000000f00 */
[----:B------:R-:W-:-:S02]  /*30d90*/  IMAD.MOV.U32 R61, RZ, RZ, R229 ;  /* 0x000000ffff3d7224 */ /* 0x000fc400078e00e5 */
[----:B------:R-:W-:-:S03]  /*30da0*/  IMAD.MOV.U32 R60, RZ, RZ, R230 ;  /* 0x000000ffff3c7224 */ /* 0x000fc600078e00e6 */
[----:B------:R-:W-:Y:S01]  /*30db0*/  HMMA.1688.F32.TF32 R228, R240, R54, R236 ;  /* 0x00000036f0e4723c */ /* 0x000fe200000810ec */
[----:B------:R-:W-:Y:S01]  /*30dc0*/  MOV R63, R77 ;  /* 0x0000004d003f7202 */ /* 0x000fe20000000f00 */
[----:B------:R-:W-:Y:S01]  /*30dd0*/  IMAD.MOV.U32 R62, RZ, RZ, R78 ;  /* 0x000000ffff3e7224 */ /* 0x000fe200078e004e */
[----:B------:R-:W-:Y:S01]  /*30de0*/  MOV R36, R234 ;  /* 0x000000ea00247202 */ /* 0x000fe20000000f00 */
[----:B------:R-:W-:Y:S01]  /*30df0*/  IMAD.MOV.U32 R40, RZ, RZ, R232 ;  /* 0x000000ffff287224 */ /* 0x000fe200078e00e8 */
[----:B------:R-:W-:Y:S01]  /*30e00*/  MOV R58, R76 ;  /* 0x0000004c003a7202 */ /* 0x000fe20000000f00 */
[----:B------:R-:W-:Y:S01]  /*30e10*/  IMAD.MOV.U32 R37, RZ, RZ, R233 ;  /* 0x000000ffff257224 */ /* 0x000fe200078e00e9 */
[----:B------:R-:W-:Y:S01]  /*30e20*/  MOV R224, R65 ;  /* 0x0000004100e07202 */ /* 0x000fe20000000f00 */
[----:B------:R-:W-:-:S03]  /*30e30*/  IMAD.MOV.U32 R59, RZ, RZ, R79 ;  /* 0x000000ffff3b7224 */ /* 0x000fc600078e004f */
[----:B------:R-:W-:Y:S01]  /*30e40*/  IMAD.MOV.U32 R51, RZ, RZ, R23 ;  /* 0x000000ffff337224 */ /* 0x000fe200078e0017 */
[C---:B------:R-:W-:Y:S01]  /*30e50*/  HMMA.1688.F32.TF32 R76, R244.reuse, R42, R80 ;  /* 0x0000002af44c723c */ /* 0x040fe20000081050 */
[----:B------:R-:W-:Y:S01]  /*30e60*/  IMAD.MOV.U32 R221, RZ, RZ, R64 ;  /* 0x000000ffffdd7224 */ /* 0x000fe200078e0040 */
[----:B------:R-:W-:Y:S01]  /*30e70*/  MOV R223, R60 ;  /* 0x0000003c00df7202 */ /* 0x000fe20000000f00 */
[----:B------:R-:W1:Y:S01]  /*30e80*/  LDSM.16.M88.4 R64, [R2+UR13+0x20080] ;  /* 0x0200800d0240783b */ /* 0x000e620008000200 */
[----:B------:R-:W-:Y:S01]  /*30e90*/  IMAD.MOV.U32 R222, RZ, RZ, R61 ;  /* 0x000000ffffde7224 */ /* 0x000fe200078e003d */
[----:B------:R-:W-:Y:S02]  /*30ea0*/  MOV R249, R195 ;  /* 0x000000c300f97202 */ /* 0x000fe40000000f00 */
[----:B------:R-:W-:Y:S01]  /*30eb0*/  IMAD.MOV.U32 R23, RZ, RZ, R228 ;  /* 0x000000ffff177224 */ /* 0x000fe200078e00e4 */
[----:B------:R-:W-:Y:S01]  /*30ec0*/  MOV R228, R235 ;  /* 0x000000eb00e47202 */ /* 0x000fe20000000f00 */
[C---:B------:R-:W-:Y:S08]  /*30ed0*/  HMMA.1688.F32.TF32 R240, R244.reuse, R38, R84 ;  /* 0x00000026f4f0723c */ /* 0x040ff00000081054 */
[C---:B------:R-:W-:Y:S01]  /*30ee0*/  HMMA.1688.F32.TF32 R236, R244.reuse, R34, R92 ;  /* 0x00000022f4ec723c */ /* 0x040fe2000008105c */
[----:B------:R-:W-:Y:S01]  /*30ef0*/  IMAD.MOV.U32 R251, RZ, RZ, R193 ;  /* 0x000000fffffb7224 */ /* 0x000fe200078e00c1 */
[----:B------:R-:W-:Y:S01]  /*30f00*/  MOV R195, R40 ;  /* 0x0000002800c37202 */ /* 0x000fe20000000f00 */
[----:B------:R-:W-:Y:S01]  /*30f10*/  IMAD.MOV.U32 R248, RZ, RZ, R192 ;  /* 0x000000fffff87224 */ /* 0x000fe200078e00c0 */
[----:B------:R-:W-:Y:S04]  /*30f20*/  LDS R80, [R0+UR11+0x4000] ;  /* 0x0040000b00507984 */ /* 0x000fe80008000800 */
[----:B------:R-:W-:Y:S01]  /*30f30*/  HMMA.1688.F32.TF32 R232, R244, R162, R216 ;  /* 0x000000a2f4e8723c */ /* 0x000fe200000810d8 */
[----:B------:R-:W-:Y:S01]  /*30f40*/  IMAD.MOV.U32 R246, RZ, RZ, R63 ;  /* 0x000000fffff67224 */ /* 0x000fe200078e003f */
[----:B------:R-:W-:Y:S01]  /*30f50*/  MOV R247, R62 ;  /* 0x0000003e00f77202 */ /* 0x000fe20000000f00 */
[----:B------:R-:W-:Y:S01]  /*30f60*/  IMAD.MOV.U32 R55, RZ, RZ, R79 ;  /* 0x000000ffff377224 */ /* 0x000fe200078e004f */
[----:B------:R-:W2:Y:S01]  /*30f70*/  LDSM.16.M88.4 R60, [R2+UR13+0x21080] ;  /* 0x0210800d023c783b */ /* 0x000ea20008000200 */
[----:B------:R-:W-:Y:S01]  /*30f80*/  MOV R162, R205 ;  /* 0x000000cd00a27202 */ /* 0x000fe20000000f00 */
[----:B------:R-:W-:Y:S01]  /*30f90*/  IMAD.MOV.U32 R54, RZ, RZ, R78 ;  /* 0x000000ffff367224 */ /* 0x000fe200078e004e */
[----:B------:R-:W-:Y:S01]  /*30fa0*/  MOV R40, R191 ;  /* 0x000000bf00287202 */ /* 0x000fe20000000f00 */
[----:B------:R-:W-:Y:S01]  /*30fb0*/  IMAD.MOV.U32 R193, RZ, RZ, R36 ;  /* 0x000000ffffc17224 */ /* 0x000fe200078e0024 */
[----:B------:R-:W-:Y:S01]  /*30fc0*/  MOV R43, R77 ;  /* 0x0000004d002b7202 */ /* 0x000fe20000000f00 */
[----:B------:R-:W-:Y:S01]  /*30fd0*/  IMAD.MOV.U32 R42, RZ, RZ, R76 ;  /* 0x000000ffff2a7224 */ /* 0x000fe200078e004c */
[----:B------:R-:W-:Y:S01]  /*30fe0*/  LDS R82, [R0+UR11+0x4800] ;  /* 0x0048000b00527984 */ /* 0x000fe20008000800 */
[----:B------:R-:W-:-:S02]  /*30ff0*/  IMAD.MOV.U32 R192, RZ, RZ, R37 ;  /* 0x000000ffffc07224 */ /* 0x000fc400078e0025 */
[----:B------:R-:W-:Y:S01]  /*31000*/  IMAD.MOV.U32 R36, RZ, RZ, R190 ;  /* 0x000000ffff247224 */ /* 0x000fe200078e00be */
[----:B------:R-:W-:Y:S01]  /*31010*/  MOV R190, R57 ;  /* 0x0000003900be7202 */ /* 0x000fe20000000f00 */
[----:B------:R-:W-:Y:S01]  /*31020*/  IMAD.MOV.U32 R37, RZ, RZ, R189 ;  /* 0x000000ffff257224 */ /* 0x000fe200078e00bd */
[----:B-1----:R1:W-:Y:S01]  /*31030*/  STL [R1+0x2520], R66 ;  /* 0x0025204201007387 */ /* 0x0023e20000100800 */
[----:B------:R-:W-:Y:S02]  /*31040*/  IMAD.MOV.U32 R92, RZ, RZ, R59 ;  /* 0x000000ffff5c7224 */ /* 0x000fe400078e003b */
[----:B------:R-:W-:Y:S01]  /*31050*/  IMAD.MOV.U32 R245, RZ, RZ, R58 ;  /* 0x000000fffff57224 */ /* 0x000fe200078e003a */
[----:B------:R3:W-:Y:S01]  /*31060*/  STL [R1+0x251c], R67 ;  /* 0x00251c4301007387 */ /* 0x0007e20000100800 */
[----:B------:R-:W-:Y:S02]  /*31070*/  IMAD.MOV.U32 R219, RZ, RZ, R56 ;  /* 0x000000ffffdb7224 */ /* 0x000fe400078e0038 */
[----:B------:R-:W-:Y:S01]  /*31080*/  IMAD.MOV.U32 R189, RZ, RZ, R162 ;  /* 0x000000ffffbd7224 */ /* 0x000fe200078e00a2 */
[----:B------:R-:W4:Y:S01]  /*31090*/  LDSM.16.M88.4 R56, [R2+UR13+0x22080] ;  /* 0x0220800d0238783b */ /* 0x000f220008000200 */
[----:B------:R-:W-:Y:S01]  /*310a0*/  IMAD.MOV.U32 R244, RZ, RZ, R55 ;  /* 0x000000fffff47224 */ /* 0x000fe200078e0037 */
[----:B------:R-:W-:Y:S01]  /*310b0*/  MOV R162, R52 ;  /* 0x0000003400a27202 */ /* 0x000fe20000000f00 */
[----:B-1----:R-:W-:Y:S01]  /*310c0*/  IMAD.MOV.U32 R66, RZ, RZ, R54 ;  /* 0x000000ffff427224 */ /* 0x002fe200078e0036 */
[----:B------:R-:W-:Y:S01]  /*310d0*/  LDS R81, [R3+UR11+0x4000] ;  /* 0x0040000b03517984 */ /* 0x000fe20008000800 */
[----:B------:R-:W-:Y:S01]  /*310e0*/  IMAD.MOV.U32 R220, RZ, RZ, R53 ;  /* 0x000000ffffdc7224 */ /* 0x000fe200078e0035 */
[----:B---3--:R-:W-:Y:S01]  /*310f0*/  MOV R67, R43 ;  /* 0x0000002b00437202 */ /* 0x008fe20000000f00 */
[----:B------:R-:W-:Y:S01]  /*31100*/  IMAD.MOV.U32 R163, RZ, RZ, R41 ;  /* 0x000000ffffa37224 */ /* 0x000fe200078e0029 */
[----:B------:R-:W1:Y:S01]  /*31110*/  LDS R83, [R3+UR11+0x4800] ;  /* 0x0048000b03537984 */ /* 0x000e620008000800 */
[----:B------:R-:W-:-:S02]  /*31120*/  IMAD.MOV.U32 R95, RZ, RZ, R40 ;  /* 0x000000ffff5f7224 */ /* 0x000fc400078e0028 */
[----:B------:R-:W-:Y:S01]  /*31130*/  IMAD.MOV.U32 R33, RZ, RZ, R20 ;  /* 0x000000ffff217224 */ /* 0x000fe200078e0014 */
[----:B------:R-:W3:Y:S01]  /*31140*/  LDSM.16.M88.4 R52, [R2+UR13+0x23080] ;  /* 0x0230800d0234783b */ /* 0x000ee20008000200 */
[----:B------:R-:W-:Y:S01]  /*31150*/  MOV R93, R37 ;  /* 0x00000025005d7202 */ /* 0x000fe20000000f00 */
[----:B------:R-:W-:Y:S02]  /*31160*/  IMAD.MOV.U32 R94, RZ, RZ, R36 ;  /* 0x000000ffff5e7224 */ /* 0x000fe400078e0024 */
[----:B------:R-:W-:Y:S04]  /*31170*/  LDSM.16.M88.4 R36, [R2+UR13+0x25080] ;  /* 0x0250800d0224783b */ /* 0x000fe80008000200 */
[----:B--2---:R2:W-:Y:S01]  /*31180*/  STL [R1+0x2528], R62 ;  /* 0x0025283e01007387 */ /* 0x0045e20000100800 */
[----:B------:R-:W-:Y:S01]  /*31190*/  IMAD.MOV.U32 R216, RZ, RZ, R33 ;  /* 0x000000ffffd87224 */ /* 0x000fe200078e0021 */
[----:B------:R-:W-:-:S02]  /*311a0*/  MOV R191, R32 ;  /* 0x0000002000bf7202 */ /* 0x000fc40000000f00 */
[----:B------:R-:W-:Y:S01]  /*311b0*/  LDSM.16.M88.4 R32, [R2+UR13+0x26080] ;  /* 0x0260800d0220783b */ /* 0x000fe20008000200 */
[----:B------:R-:W-:Y:S01]  /*311c0*/  IMAD.MOV.U32 R49, RZ, RZ, R21 ;  /* 0x000000ffff317224 */ /* 0x000fe200078e0015 */
[----:B------:R-:W-:Y:S01]  /*311d0*/  MOV R50, R22 ;  /* 0x0000001600327202 */ /* 0x000fe20000000f00 */
[----:B------:R-:W-:Y:S01]  /*311e0*/  IMAD.MOV.U32 R250, RZ, RZ, R194 ;  /* 0x000000fffffa7224 */ /* 0x000fe200078e00c2 */
[----:B------:R-:W-:Y:S01]  /*311f0*/  LDS R76, [R0+UR11+0x4080] ;  /* 0x0040800b004c7984 */ /* 0x000fe20008000800 */
[----:B--2---:R-:W-:-:S03]  /*31200*/  IMAD.MOV.U32 R62, RZ, RZ, R42 ;  /* 0x000000ffff3e7224 */ /* 0x004fc600078e002a */
[----:B------:R-:W2:Y:S01]  /*31210*/  LDSM.16.M88.4 R40, [R2+UR13+0x24080] ;  /* 0x0240800d0228783b */ /* 0x000ea20008000200 */
[----:B------:R-:W-:Y:S01]  /*31220*/  IMAD.MOV.U32 R20, RZ, RZ, R229 ;  /* 0x000000ffff147224 */ /* 0x000fe200078e00e5 */
[----:B------:R-:W-:Y:S01]  /*31230*/  MOV R21, R230 ;  /* 0x000000e600157202 */ /* 0x000fe20000000f00 */
[----:B------:R-:W-:Y:S01]  /*31240*/  IMAD.MOV.U32 R22, RZ, RZ, R231 ;  /* 0x000000ffff167224 */ /* 0x000fe200078e00e7 */
[----:B------:R-:W-:Y:S01]  /*31250*/  LDS R78, [R0+UR11+0x4880] ;  /* 0x0048800b004e7984 */ /* 0x000fe20008000800 */
[----:B------:R-:W-:-:S03]  /*31260*/  IMAD.MOV.U32 R194, RZ, RZ, R228 ;  /* 0x000000ffffc27224 */ /* 0x000fc600078e00e4 */
[----:B------:R-:W2:Y:S04]  /*31270*/  LDSM.16.M88.4 R228, [R2+UR13+0x27080] ;  /* 0x0270800d02e4783b */ /* 0x000ea80008000200 */
[----:B------:R-:W-:Y:S04]  /*31280*/  STL [R1+0x2524], R63 ;  /* 0x0025243f01007387 */ /* 0x000fe80000100800 */
[----:B----4-:R4:W-:Y:S01]  /*31290*/  STL [R1+0x2530], R58 ;  /* 0x0025303a01007387 */ /* 0x0109e20000100800 */
[C---:B-1----:R-:W-:Y:S03]  /*312a0*/  HMMA.1688.F32.TF32 R212, R80.reuse, R64, R212 ;  /* 0x0000004050d4723c */ /* 0x042fe600000810d4 */
[----:B------:R1:W-:Y:S04]  /*312b0*/  STL [R1+0x252c], R59 ;  /* 0x00252c3b01007387 */ /* 0x0003e80000100800 */
[----:B---3--:R3:W-:Y:S01]  /*312c0*/  STL [R1+0x2534], R54 ;  /* 0x0025343601007387 */ /* 0x0087e20000100800 */
[----:B------:R-:W-:Y:S01]  /*312d0*/  HMMA.1688.F32.TF32 R104, R80, R52, R104 ;  /* 0x000000345068723c */ /* 0x000fe20000081068 */
[----:B----4-:R-:W-:-:S02]  /*312e0*/  MOV R58, R66 ;  /* 0x00000042003a7202 */ /* 0x010fc40000000f00 */
[----:B------:R-:W-:Y:S01]  /*312f0*/  STL [R1+0x2518], R55 ;  /* 0x0025183701007387 */ /* 0x000fe20000100800 */
[----:B-1----:R-:W-:-:S03]  /*31300*/  IMAD.MOV.U32 R59, RZ, RZ, R67 ;  /* 0x000000ffff3b7224 */ /* 0x002fc600078e0043 */
[----:B------:R-:W-:Y:S01]  /*31310*/  LDS R77, [R3+UR11+0x4080] ;  /* 0x0040800b034d7984 */ /* 0x000fe20008000800 */
[----:B---3--:R-:W-:-:S03]  /*31320*/  IMAD.MOV.U32 R54, RZ, RZ, R62 ;  /* 0x000000ffff367224 */ /* 0x008fc600078e003e */
[----:B------:R-:W1:Y:S01]  /*31330*/  LDS R79, [R3+UR11+0x4880] ;  /* 0x0048800b034f7984 */ /* 0x000e620008000800 */
[----:B--2---:R-:W-:Y:S03]  /*31340*/  HMMA.1688.F32.TF32 R24, R80, R40, R24 ;  /* 0x000000285018723c */ /* 0x004fe60000081018 */
[----:B------:R2:W-:Y:S04]  /*31350*/  STL [R1+0x24f8], R42 ;  /* 0x0024f82a01007387 */ /* 0x0005e80000100800 */
[----:B------:R3:W-:Y:S04]  /*31360*/  STL [R1+0x24f4], R43 ;  /* 0x0024f42b01007387 */ /* 0x0007e80000100800 */
[----:B------:R4:W-:Y:S01]  /*31370*/  STL [R1+0x24ec], R38 ;  /* 0x0024ec2601007387 */ /* 0x0009e20000100800 */
[----:B--2---:R-:W-:-:S03]  /*31380*/  IMAD.MOV.U32 R42, RZ, RZ, R58 ;  /* 0x000000ffff2a7224 */ /* 0x004fc600078e003a */
[----:B------:R2:W-:Y:S01]  /*31390*/  STL [R1+0x24e8], R39 ;  /* 0x0024e82701007387 */ /* 0x0005e20000100800 */
[----:B---3--:R-:W-:Y:S01]  /*313a0*/  MOV R43, R59 ;  /* 0x0000003b002b7202 */ /* 0x008fe20000000f00 */
[----:B------:R-:W-:Y:S02]  /*313b0*/  IMAD.MOV.U32 R55, RZ, RZ, R244 ;  /* 0x000000ffff377224 */ /* 0x000fe400078e00f4 */
[----:B------:R3:W-:Y:S01]  /*313c0*/  STL [R1+0x24fc], R34 ;  /* 0x0024fc2201007387 */ /* 0x0007e20000100800 */
[----:B----4-:R-:W-:Y:S01]  /*313d0*/  IMAD.MOV.U32 R38, RZ, RZ, R54 ;  /* 0x000000ffff267224 */ /* 0x010fe200078e0036 */
[----:B------:R-:W-:Y:S02]  /*313e0*/  MOV R54, R245 ;  /* 0x000000f500367202 */ /* 0x000fe40000000f00 */
[----:B------:R4:W-:Y:S01]  /*313f0*/  STL [R1+0x24f0], R35 ;  /* 0x0024f02301007387 */ /* 0x0009e20000100800 */
[----:B------:R-:W-:Y:S01]  /*31400*/  IMAD.MOV.U32 R59, RZ, RZ, R246 ;  /* 0x000000ffff3b7224 */ /* 0x000fe200078e00f6 */
[----:B--2---:R-:W-:Y:S01]  /*31410*/  MOV R39, R42 ;  /* 0x0000002a00277202 */ /* 0x004fe20000000f00 */
[----:B------:R-:W-:Y:S01]  /*31420*/  IMAD.MOV.U32 R58, RZ, RZ, R247 ;  /* 0x000000ffff3a7224 */ /* 0x000fe200078e00f7 */
[----:B------:R2:W-:Y:S01]  /*31430*/  STL [R1+0x2504], R230 ;  /* 0x002504e601007387 */ /* 0x0005e20000100800 */
[----:B---3--:R-:W-:-:S02]  /*31440*/  IMAD.MOV.U32 R34, RZ, RZ, R43 ;  /* 0x000000ffff227224 */ /* 0x008fc400078e002b */
[----:B------:R-:W-:Y:S01]  /*31450*/  IMAD.MOV.U32 R218, RZ, RZ, R207 ;  /* 0x000000ffffda7224 */ /* 0x000fe200078e00cf */
[----:B------:R-:W-:Y:S01]  /*31460*/  LDS R85, [R3+UR11+0x4100] ;  /* 0x0041000b03557984 */ /* 0x000fe20008000800 */
[----:B----4-:R-:W-:Y:S02]  /*31470*/  IMAD.MOV.U32 R35, RZ, RZ, R38 ;  /* 0x000000ffff237224 */ /* 0x010fe400078e0026 */
[----:B------:R-:W-:Y:S01]  /*31480*/  IMAD.MOV.U32 R38, RZ, RZ, R55 ;  /* 0x000000ffff267224 */ /* 0x000fe200078e0037 */
[----:B------:R-:W-:Y:S01]  /*31490*/  MOV R42, R59 ;  /* 0x0000003b002a7202 */ /* 0x000fe20000000f00 */
[----:B------:R-:W-:Y:S01]  /*314a0*/  IMAD.MOV.U32 R43, RZ, RZ, R54 ;  /* 0x000000ffff2b7224 */ /* 0x000fe200078e0036 */
[----:B--2---:R-:W-:Y:S01]  /*314b0*/  MOV R230, R35 ;  /* 0x0000002300e67202 */ /* 0x004fe20000000f00 */
[----:B------:R-:W-:Y:S01]  /*314c0*/  STL [R1+0x2500], R231 ;  /* 0x002500e701007387 */ /* 0x000fe20000100800 */
[----:B------:R-:W-:Y:S02]  /*314d0*/  IMAD.MOV.U32 R55, RZ, RZ, R58 ;  /* 0x000000ffff377224 */ /* 0x000fe400078e003a */
[----:B------:R-:W-:Y:S01]  /*314e0*/  IMAD.MOV.U32 R35, RZ, RZ, R34 ;  /* 0x000000ffff237224 */ /* 0x000fe200078e0022 */
[----:B------:R-:W-:Y:S01]  /*314f0*/  STL [R1+0x2298], R2 ;  /* 0x0022980201007387 */ /* 0x000fe20000100800 */
[----:B------:R-:W-:Y:S01]  /*31500*/  IMAD.MOV.U32 R34, RZ, RZ, R39 ;  /* 0x000000ffff227224 */ /* 0x000fe200078e0027 */
[----:B------:R-:W-:Y:S01]  /*31510*/  MOV R39, R38 ;  /* 0x0000002600277202 */ /* 0x000fe20000000f00 */
[----:B------:R-:W-:Y:S01]  /*31520*/  IMAD.MOV.U32 R38, RZ, RZ, R43 ;  /* 0x000000ffff267224 */ /* 0x000fe200078e002b */
[----:B------:R-:W-:Y:S01]  /*31530*/  STL [R1+0x2538], R3 ;  /* 0x0025380301007387 */ /* 0x000fe20000100800 */
[----:B------:R-:W-:Y:S01]  /*31540*/  HMMA.1688.F32.TF32 R108, R80, R36, R108 ;  /* 0x00000024506c723c */ /* 0x000fe2000008106c */
[----:B------:R-:W-:Y:S01]  /*31550*/  MOV R54, R105 ;  /* 0x0000006900367202 */ /* 0x000fe20000000f00 */
[----:B------:R-:W-:Y:S01]  /*31560*/  IMAD.MOV.U32 R58, RZ, RZ, R106 ;  /* 0x000000ffff3a7224 */ /* 0x000fe200078e006a */
[----:B------:R-:W-:Y:S01]  /*31570*/  LDS R87, [R3+UR11+0x4900] ;  /* 0x0049000b03577984 */ /* 0x000fe20008000800 */
[----:B------:R-:W-:-:S02]  /*31580*/  IMAD.MOV.U32 R59, RZ, RZ, R107 ;  /* 0x000000ffff3b7224 */ /* 0x000fc400078e006b */
[----:B------:R-:W-:Y:S01]  /*31590*/  IMAD.MOV.U32 R43, RZ, RZ, R42 ;  /* 0x000000ffff2b7224 */ /* 0x000fe200078e002a */
[----:B------:R-:W-:Y:S01]  /*315a0*/  LDS R205, [R3+UR11+0x4180] ;  /* 0x0041800b03cd7984 */ /* 0x000fe20008000800 */
[----:B------:R-:W-:-:S03]  /*315b0*/  MOV R42, R55 ;  /* 0x00000037002a7202 */ /* 0x000fc60000000f00 */
[----:B------:R2:W-:Y:S01]  /*315c0*/  LDS R207, [R3+UR11+0x4980] ;  /* 0x0049800b03cf7984 */ /* 0x0005e20008000800 */
[----:B------:R-:W-:-:S03]  /*315d0*/  IMAD.MOV.U32 R55, RZ, RZ, R24 ;  /* 0x000000ffff377224 */ /* 0x000fc600078e0018 */
[----:B------:R-:W-:Y:S04]  /*315e0*/  STL.64 [R1+0xd0], R212 ;  /* 0x0000d0d401007387 */ /* 0x000fe80000100a00 */
[----:B------:R-:W-:Y:S01]  /*315f0*/  STL.64 [R1+0xd8], R214 ;  /* 0x0000d8d601007387 */ /* 0x000fe20000100a00 */
[----:B--2---:R-:W-:Y:S02]  /*31600*/  IMAD.MOV.U32 R3, RZ, RZ, R104 ;  /* 0x000000ffff037224 */ /* 0x004fe400078e0068 */
[C---:B------:R-:W-:Y:S01]  /*31610*/  HMMA.1688.F32.TF32 R104, R80.reuse, R32, R164 ;  /* 0x000000205068723c */ /* 0x040fe200000810a4 */
[----:B------:R-:W-:Y:S04]  /*31620*/  STL [R1+0x94], R25 ;  /* 0x0000941901007387 */ /* 0x000fe80000100800 */
[----:B------:R2:W-:Y:S03]  /*31630*/  STL.64 [R1+0x98], R26 ;  /* 0x0000981a01007387 */ /* 0x0005e60000100a00 */
[C---:B------:R-:W-:Y:S01]  /*31640*/  HMMA.1688.F32.TF32 R208, R80.reuse, R60, R208 ;  /* 0x0000003c50d0723c */ /* 0x040fe200000810d0 */
[----:B------:R-:W-:Y:S04]  /*31650*/  LDS R84, [R0+UR11+0x4100] ;  /* 0x0041000b00547984 */ /* 0x000fe80008000800 */
[----:B------:R-:W3:Y:S03]  /*31660*/  LDS R86, [R0+UR11+0x4900] ;  /* 0x0049000b00567984 */ /* 0x000ee60008000800 */
[C---:B--2---:R-:W-:Y:S08]  /*31670*/  HMMA.1688.F32.TF32 R24, R80.reuse, R228, R28 ;  /* 0x000000e45018723c */ /* 0x044ff0000008101c */
[----:B------:R-:W-:Y:S01]  /*31680*/  HMMA.1688.F32.TF32 R200, R80, R56, R200 ;  /* 0x0000003850c8723c */ /* 0x000fe200000810c8 */
[----:B------:R-:W-:Y:S01]  /*31690*/  STL.64 [R1+0x80], R108 ;  /* 0x0000806c01007387 */ /* 0x000fe20000100a00 */
[----:B------:R-:W-:Y:S01]  /*316a0*/  IMAD.MOV.U32 R214, RZ, RZ, R230 ;  /* 0x000000ffffd67224 */ /* 0x000fe200078e00e6 */
[----:B------:R-:W-:Y:S01]  /*316b0*/  MOV R215, R35 ;  /* 0x0000002300d77202 */ /* 0x000fe20000000f00 */
[----:B------:R-:W-:Y:S01]  /*316c0*/  IMAD.MOV.U32 R231, RZ, RZ, R39 ;  /* 0x000000ffffe77224 */ /* 0x000fe200078e0027 */
[----:B------:R-:W-:Y:S01]  /*316d0*/  STL.64 [R1+0x88], R110 ;  /* 0x0000886e01007387 */ /* 0x000fe20000100a00 */
[----:B------:R-:W-:Y:S01]  /*316e0*/  IMAD.MOV.U32 R2, RZ, RZ, R34 ;  /* 0x000000ffff027224 */ /* 0x000fe200078e0022 */
[----:B------:R-:W-:-:S02]  /*316f0*/  MOV R230, R38 ;  /* 0x0000002600e67202 */ /* 0x000fc40000000f00 */
[----:B------:R-:W-:Y:S01]  /*31700*/  STL.64 [R1+0x70], R104 ;  /* 0x0000706801007387 */ /* 0x000fe20000100a00 */
[----:B------:R-:W-:-:S03]  /*31710*/  IMAD.MOV.U32 R34, RZ, RZ, R43 ;  /* 0x000000ffff227224 */ /* 0x000fc600078e002b */
[----:B------:R-:W-:Y:S01]  /*31720*/  STL.64 [R1+0x78], R106 ;  /* 0x0000786a01007387 */ /* 0x000fe20000100a00 */
[----:B------:R-:W-:Y:S01]  /*31730*/  MOV R66, R210 ;  /* 0x000000d200427202 */ /* 0x000fe20000000f00 */
[----:B------:R-:W-:Y:S02]  /*31740*/  IMAD.MOV.U32 R67, RZ, RZ, R211 ;  /* 0x000000ffff437224 */ /* 0x000fe400078e00d3 */
[----:B------:R-:W-:Y:S01]  /*31750*/  STL.64 [R1+0x60], R24 ;  /* 0x0000601801007387 */ /* 0x000fe20000100a00 */
[----:B------:R-:W-:Y:S01]  /*31760*/  MOV R210, R214 ;  /* 0x000000d600d27202 */ /* 0x000fe20000000f00 */
[----:B------:R-:W-:Y:S02]  /*31770*/  IMAD.MOV.U32 R211, RZ, RZ, R215 ;  /* 0x000000ffffd37224 */ /* 0x000fe400078e00d7 */
[----:B------:R1:W-:Y:S01]  /*31780*/  STL.64 [R1+0x68], R26 ;  /* 0x0000681a01007387 */ /* 0x0003e20000100a00 */
[----:B------:R-:W-:Y:S01]  /*31790*/  IMAD.MOV.U32 R212, RZ, RZ, R2 ;  /* 0x000000ffffd47224 */ /* 0x000fe200078e0002 */
[----:B------:R-:W-:Y:S01]  /*317a0*/  MOV R213, R231 ;  /* 0x000000e700d57202 */ /* 0x000fe20000000f00 */
[----:B------:R-:W-:Y:S01]  /*317b0*/  IMAD.MOV.U32 R214, RZ, RZ, R230 ;  /* 0x000000ffffd67224 */ /* 0x000fe200078e00e6 */
[----:B------:R-:W-:Y:S01]  /*317c0*/  MOV R2, R42 ;  /* 0x0000002a00027202 */ /* 0x000fe20000000f00 */
[----:B------:R-:W-:Y:S01]  /*317d0*/  IMAD.MOV.U32 R215, RZ, RZ, R34 ;  /* 0x000000ffffd77224 */ /* 0x000fe200078e0022 */
[----:B------:R-:W-:Y:S01]  /*317e0*/  MOV R244, R203 ;  /* 0x000000cb00f47202 */ /* 0x000fe20000000f00 */
[----:B------:R-:W-:Y:S01]  /*317f0*/  IMAD.MOV.U32 R62, RZ, RZ, R208 ;  /* 0x000000ffff3e7224 */ /* 0x000fe200078e00d0 */
[----:B-1----:R-:W-:Y:S01]  /*31800*/  HMMA.1688.F32.TF32 R24, R76, R64, R152 ;  /* 0x000000404c18723c */ /* 0x002fe20000081098 */
        /* <DEDUP_REMOVED lines=8> */
[----:B------:R-:W-:Y:S01]  /*31890*/  IMAD.MOV.U32 R211, RZ, RZ, R215 ;  /* 0x000000ffffd37224 */ /* 0x000fe200078e00d7 */
[----:B------:R-:W-:Y:S01]  /*318a0*/  MOV R215, R94 ;  /* 0x0000005e00d77202 */ /* 0x000fe20000000f00 */
[----:B------:R-:W-:Y:S02]  /*318b0*/  IMAD.MOV.U32 R213, RZ, RZ, R92 ;  /* 0x000000ffffd57224 */ /* 0x000fe400078e005c */
[----:B------:R-:W-:Y:S01]  /*318c0*/  IMAD.MOV.U32 R214, RZ, RZ, R93 ;  /* 0x000000ffffd67224 */ /* 0x000fe200078e005d */
[----:B------:R-:W-:Y:S01]  /*318d0*/  MOV R93, R251 ;  /* 0x000000fb005d7202 */ /* 0x000fe20000000f00 */
[----:B------:R-:W-:-:S02]  /*318e0*/  IMAD.MOV.U32 R2, RZ, RZ, R95 ;  /* 0x000000ffff027224 */ /* 0x000fc400078e005f */
[----:B------:R-:W-:Y:S01]  /*318f0*/  IMAD.MOV.U32 R92, RZ, RZ, R188 ;  /* 0x000000ffff5c7224 */ /* 0x000fe200078e00bc */
[----:B------:R-:W-:Y:S01]  /*31900*/  MOV R188, R248 ;  /* 0x000000f800bc7202 */ /* 0x000fe20000000f00 */
[----:B------:R-:W-:Y:S02]  /*31910*/  IMAD.MOV.U32 R94, RZ, RZ, R250 ;  /* 0x000000ffff5e7224 */ /* 0x000fe400078e00fa */
[----:B------:R-:W-:Y:S02]  /*31920*/  IMAD.MOV.U32 R95, RZ, RZ, R249 ;  /* 0x000000ffff5f7224 */ /* 0x000fe400078e00f9 */
[C---:B------:R-:W-:Y:S01]  /*31930*/  HMMA.1688.F32.TF32 R248, R76.reuse, R52, R8 ;  /* 0x000000344cf8723c */ /* 0x040fe20000081008 */
[----:B------:R-:W-:Y:S01]  /*31940*/  IMAD.MOV.U32 R39, RZ, RZ, R27 ;  /* 0x000000ffff277224 */ /* 0x000fe200078e001b */
[----:B------:R-:W-:Y:S01]  /*31950*/  MOV R35, R25 ;  /* 0x0000001900237202 */ /* 0x000fe20000000f00 */
[----:B------:R-:W-:Y:S02]  /*31960*/  IMAD.MOV.U32 R38, RZ, RZ, R26 ;  /* 0x000000ffff267224 */ /* 0x000fe400078e001a */
[----:B------:R-:W-:Y:S01]  /*31970*/  IMAD.MOV.U32 R43, RZ, RZ, R24 ;  /* 0x000000ffff2b7224 */ /* 0x000fe200078e0018 */
[----:B------:R-:W-:Y:S02]  /*31980*/  STL [R1+0x2514], R39 ;  /* 0x0025142701007387 */ /* 0x000fe40000100800 */
[C---:B------:R-:W-:Y:S02]  /*31990*/  HMMA.1688.F32.TF32 R12, R76.reuse, R40, R12 ;  /* 0x000000284c0c723c */ /* 0x040fe4000008100c */
[----:B------:R-:W-:Y:S04]  /*319a0*/  STL [R1+0x2510], R38 ;  /* 0x0025102601007387 */ /* 0x000fe80000100800 */
[----:B------:R-:W-:Y:S02]  /*319b0*/  STL [R1+0x250c], R35 ;  /* 0x00250c2301007387 */ /* 0x000fe40000100800 */
[C---:B------:R-:W-:Y:S02]  /*319c0*/  HMMA.1688.F32.TF32 R136, R76.reuse, R36, R136 ;  /* 0x000000244c88723c */ /* 0x040fe40000081088 */
[----:B------:R-:W-:Y:S06]  /*319d0*/  STL [R1+0x2508], R43 ;  /* 0x0025082b01007387 */ /* 0x000fec0000100800 */
[----:B------:R-:W-:Y:S01]  /*319e0*/  HMMA.1688.F32.TF32 R140, R76, R32, R140 ;  /* 0x000000204c8c723c */ /* 0x000fe2000008108c */
[----:B------:R1:W-:Y:S01]  /*319f0*/  STL.64 [R1+0x2480], R250 ;  /* 0x002480fa01007387 */ /* 0x0003e20000100a00 */
[----:B------:R-:W-:Y:S01]  /*31a00*/  MOV R217, R204 ;  /* 0x000000cc00d97202 */ /* 0x000fe20000000f00 */
[----:B-1----:R-:W-:Y:S01]  /*31a10*/  IMAD.MOV.U32 R251, RZ, RZ, R209 ;  /* 0x000000fffffb7224 */ /* 0x002fe200078e00d1 */
        /* <DEDUP_REMOVED lines=8> */
[----:B------:R-:W-:Y:S01]  /*31aa0*/  STL.64 [R1+0x2478], R248 ;  /* 0x002478f801007387 */ /* 0x000fe20000100a00 */
[----:B------:R-:W-:-:S02]  /*31ab0*/  IMAD.MOV.U32 R215, RZ, RZ, R2 ;  /* 0x000000ffffd77224 */ /* 0x000fc400078e0002 */
[----:B------:R-:W-:Y:S01]  /*31ac0*/  IMAD.MOV.U32 R92, RZ, RZ, R93 ;  /* 0x000000ffff5c7224 */ /* 0x000fe200078e005d */
[----:B------:R-:W-:Y:S01]  /*31ad0*/  HMMA.1688.F32.TF32 R24, R76, R60, R148 ;  /* 0x0000003c4c18723c */ /* 0x000fe20000081094 */
[----:B------:R-:W-:Y:S01]  /*31ae0*/  IMAD.MOV.U32 R93, RZ, RZ, R94 ;  /* 0x000000ffff5d7224 */ /* 0x000fe200078e005e */
[----:B------:R-:W-:Y:S01]  /*31af0*/  MOV R94, R95 ;  /* 0x0000005f005e7202 */ /* 0x000fe20000000f00 */
[----:B------:R-:W-:-:S05]  /*31b00*/  IMAD.MOV.U32 R2, RZ, RZ, R188 ;  /* 0x000000ffff027224 */ /* 0x000fca00078e00bc */
[----:B---3--:R-:W-:Y:S01]  /*31b10*/  HMMA.1688.F32.TF32 R112, R84, R52, R112 ;  /* 0x000000345470723c */ /* 0x008fe20000081070 */
[----:B------:R-:W-:Y:S01]  /*31b20*/  IMAD.MOV.U32 R188, RZ, RZ, R189 ;  /* 0x000000ffffbc7224 */ /* 0x000fe200078e00bd */
[----:B------:R-:W-:Y:S01]  /*31b30*/  MOV R189, R190 ;  /* 0x000000be00bd7202 */ /* 0x000fe20000000f00 */
[----:B------:R-:W-:Y:S01]  /*31b40*/  IMAD.MOV.U32 R95, RZ, RZ, R217 ;  /* 0x000000ffff5f7224 */ /* 0x000fe200078e00d9 */
[----:B------:R-:W-:Y:S01]  /*31b50*/  MOV R217, R146 ;  /* 0x0000009200d97202 */ /* 0x000fe20000000f00 */
[----:B------:R-:W-:Y:S01]  /*31b60*/  IMAD.MOV.U32 R190, RZ, RZ, R218 ;  /* 0x000000ffffbe7224 */ /* 0x000fe200078e00da */
[----:B------:R-:W2:Y:S01]  /*31b70*/  LDL.LU R146, [R1+0x25fc] ;  /* 0x0025fc0001927983 */ /* 0x000ea20000300800 */
[----:B------:R-:W-:-:S03]  /*31b80*/  IMAD.MOV.U32 R218, RZ, RZ, R147 ;  /* 0x000000ffffda7224 */ /* 0x000fc600078e0093 */
[----:B------:R-:W2:Y:S04]  /*31b90*/  LDL.LU R147, [R1+0x25f8] ;  /* 0x0025f80001937983 */ /* 0x000ea80000300800 */
[----:B------:R-:W-:Y:S04]  /*31ba0*/  STL [R1+0x2474], R14 ;  /* 0x0024740e01007387 */ /* 0x000fe80000100800 */
[----:B------:R-:W-:Y:S04]  /*31bb0*/  STL [R1+0x2470], R15 ;  /* 0x0024700f01007387 */ /* 0x000fe80000100800 */
[----:B------:R-:W-:Y:S04]  /*31bc0*/  STL [R1+0x246c], R139 ;  /* 0x00246c8b01007387 */ /* 0x000fe80000100800 */
[----:B------:R1:W-:Y:S04]  /*31bd0*/  STL.64 [R1+0x2490], R142 ;  /* 0x0024908e01007387 */ /* 0x0003e80000100a00 */
[----:B------:R3:W-:Y:S01]  /*31be0*/  STL.64 [R1+0x2488], R140 ;  /* 0x0024888c01007387 */ /* 0x0007e20000100a00 */
[----:B------:R-:W-:Y:S01]  /*31bf0*/  IMAD.MOV.U32 R108, RZ, RZ, R125 ;  /* 0x000000ffff6c7224 */ /* 0x000fe200078e007d */
[----:B------:R-:W-:Y:S01]  /*31c00*/  MOV R110, R127 ;  /* 0x0000007f006e7202 */ /* 0x000fe20000000f00 */
[----:B------:R-:W-:-:S02]  /*31c10*/  IMAD.MOV.U32 R109, RZ, RZ, R126 ;  /* 0x000000ffff6d7224 */ /* 0x000fc400078e007e */
[----:B------:R-:W-:Y:S01]  /*31c20*/  IMAD.MOV.U32 R111, RZ, RZ, R116 ;  /* 0x000000ffff6f7224 */ /* 0x000fe200078e0074 */
[----:B------:R-:W-:Y:S01]  /*31c30*/  MOV R105, R118 ;  /* 0x0000007600697202 */ /* 0x000fe20000000f00 */
[----:B------:R-:W-:Y:S01]  /*31c40*/  IMAD.MOV.U32 R104, RZ, RZ, R117 ;  /* 0x000000ffff687224 */ /* 0x000fe200078e0075 */
[----:B------:R-:W4:Y:S01]  /*31c50*/  LDS R204, [R0+UR11+0x4180] ;  /* 0x0041800b00cc7984 */ /* 0x000f220008000800 */
[----:B-1----:R-:W-:Y:S01]  /*31c60*/  IMAD.MOV.U32 R143, RZ, RZ, R211 ;  /* 0x000000ffff8f7224 */ /* 0x002fe200078e00d3 */
[----:B---3--:R-:W-:Y:S02]  /*31c70*/  MOV R141, R209 ;  /* 0x000000d1008d7202 */ /* 0x008fe40000000f00 */
        /* <DEDUP_REMOVED lines=11> */
[----:B------:R-:W-:-:S02]  /*31d30*/  IMAD.MOV.U32 R92, RZ, RZ, R95 ;  /* 0x000000ffff5c7224 */ /* 0x000fc400078e005f */
[----:B------:R-:W-:Y:S02]  /*31d40*/  IMAD.MOV.U32 R2, RZ, RZ, R94 ;  /* 0x000000ffff027224 */ /* 0x000fe400078e005e */
[----:B------:R-:W-:Y:S02]  /*31d50*/  IMAD.MOV.U32 R95, RZ, RZ, R190 ;  /* 0x000000ffff5f7224 */ /* 0x000fe400078e00be */
[----:B------:R-:W-:Y:S02]  /*31d60*/  IMAD.MOV.U32 R94, RZ, RZ, R189 ;  /* 0x000000ffff5e7224 */ /* 0x000fe400078e00bd */
[----:B------:R-:W-:Y:S02]  /*31d70*/  IMAD.MOV.U32 R190, RZ, RZ, R226 ;  /* 0x000000ffffbe7224 */ /* 0x000fe400078e00e2 */
[----:B------:R-:W-:Y:S02]  /*31d80*/  IMAD.MOV.U32 R225, RZ, RZ, R17 ;  /* 0x000000ffffe17224 */ /* 0x000fe400078e0011 */
[----:B------:R-:W-:Y:S01]  /*31d90*/  IMAD.MOV.U32 R189, RZ, RZ, R227 ;  /* 0x000000ffffbd7224 */ /* 0x000fe200078e00e3 */
[----:B------:R-:W3:Y:S01]  /*31da0*/  LDL.LU R17, [R1+0x25f4] ;  /* 0x0025f40001117983 */ /* 0x000ee20000300800 */
[----:B------:R-:W-:Y:S01]  /*31db0*/  IMAD.MOV.U32 R226, RZ, RZ, R18 ;  /* 0x000000ffffe27224 */ /* 0x000fe200078e0012 */
[----:B------:R-:W-:-:S02]  /*31dc0*/  MOV R227, R19 ;  /* 0x0000001300e37202 */ /* 0x000fc40000000f00 */
[----:B------:R-:W3:Y:S04]  /*31dd0*/  LDL.LU R18, [R1+0x25f0] ;  /* 0x0025f00001127983 */ /* 0x000ee80000300800 */
[----:B------:R-:W3:Y:S01]  /*31de0*/  LDL.LU R19, [R1+0x25ec] ;  /* 0x0025ec0001137983 */ /* 0x000ee20000300800 */
[----:B------:R-:W-:Y:S01]  /*31df0*/  IMAD.MOV.U32 R230, RZ, RZ, R24 ;  /* 0x000000ffffe67224 */ /* 0x000fe200078e0018 */
[----:B------:R-:W-:Y:S01]  /*31e00*/  MOV R34, R26 ;  /* 0x0000001a00227202 */ /* 0x000fe20000000f00 */
[----:B------:R-:W-:Y:S02]  /*31e10*/  IMAD.MOV.U32 R231, RZ, RZ, R25 ;  /* 0x000000ffffe77224 */ /* 0x000fe400078e0019 */
[----:B------:R-:W-:Y:S02]  /*31e20*/  IMAD.MOV.U32 R42, RZ, RZ, R27 ;  /* 0x000000ffff2a7224 */ /* 0x000fe400078e001b */
[----:B------:R-:W-:Y:S01]  /*31e30*/  HMMA.1688.F32.TF32 R24, R76, R56, R156 ;  /* 0x000000384c18723c */ /* 0x000fe2000008109c */
[----:B------:R-:W-:-:S02]  /*31e40*/  IMAD.MOV.U32 R10, RZ, RZ, R215 ;  /* 0x000000ffff0a7224 */ /* 0x000fc400078e00d7 */
[----:B------:R-:W-:Y:S01]  /*31e50*/  IMAD.MOV.U32 R11, RZ, RZ, R2 ;  /* 0x000000ffff0b7224 */ /* 0x000fe200078e0002 */
[----:B------:R-:W-:Y:S01]  /*31e60*/  MOV R2, R95 ;  /* 0x0000005f00027202 */ /* 0x000fe20000000f00 */
[----:B------:R-:W-:Y:S01]  /*31e70*/  IMAD.MOV.U32 R215, RZ, RZ, R94 ;  /* 0x000000ffffd77224 */ /* 0x000fe200078e005e */
[----:B------:R-:W-:-:S13]  /*31e80*/  MOV R94, R190 ;  /* 0x000000be005e7202 */ /* 0x000fda0000000f00 */
[----:B------:R-:W-:Y:S01]  /*31e90*/  IMAD.MOV.U32 R39, RZ, RZ, R24 ;  /* 0x000000ffff277224 */ /* 0x000fe200078e0018 */
[----:B------:R-:W-:Y:S01]  /*31ea0*/  MOV R38, R25 ;  /* 0x0000001900267202 */ /* 0x000fe20000000f00 */
[----:B------:R-:W-:Y:S02]  /*31eb0*/  IMAD.MOV.U32 R35, RZ, RZ, R26 ;  /* 0x000000ffff237224 */ /* 0x000fe400078e001a */
        /* <DEDUP_REMOVED lines=13> */
[----:B------:R-:W-:Y:S01]  /*31f90*/  IMAD.MOV.U32 R189, RZ, RZ, R192 ;  /* 0x000000ffffbd7224 */ /* 0x000fe200078e00c0 */
[----:B------:R-:W-:Y:S01]  /*31fa0*/  MOV R192, R23 ;  /* 0x0000001700c07202 */ /* 0x000fe20000000f00 */
[----:B------:R-:W-:Y:S01]  /*31fb0*/  IMAD.MOV.U32 R195, RZ, RZ, R22 ;  /* 0x000000ffffc37224 */ /* 0x000fe200078e0016 */
[----:B------:R-:W-:Y:S01]  /*31fc0*/  MOV R149, R49 ;  /* 0x0000003100957202 */ /* 0x000fe20000000f00 */
[----:B------:R-:W-:-:S02]  /*31fd0*/  IMAD.MOV.U32 R150, RZ, RZ, R50 ;  /* 0x000000ffff967224 */ /* 0x000fc400078e0032 */
[----:B------:R-:W-:Y:S01]  /*31fe0*/  IMAD.MOV.U32 R151, RZ, RZ, R51 ;  /* 0x000000ffff977224 */ /* 0x000fe200078e0033 */
[----:B--2---:R-:W-:-:S15]  /*31ff0*/  HMMA.1688.F32.TF32 R144, R76, R228, R144 ;  /* 0x000000e44c90723c */ /* 0x004fde0000081090 */
[----:B------:R-:W-:-:S04]  /*32000*/  NOP ;  /* 0x0000000000007918 */ /* 0x000fc80000000000 */
[----:B------:R-:W-:Y:S04]  /*32010*/  STL.64 [R1+0x24a0], R146 ;  /* 0x0024a09201007387 */ /* 0x000fe80000100a00 */
[----:B------:R-:W-:Y:S04]  /*32020*/  STL.64 [R1+0x2498], R144 ;  /* 0x0024989001007387 */ /* 0x000fe80000100a00 */
[----:B------:R-:W2:Y:S04]  /*32030*/  LDL.LU R20, [R1+0x25e8] ;  /* 0x0025e80001147983 */ /* 0x000ea80000300800 */
[----:B------:R-:W2:Y:S04]  /*32040*/  LDL.LU R21, [R1+0x25e4] ;  /* 0x0025e40001157983 */ /* 0x000ea80000300800 */
[----:B------:R-:W2:Y:S04]  /*32050*/  LDL.LU R22, [R1+0x25e0] ;  /* 0x0025e00001167983 */ /* 0x000ea80000300800 */
[----:B------:R-:W2:Y:S01]  /*32060*/  LDL.LU R23, [R1+0x25dc] ;  /* 0x0025dc0001177983 */ /* 0x000ea20000300800 */
[----:B---3--:R-:W-:-:S15]  /*32070*/  HMMA.1688.F32.TF32 R24, R84, R64, R16 ;  /* 0x000000405418723c */ /* 0x008fde0000081010 */
[----:B------:R-:W-:-:S04]  /*32080*/  NOP ;  /* 0x0000000000007918 */ /* 0x000fc80000000000 */
[----:B------:R-:W-:Y:S04]  /*32090*/  STL.64 [R1+0x24b0], R26 ;  /* 0x0024b01a01007387 */ /* 0x000fe80000100a00 */
[----:B------:R-:W-:Y:S04]  /*320a0*/  STL.64 [R1+0x24a8], R24 ;  /* 0x0024a81801007387 */ /* 0x000fe80000100a00 */
[----:B------:R-:W3:Y:S04]  /*320b0*/  LDL.LU R49, [R1+0x25d8] ;  /* 0x0025d80001317983 */ /* 0x000ee80000300800 */
[----:B------:R-:W3:Y:S04]  /*320c0*/  LDL.LU R50, [R1+0x25d4] ;  /* 0x0025d40001327983 */ /* 0x000ee80000300800 */
[----:B------:R-:W3:Y:S01]  /*320d0*/  LDL.LU R51, [R1+0x25d0] ;  /* 0x0025d00001337983 */ /* 0x000ee20000300800 */
[----:B------:R-:W-:-:S02]  /*320e0*/  IMAD.MOV.U32 R106, RZ, RZ, R119 ;  /* 0x000000ffff6a7224 */ /* 0x000fc400078e0077 */
[----:B------:R-:W-:Y:S01]  /*320f0*/  IMAD.MOV.U32 R107, RZ, RZ, R131 ;  /* 0x000000ffff6b7224 */ /* 0x000fe200078e0083 */
[----:B--2---:R-:W-:-:S15]  /*32100*/  HMMA.1688.F32.TF32 R28, R84, R60, R20 ;  /* 0x0000003c541c723c */ /* 0x004fde0000081014 */
[----:B------:R-:W-:-:S04]  /*32110*/  NOP ;  /* 0x0000000000007918 */ /* 0x000fc80000000000 */
[----:B------:R-:W-:Y:S04]  /*32120*/  STL.64 [R1+0x24c0], R30 ;  /* 0x0024c01e01007387 */ /* 0x000fe80000100a00 */
[----:B------:R-:W-:Y:S01]  /*32130*/  STL.64 [R1+0x24b8], R28 ;  /* 0x0024b81c01007387 */ /* 0x000fe20000100a00 */
[----:B---3--:R-:W-:-:S15]  /*32140*/  HMMA.1688.F32.TF32 R48, R84, R56, R48 ;  /* 0x000000385430723c */ /* 0x008fde0000081030 */
[----:B------:R-:W-:-:S04]  /*32150*/  NOP ;  /* 0x0000000000007918 */ /* 0x000fc80000000000 */
[----:B------:R-:W-:Y:S04]  /*32160*/  STL.64 [R1+0x24d0], R50 ;  /* 0x0024d03201007387 */ /* 0x000fe80000100a00 */
[----:B------:R1:W-:Y:S02]  /*32170*/  STL.64 [R1+0x24c8], R48 ;  /* 0x0024c83001007387 */ /* 0x0003e40000100a00 */
[----:B-1----:R-:W-:Y:S02]  /*32180*/  IMAD.MOV.U32 R48, RZ, RZ, R187 ;  /* 0x000000ffff307224 */ /* 0x002fe400078e00bb */
[----:B------:R-:W2:Y:S04]  /*32190*/  LDL.LU R187, [R1+0x25cc] ;  /* 0x0025cc0001bb7983 */ /* 0x000ea80000300800 */
[----:B------:R1:W-:Y:S04]  /*321a0*/  STL.64 [R1+0x24e0], R114 ;  /* 0x0024e07201007387 */ /* 0x0003e80000100a00 */
[----:B------:R3:W-:Y:S01]  /*321b0*/  STL.64 [R1+0x24d8], R112 ;  /* 0x0024d87001007387 */ /* 0x0007e20000100a00 */
[----:B-1----:R-:W-:Y:S01]  /*321c0*/  IMAD.MOV.U32 R114, RZ, RZ, R130 ;  /* 0x000000ffff727224 */ /* 0x002fe200078e0082 */
[----:B------:R-:W-:-:S02]  /*321d0*/  MOV R115, R124 ;  /* 0x0000007c00737202 */ /* 0x000fc40000000f00 */
[----:B---3--:R-:W-:Y:S01]  /*321e0*/  MOV R112, R128 ;  /* 0x0000008000707202 */ /* 0x008fe20000000f00 */
[----:B------:R-:W-:Y:S01]  /*321f0*/  IMAD.MOV.U32 R113, RZ, RZ, R129 ;  /* 0x000000ffff717224 */ /* 0x000fe200078e0081 */
[----:B------:R-:W3:Y:S04]  /*32200*/  LDL.LU R128, [R1+0x25c8] ;  /* 0x0025c80001807983 */ /* 0x000ee80000300800 */
[----:B------:R-:W3:Y:S04]  /*32210*/  LDL.LU R129, [R1+0x25c4] ;  /* 0x0025c40001817983 */ /* 0x000ee80000300800 */
[----:B------:R-:W3:Y:S04]  /*32220*/  LDL.LU R130, [R1+0x25c0] ;  /* 0x0025c00001827983 */ /* 0x000ee80000300800 */
[----:B------:R-:W2:Y:S04]  /*32230*/  LDL.LU R124, [R1+0x25bc] ;  /* 0x0025bc00017c7983 */ /* 0x000ea80000300800 */
[----:B------:R-:W2:Y:S04]  /*32240*/  LDL.LU R125, [R1+0x25b8] ;  /* 0x0025b800017d7983 */ /* 0x000ea80000300800 */
[----:B------:R-:W2:Y:S04]  /*32250*/  LDL.LU R126, [R1+0x25b4] ;  /* 0x0025b400017e7983 */ /* 0x000ea80000300800 */
[----:B------:R-:W2:Y:S04]  /*32260*/  LDL.LU R127, [R1+0x25b0] ;  /* 0x0025b000017f7983 */ /* 0x000ea80000300800 */
[----:B------:R-:W3:Y:S04]  /*32270*/  LDL.LU R116, [R1+0x25ac] ;  /* 0x0025ac0001747983 */ /* 0x000ee80000300800 */
[----:B------:R-:W3:Y:S04]  /*32280*/  LDL.LU R117, [R1+0x25a8] ;  /* 0x0025a80001757983 */ /* 0x000ee80000300800 */
[----:B------:R-:W3:Y:S04]  /*32290*/  LDL.LU R118, [R1+0x25a4] ;  /* 0x0025a40001767983 */ /* 0x000ee80000300800 */
[----:B------:R-:W3:Y:S04]  /*322a0*/  LDL.LU R119, [R1+0x25a0] ;  /* 0x0025a00001777983 */ /* 0x000ee80000300800 */
[----:B------:R-:W3:Y:S01]  /*322b0*/  LDL.LU R131, [R1+0x259c] ;  /* 0x00259c0001837983 */ /* 0x000ee20000300800 */
[----:B--2---:R-:W-:Y:S01]  /*322c0*/  HMMA.1688.F32.TF32 R76, R84, R40, R124 ;  /* 0x00000028544c723c */ /* 0x004fe2000008107c */
[----:B------:R-:W-:Y:S01]  /*322d0*/  MOV R124, R44 ;  /* 0x0000002c007c7202 */ /* 0x000fe20000000f00 */
[----:B------:R-:W-:Y:S01]  /*322e0*/  IMAD.MOV.U32 R125, RZ, RZ, R45 ;  /* 0x000000ffff7d7224 */ /* 0x000fe200078e002d */
[----:B------:R-:W2:Y:S01]  /*322f0*/  LDL.LU R44, [R1+0x2598] ;  /* 0x00259800012c7983 */ /* 0x000ea20000300800 */
[----:B------:R-:W-:Y:S01]  /*32300*/  IMAD.MOV.U32 R126, RZ, RZ, R46 ;  /* 0x000000ffff7e7224 */ /* 0x000fe200078e002e */
[----:B------:R-:W-:-:S02]  /*32310*/  MOV R127, R120 ;  /* 0x00000078007f7202 */ /* 0x000fc40000000f00 */
[----:B------:R-:W2:Y:S04]  /*32320*/  LDL.LU R45, [R1+0x2594] ;  /* 0x00259400012d7983 */ /* 0x000ea80000300800 */
[----:B------:R-:W2:Y:S04]  /*32330*/  LDL.LU R46, [R1+0x2590] ;  /* 0x00259000012e7983 */ /* 0x000ea80000300800 */
[----:B------:R-:W2:Y:S01]  /*32340*/  LDL.LU R120, [R1+0x258c] ;  /* 0x00258c0001787983 */ /* 0x000ea20000300800 */
[----:B---3--:R-:W-:Y:S01]  /*32350*/  HMMA.1688.F32.TF32 R80, R84, R32, R128 ;  /* 0x000000205450723c */ /* 0x008fe20000081080 */
[----:B------:R-:W-:Y:S01]  /*32360*/  IMAD.MOV.U32 R128, RZ, RZ, R121 ;  /* 0x000000ffff807224 */ /* 0x000fe200078e0079 */
[----:B------:R-:W-:Y:S01]  /*32370*/  MOV R130, R123 ;  /* 0x0000007b00827202 */ /* 0x000fe20000000f00 */
[----:B------:R-:W2:Y:S01]  /*32380*/  LDL.LU R121, [R1+0x2588] ;  /* 0x0025880001797983 */ /* 0x000ea20000300800 */
[----:B------:R-:W-:-:S03]  /*32390*/  IMAD.MOV.U32 R129, RZ, RZ, R122 ;  /* 0x000000ffff817224 */ /* 0x000fc600078e007a */
[----:B------:R-:W2:Y:S04]  /*323a0*/  LDL.LU R122, [R1+0x2584] ;  /* 0x00258400017a7983 */ /* 0x000ea80000300800 */
[----:B------:R-:W2:Y:S01]  /*323b0*/  LDL.LU R123, [R1+0x2580] ;  /* 0x00258000017b7983 */ /* 0x000ea20000300800 */
[----:B------:R-:W-:Y:S01]  /*323c0*/  IMAD.MOV.U32 R24, RZ, RZ, R92 ;  /* 0x000000ffff187224 */ /* 0x000fe200078e005c */
[----:B------:R-:W-:Y:S01]  /*323d0*/  MOV R25, R93 ;  /* 0x0000005d00197202 */ /* 0x000fe20000000f00 */
[----:B------:R-:W-:Y:S01]  /*323e0*/  IMAD.MOV.U32 R131, RZ, RZ, R180 ;  /* 0x000000ffff837224 */ /* 0x000fe200078e00b4 */
[----:B------:R-:W-:Y:S01]  /*323f0*/  MOV R93, R182 ;  /* 0x000000b6005d7202 */ /* 0x000fe20000000f00 */
[----:B------:R-:W3:Y:S01]  /*32400*/  LDL.LU R180, [R1+0x257c] ;  /* 0x00257c0001b47983 */ /* 0x000ee20000300800 */
[----:B------:R-:W-:Y:S01]  /*32410*/  IMAD.MOV.U32 R92, RZ, RZ, R181 ;  /* 0x000000ffff5c7224 */ /* 0x000fe200078e00b5 */
[----:B------:R-:W-:Y:S01]  /*32420*/  HMMA.1688.F32.TF32 R116, R84, R36, R116 ;  /* 0x000000245474723c */ /* 0x000fe20000081074 */
[----:B------:R-:W-:Y:S01]  /*32430*/  IMAD.MOV.U32 R26, RZ, RZ, R94 ;  /* 0x000000ffff1a7224 */ /* 0x000fe200078e005e */
[----:B------:R-:W3:Y:S01]  /*32440*/  LDL.LU R181, [R1+0x2578] ;  /* 0x0025780001b57983 */ /* 0x000ee20000300800 */
[----:B------:R-:W-:-:S02]  /*32450*/  IMAD.MOV.U32 R27, RZ, RZ, R95 ;  /* 0x000000ffff1b7224 */ /* 0x000fc400078e005f */
[----:B------:R-:W-:Y:S01]  /*32460*/  IMAD.MOV.U32 R94, RZ, RZ, R183 ;  /* 0x000000ffff5e7224 */ /* 0x000fe200078e00b7 */
[----:B------:R-:W3:Y:S01]  /*32470*/  LDL.LU R182, [R1+0x2574] ;  /* 0x0025740001b67983 */ /* 0x000ee20000300800 */
[----:B------:R-:W-:-:S03]  /*32480*/  IMAD.MOV.U32 R95, RZ, RZ, R47 ;  /* 0x000000ffff5f7224 */ /* 0x000fc600078e002f */
        /* <DEDUP_REMOVED lines=11> */
[----:B------:R-:W-:Y:S01]  /*32540*/  MOV R156, R188 ;  /* 0x000000bc009c7202 */ /* 0x000fe20000000f00 */
[----:B------:R-:W-:Y:S01]  /*32550*/  IMAD.MOV.U32 R157, RZ, RZ, R189 ;  /* 0x000000ffff9d7224 */ /* 0x000fe200078e00bd */
[----:B------:R-:W-:Y:S01]  /*32560*/  MOV R159, R191 ;  /* 0x000000bf009f7202 */ /* 0x000fe20000000f00 */
[----:B------:R-:W-:-:S02]  /*32570*/  IMAD.MOV.U32 R158, RZ, RZ, R190 ;  /* 0x000000ffff9e7224 */ /* 0x000fc400078e00be */
[----:B----4-:R-:W-:Y:S01]  /*32580*/  HMMA.1688.F32.TF32 R188, R204, R52, R96 ;  /* 0x00000034ccbc723c */ /* 0x010fe20000081060 */
[----:B------:R-:W-:Y:S01]  /*32590*/  IMAD.MOV.U32 R96, RZ, RZ, R199 ;  /* 0x000000ffff607224 */ /* 0x000fe200078e00c7 */
[----:B------:R-:W-:Y:S01]  /*325a0*/  MOV R98, R197 ;  /* 0x000000c500627202 */ /* 0x000fe20000000f00 */
[----:B------:R-:W-:Y:S02]  /*325b0*/  IMAD.MOV.U32 R97, RZ, RZ, R198 ;  /* 0x000000ffff617224 */ /* 0x000fe400078e00c6 */
[----:B------:R-:W-:Y:S01]  /*325c0*/  IMAD.MOV.U32 R99, RZ, RZ, R196 ;  /* 0x000000ffff637224 */ /* 0x000fe200078e00c4 */
[----:B------:R-:W-:Y:S01]  /*325d0*/  MOV R247, R200 ;  /* 0x000000c800f77202 */ /* 0x000fe20000000f00 */
[----:B------:R-:W-:Y:S02]  /*325e0*/  IMAD.MOV.U32 R246, RZ, RZ, R201 ;  /* 0x000000fffff67224 */ /* 0x000fe400078e00c9 */
[----:B------:R-:W-:Y:S02]  /*325f0*/  IMAD.MOV.U32 R248, RZ, RZ, R202 ;  /* 0x000000fffff87224 */ /* 0x000fe400078e00ca */
[----:B------:R-:W-:-:S02]  /*32600*/  IMAD.MOV.U32 R249, RZ, RZ, R203 ;  /* 0x000000fffff97224 */ /* 0x000fc400078e00cb */
[----:B------:R-:W-:Y:S01]  /*32610*/  HMMA.1688.F32.TF32 R200, R204, R32, R172 ;  /* 0x00000020ccc8723c */ /* 0x000fe200000810ac */
[----:B------:R-:W-:Y:S01]  /*32620*/  IMAD.MOV.U32 R152, RZ, RZ, R192 ;  /* 0x000000ffff987224 */ /* 0x000fe200078e00c0 */
[----:B------:R-:W-:Y:S01]  /*32630*/  MOV R154, R194 ;  /* 0x000000c2009a7202 */ /* 0x000fe20000000f00 */
[----:B------:R-:W-:Y:S02]  /*32640*/  IMAD.MOV.U32 R153, RZ, RZ, R193 ;  /* 0x000000ffff997224 */ /* 0x000fe400078e00c1 */
[----:B------:R-:W-:-:S03]  /*32650*/  IMAD.MOV.U32 R155, RZ, RZ, R195 ;  /* 0x000000ffff9b7224 */ /* 0x000fc600078e00c3 */
[C---:B---3--:R-:W-:Y:S08]  /*32660*/  HMMA.1688.F32.TF32 R180, R204.reuse, R64, R180 ;  /* 0x00000040ccb4723c */ /* 0x048ff000000810b4 */
[C---:B------:R-:W-:Y:S08]  /*32670*/  HMMA.1688.F32.TF32 R44, R204.reuse, R60, R44 ;  /* 0x0000003ccc2c723c */ /* 0x040ff0000008102c */
[C---:B------:R-:W-:Y:S08]  /*32680*/  HMMA.1688.F32.TF32 R184, R204.reuse, R56, R184 ;  /* 0x00000038ccb8723c */ /* 0x040ff000000810b8 */
[----:B--2---:R-:W-:Y:S01]  /*32690*/  HMMA.1688.F32.TF32 R196, R204, R36, R168 ;  /* 0x00000024ccc4723c */ /* 0x004fe200000810a8 */
[----:B------:R-:W-:Y:S01]  /*326a0*/  IMAD.MOV.U32 R168, RZ, RZ, R89 ;  /* 0x000000ffffa87224 */ /* 0x000fe200078e0059 */
[----:B------:R-:W-:Y:S01]  /*326b0*/  MOV R169, R90 ;  /* 0x0000005a00a97202 */ /* 0x000fe20000000f00 */
[----:B------:R-:W2:Y:S01]  /*326c0*/  LDL.LU R89, [R1+0x2558] ;  /* 0x0025580001597983 */ /* 0x000ea20000300800 */
[----:B------:R-:W-:-:S02]  /*326d0*/  IMAD.MOV.U32 R170, RZ, RZ, R91 ;  /* 0x000000ffffaa7224 */ /* 0x000fc400078e005b */
[----:B------:R-:W-:Y:S01]  /*326e0*/  IMAD.MOV.U32 R171, RZ, RZ, R252 ;  /* 0x000000ffffab7224 */ /* 0x000fe200078e00fc */
[----:B------:R-:W2:Y:S04]  /*326f0*/  LDL.LU R90, [R1+0x2554] ;  /* 0x00255400015a7983 */ /* 0x000ea80000300800 */
[----:B------:R-:W2:Y:S04]  /*32700*/  LDL.LU R91, [R1+0x2550] ;  /* 0x00255000015b7983 */ /* 0x000ea80000300800 */
[----:B------:R-:W3:Y:S01]  /*32710*/  LDL.LU R252, [R1+0x254c] ;  /* 0x00254c0001fc7983 */ /* 0x000ee20000300800 */
[C---:B------:R-:W-:Y:S03]  /*32720*/  HMMA.1688.F32.TF32 R192, R204.reuse, R40, R132 ;  /* 0x00000028ccc0723c */ /* 0x040fe60000081084 */
[----:B------:R-:W-:Y:S05]  /*32730*/  STL [R1+0x2468], R203 ;  /* 0x002468cb01007387 */ /* 0x000fea0000100800 */
[----:B------:R-:W-:Y:S01]  /*32740*/  HMMA.1688.F32.TF32 R204, R204, R228, R176 ;  /* 0x000000e4cccc723c */ /* 0x000fe200000810b0 */
[----:B------:R-:W-:Y:S01]  /*32750*/  MOV R176, R100 ;  /* 0x0000006400b07202 */ /* 0x000fe20000000f00 */
[----:B------:R-:W-:Y:S01]  /*32760*/  IMAD.MOV.U32 R177, RZ, RZ, R101 ;  /* 0x000000ffffb17224 */ /* 0x000fe200078e0065 */
[----:B------:R-:W4:Y:S01]  /*32770*/  LDL.LU R100, [R1+0x2548] ;  /* 0x0025480001647983 */ /* 0x000f220000300800 */
[----:B------:R-:W-:Y:S01]  /*32780*/  IMAD.MOV.U32 R178, RZ, RZ, R102 ;  /* 0x000000ffffb27224 */ /* 0x000fe200078e0066 */
[----:B------:R-:W-:-:S02]  /*32790*/  MOV R179, R103 ;  /* 0x0000006700b37202 */ /* 0x000fc40000000f00 */
[----:B------:R-:W4:Y:S04]  /*327a0*/  LDL.LU R101, [R1+0x2544] ;  /* 0x0025440001657983 */ /* 0x000f280000300800 */
[----:B------:R-:W4:Y:S04]  /*327b0*/  LDL.LU R102, [R1+0x2540] ;  /* 0x0025400001667983 */ /* 0x000f280000300800 */
[----:B------:R-:W4:Y:S01]  /*327c0*/  LDL.LU R103, [R1+0x253c] ;  /* 0x00253c0001677983 */ /* 0x000f220000300800 */
[----:B------:R-:W-:Y:S01]  /*327d0*/  IMAD.MOV.U32 R19, RZ, RZ, R2 ;  /* 0x000000ffff137224 */ /* 0x000fe200078e0002 */
[----:B------:R-:W-:-:S05]  /*327e0*/  LOP3.LUT R2, R0, 0x40, RZ, 0x3c, !PT ;  /* 0x0000004000027812 */ /* 0x000fca00078e3cff */
[----:B------:R-:W-:Y:S04]  /*327f0*/  LDS R172, [R2+UR11+0x4000] ;  /* 0x0040000b02ac7984 */ /* 0x000fe80008000800 */
[----:B------:R-:W-:Y:S01]  /*32800*/  LDS R174, [R2+UR11+0x4800] ;  /* 0x0048000b02ae7984 */ /* 0x000fe20008000800 */
[----:B------:R-:W-:Y:S01]  /*32810*/  IMAD.MOV.U32 R31, RZ, RZ, R224 ;  /* 0x000000ffff1f7224 */ /* 0x000fe200078e00e0 */
[----:B------:R-:W-:Y:S01]  /*32820*/  MOV R49, R225 ;  /* 0x000000e100317202 */ /* 0x000fe20000000f00 */
[----:B------:R-:W-:Y:S01]  /*32830*/  IMAD.MOV.U32 R50, RZ, RZ, R226 ;  /* 0x000000ffff327224 */ /* 0x000fe200078e00e2 */
[----:B------:R-:W-:Y:S01]  /*32840*/  STL [R1+0x2464], R207 ;  /* 0x002464cf01007387 */ /* 0x000fe20000100800 */
[----:B------:R-:W-:-:S03]  /*32850*/  IMAD.MOV.U32 R51, RZ, RZ, R227 ;  /* 0x000000ffff337224 */ /* 0x000fc600078e00e3 */
[----:B------:R-:W-:Y:S01]  /*32860*/  LDS R132, [R2+UR11+0x4080] ;  /* 0x0040800b02847984 */ /* 0x000fe20008000800 */
[----:B------:R-:W-:-:S03]  /*32870*/  IMAD.MOV.U32 R140, RZ, RZ, R208 ;  /* 0x000000ffff8c7224 */ /* 0x000fc600078e00d0 */
[----:B------:R-:W-:Y:S01]  /*32880*/  LDS R134, [R2+UR11+0x4880] ;  /* 0x0048800b02867984 */ /* 0x000fe20008000800 */
[----:B------:R-:W-:Y:S01]  /*32890*/  IMAD.MOV.U32 R144, RZ, RZ, R209 ;  /* 0x000000ffff907224 */ /* 0x000fe200078e00d1 */
[----:B------:R-:W-:Y:S01]  /*328a0*/  MOV R146, R211 ;  /* 0x000000d300927202 */ /* 0x000fe20000000f00 */
[----:B------:R-:W-:Y:S01]  /*328b0*/  IMAD.MOV.U32 R145, RZ, RZ, R210 ;  /* 0x000000ffff917224 */ /* 0x000fe200078e00d2 */
[----:B------:R-:W-:Y:S04]  /*328c0*/  LDS R164, [R2+UR11+0x4100] ;  /* 0x0041000b02a47984 */ /* 0x000fe80008000800 */
[----:B------:R-:W-:Y:S04]  /*328d0*/  LDS R166, [R2+UR11+0x4900] ;  /* 0x0049000b02a67984 */ /* 0x000fe80008000800 */
[----:B------:R-:W-:Y:S04]  /*328e0*/  LDS R208, [R2+UR11+0x4180] ;  /* 0x0041800b02d07984 */ /* 0x000fe80008000800 */
[----:B------:R-:W-:Y:S04]  /*328f0*/  LDS R210, [R2+UR11+0x4980] ;  /* 0x0049800b02d27984 */ /* 0x000fe80008000800 */
[----:B---3--:R-:W-:Y:S04]  /*32900*/  LDS R173, [R252+UR11+0x4000] ;  /* 0x0040000bfcad7984 */ /* 0x008fe80008000800 */
[----:B------:R-:W4:Y:S04]  /*32910*/  LDS R175, [R252+UR11+0x4800] ;  /* 0x0048000bfcaf7984 */ /* 0x000f280008000800 */
[----:B------:R-:W-:Y:S04]  /*32920*/  LDS R133, [R252+UR11+0x4080] ;  /* 0x0040800bfc857984 */ /* 0x000fe80008000800 */
[----:B------:R-:W1:Y:S04]  /*32930*/  LDS R135, [R252+UR11+0x4880] ;  /* 0x0048800bfc877984 */ /* 0x000e680008000800 */
[----:B------:R-:W-:Y:S04]  /*32940*/  LDS R165, [R252+UR11+0x4100] ;  /* 0x0041000bfca57984 */ /* 0x000fe80008000800 */
[----:B------:R-:W3:Y:S04]  /*32950*/  LDS R167, [R252+UR11+0x4900] ;  /* 0x0049000bfca77984 */ /* 0x000ee80008000800 */
[----:B------:R-:W-:Y:S04]  /*32960*/  LDS R209, [R252+UR11+0x4180] ;  /* 0x0041800bfcd17984 */ /* 0x000fe80008000800 */
[----:B------:R-:W1:Y:S01]  /*32970*/  LDS R211, [R252+UR11+0x4980] ;  /* 0x0049800bfcd37984 */ /* 0x000e620008000800 */
[----:B----4-:R-:W-:Y:S03]  /*32980*/  HMMA.1688.F32.TF32 R224, R172, R64, R100 ;  /* 0x00000040ace0723c */ /* 0x010fe60000081064 */
[----:B------:R-:W4:Y:S04]  /*32990*/  LDL.LU R100, [R1+0x190] ;  /* 0x0001900001647983 */ /* 0x000f280000300800 */
[----:B------:R-:W4:Y:S04]  /*329a0*/  LDL.LU R101, [R1+0x194] ;  /* 0x0001940001657983 */ /* 0x000f280000300800 */
[----:B------:R-:W4:Y:S04]  /*329b0*/  LDL.LU R102, [R1+0x198] ;  /* 0x0001980001667983 */ /* 0x000f280000300800 */
[----:B------:R-:W4:Y:S01]  /*329c0*/  LDL.LU R103, [R1+0x19c] ;  /* 0x00019c0001677983 */ /* 0x000f220000300800 */
[----:B------:R-:W-:Y:S01]  /*329d0*/  IMAD.MOV.U32 R148, RZ, RZ, R216 ;  /* 0x000000ffff947224 */ /* 0x000fe200078e00d8 */
[----:B------:R-:W-:Y:S01]  /*329e0*/  MOV R20, R217 ;  /* 0x000000d900147202 */ /* 0x000fe20000000f00 */
[----:B------:R-:W-:Y:S01]  /*329f0*/  IMAD.MOV.U32 R21, RZ, RZ, R218 ;  /* 0x000000ffff157224 */ /* 0x000fe200078e00da */
[----:B------:R-:W-:Y:S01]  /*32a00*/  MOV R23, R220 ;  /* 0x000000dc00177202 */ /* 0x000fe20000000f00 */
[----:B------:R-:W-:Y:S01]  /*32a10*/  IMAD.MOV.U32 R22, RZ, RZ, R219 ;  /* 0x000000ffff167224 */ /* 0x000fe200078e00db */
[----:B------:R-:W-:Y:S01]  /*32a20*/  MOV R30, R223 ;  /* 0x000000df001e7202 */ /* 0x000fe20000000f00 */
[----:B------:R-:W-:-:S02]  /*32a30*/  IMAD.MOV.U32 R28, RZ, RZ, R221 ;  /* 0x000000ffff1c7224 */ /* 0x000fc400078e00dd */
[----:B------:R-:W-:Y:S01]  /*32a40*/  IMAD.MOV.U32 R29, RZ, RZ, R222 ;  /* 0x000000ffff1d7224 */ /* 0x000fe200078e00de */
[----:B------:R-:W-:Y:S01]  /*32a50*/  MOV R18, R215 ;  /* 0x000000d700127202 */ /* 0x000fe20000000f00 */
[----:B------:R-:W-:Y:S01]  /*32a60*/  IMAD.MOV.U32 R147, RZ, RZ, R212 ;  /* 0x000000ffff937224 */ /* 0x000fe200078e00d4 */
[----:B------:R-:W-:Y:S01]  /*32a70*/  HMMA.1688.F32.TF32 R220, R172, R56, R68 ;  /* 0x00000038acdc723c */ /* 0x000fe20000081044 */
[----:B------:R-:W-:Y:S02]  /*32a80*/  IMAD.MOV.U32 R16, RZ, RZ, R213 ;  /* 0x000000ffff107224 */ /* 0x000fe400078e00d5 */
[----:B------:R-:W-:-:S05]  /*32a90*/  IMAD.MOV.U32 R17, RZ, RZ, R214 ;  /* 0x000000ffff117224 */ /* 0x000fca00078e00d6 */
[C---:B--2---:R-:W-:Y:S08]  /*32aa0*/  HMMA.1688.F32.TF32 R216, R172.reuse, R60, R88 ;  /* 0x0000003cacd8723c */ /* 0x044ff00000081058 */
[C---:B------:R-:W-:Y:S08]  /*32ab0*/  HMMA.1688.F32.TF32 R72, R172.reuse, R52, R72 ;  /* 0x00000034ac48723c */ /* 0x040ff00000081048 */
[C---:B------:R-:W-:Y:S08]  /*32ac0*/  HMMA.1688.F32.TF32 R212, R172.reuse, R40, R4 ;  /* 0x00000028acd4723c */ /* 0x040ff00000081004 */
[----:B------:R-:W-:Y:S08]  /*32ad0*/  HMMA.1688.F32.TF32 R176, R172, R32, R176 ;  /* 0x00000020acb0723c */ /* 0x000ff000000810b0 */
[----:B-1----:R-:W-:Y:S08]  /*32ae0*/  HMMA.1688.F32.TF32 R88, R132, R60, R120 ;  /* 0x0000003c8458723c */ /* 0x002ff00000081078 */
[C---:B---3--:R-:W-:Y:S08]  /*32af0*/  HMMA.1688.F32.TF32 R120, R164.reuse, R56, R20 ;  /* 0x00000038a478723c */ /* 0x048ff00000081014 */
[C---:B------:R-:W-:Y:S08]  /*32b00*/  HMMA.1688.F32.TF32 R148, R164.reuse, R52, R148 ;  /* 0x00000034a494723c */ /* 0x040ff00000081094 */
[C---:B------:R-:W-:Y:S08]  /*32b10*/  HMMA.1688.F32.TF32 R152, R164.reuse, R40, R152 ;  /* 0x00000028a498723c */ /* 0x040ff00000081098 */
[C---:B------:R-:W-:Y:S08]  /*32b20*/  HMMA.1688.F32.TF32 R156, R164.reuse, R36, R156 ;  /* 0x00000024a49c723c */ /* 0x040ff0000008109c */
[----:B------:R-:W-:Y:S08]  /*32b30*/  HMMA.1688.F32.TF32 R160, R164, R32, R160 ;  /* 0x00000020a4a0723c */ /* 0x000ff000000810a0 */
[C---:B------:R-:W-:Y:S08]  /*32b40*/  HMMA.1688.F32.TF32 R232, R208.reuse, R64, R232 ;  /* 0x00000040d0e8723c */ /* 0x040ff000000810e8 */
[C---:B------:R-:W-:Y:S08]  /*32b50*/  HMMA.1688.F32.TF32 R20, R208.reuse, R40, R140 ;  /* 0x00000028d014723c */ /* 0x040ff0000008108c */
[----:B------:R-:W-:Y:S08]  /*32b60*/  HMMA.1688.F32.TF32 R4, R208, R60, R16 ;  /* 0x0000003cd004723c */ /* 0x000ff00000081010 */
[-C--:B------:R-:W-:Y:S08]  /*32b70*/  HMMA.1688.F32.TF32 R92, R132, R56.reuse, R92 ;  /* 0x00000038845c723c */ /* 0x080ff0000008105c */
[C---:B------:R-:W-:Y:S08]  /*32b80*/  HMMA.1688.F32.TF32 R8, R208.reuse, R56, R8 ;  /* 0x00000038d008723c */ /* 0x040ff00000081008 */
[----:B------:R-:W-:Y:S01]  /*32b90*/  HMMA.1688.F32.TF32 R16, R208, R52, R144 ;  /* 0x00000034d010723c */ /* 0x000fe20000081090 */
[----:B------:R-:W-:Y:S01]  /*32ba0*/  IMAD.MOV.U32 R144, RZ, RZ, R62 ;  /* 0x000000ffff907224 */ /* 0x000fe200078e003e */
[----:B------:R-:W-:Y:S01]  /*32bb0*/  MOV R146, R66 ;  /* 0x0000004200927202 */ /* 0x000fe20000000f00 */
[----:B------:R-:W-:-:S02]  /*32bc0*/  IMAD.MOV.U32 R145, RZ, RZ, R63 ;  /* 0x000000ffff917224 */ /* 0x000fc400078e003f */
[----:B------:R-:W-:-:S03]  /*32bd0*/  IMAD.MOV.U32 R147, RZ, RZ, R67 ;  /* 0x000000ffff937224 */ /* 0x000fc600078e0043 */
[C---:B----4-:R-:W-:Y:S08]  /*32be0*/  HMMA.1688.F32.TF32 R68, R172.reuse, R36, R100 ;  /* 0x00000024ac44723c */ /* 0x050ff00000081064 */
[----:B------:R-:W-:Y:S08]  /*32bf0*/  HMMA.1688.F32.TF32 R172, R172, R228, R168 ;  /* 0x000000e4acac723c */ /* 0x000ff000000810a8 */
[C---:B------:R-:W-:Y:S08]  /*32c00*/  HMMA.1688.F32.TF32 R168, R132.reuse, R64, R96 ;  /* 0x0000004084a8723c */ /* 0x040ff00000081060 */
[C---:B------:R-:W-:Y:S08]  /*32c10*/  HMMA.1688.F32.TF32 R96, R132.reuse, R52, R128 ;  /* 0x000000348460723c */ /* 0x040ff00000081080 */
[----:B------:R-:W-:Y:S08]  /*32c20*/  HMMA.1688.F32.TF32 R100, R132, R40, R124 ;  /* 0x000000288464723c */ /* 0x000ff0000008107c */
[C---:B------:R-:W-:Y:S08]  /*32c30*/  HMMA.1688.F32.TF32 R128, R164.reuse, R64, R48 ;  /* 0x00000040a480723c */ /* 0x040ff00000081030 */
[C---:B------:R-:W-:Y:S08]  /*32c40*/  HMMA.1688.F32.TF32 R124, R164.reuse, R60, R28 ;  /* 0x0000003ca47c723c */ /* 0x040ff0000008101c */
[----:B------:R-:W-:Y:S08]  /*32c50*/  HMMA.1688.F32.TF32 R164, R164, R228, R24 ;  /* 0x000000e4a4a4723c */ /* 0x000ff00000081018 */
[----:B------:R-:W-:-:S15]  /*32c60*/  HMMA.1688.F32.TF32 R24, R208, R36, R248 ;  /* 0x00000024d018723c */ /* 0x000fde00000810f8 */
[----:B------:R-:W-:-:S04]  /*32c70*/  NOP ;  /* 0x0000000000007918 */ /* 0x000fc80000000000 */
[----:B------:R-:W-:Y:S01]  /*32c80*/  IMAD.MOV.U32 R40, RZ, RZ, R25 ;  /* 0x000000ffff287224 */ /* 0x000fe200078e0019 */
[----:B------:R1:W-:Y:S01]  /*32c90*/  STL [R1+0xc], R27 ;  /* 0x00000c1b01007387 */ /* 0x0003e20000100800 */
[----:B------:R-:W-:Y:S01]  /*32ca0*/  IMAD.MOV.U32 R14, RZ, RZ, R26 ;  /* 0x000000ffff0e7224 */ /* 0x000fe200078e001a */
[----:B------:R-:W-:Y:S02]  /*32cb0*/  MOV R65, R24 ;  /* 0x0000001800417202 */ /* 0x000fe40000000f00 */
[----:B-1----:R-:W-:Y:S01]  /*32cc0*/  HMMA.1688.F32.TF32 R24, R208, R32, R240 ;  /* 0x00000020d018723c */ /* 0x002fe200000810f0 */
[----:B------:R-:W-:Y:S01]  /*32cd0*/  MOV R248, R3 ;  /* 0x0000000300f87202 */ /* 0x000fe20000000f00 */
[----:B------:R-:W-:Y:S01]  /*32ce0*/  IMAD.MOV.U32 R249, RZ, RZ, R54 ;  /* 0x000000fffff97224 */ /* 0x000fe200078e0036 */
[----:B------:R-:W-:Y:S01]  /*32cf0*/  MOV R251, R59 ;  /* 0x0000003b00fb7202 */ /* 0x000fe20000000f00 */
[----:B------:R-:W-:-:S04]  /*32d00*/  IMAD.MOV.U32 R250, RZ, RZ, R58 ;  /* 0x000000fffffa7224 */ /* 0x000fc800078e003a */
[C---:B------:R-:W-:Y:S08]  /*32d10*/  HMMA.1688.F32.TF32 R104, R132.reuse, R36, R104 ;  /* 0x000000248468723c */ /* 0x040ff00000081068 */
[----:B------:R-:W-:Y:S01]  /*32d20*/  HMMA.1688.F32.TF32 R108, R132, R32, R108 ;  /* 0x00000020846c723c */ /* 0x000fe2000008106c */
[----:B------:R-:W-:Y:S01]  /*32d30*/  IMAD.MOV.U32 R140, RZ, RZ, R247 ;  /* 0x000000ffff8c7224 */ /* 0x000fe200078e00f7 */
[----:B------:R-:W-:Y:S01]  /*32d40*/  MOV R141, R246 ;  /* 0x000000f6008d7202 */ /* 0x000fe20000000f00 */
[----:B------:R-:W-:Y:S01]  /*32d50*/  IMAD.MOV.U32 R64, RZ, RZ, R26 ;  /* 0x000000ffff407224 */ /* 0x000fe200078e001a */
[----:B------:R-:W-:Y:S01]  /*32d60*/  MOV R60, R25 ;  /* 0x00000019003c7202 */ /* 0x000fe20000000f00 */
[----:B------:R-:W-:Y:S01]  /*32d70*/  IMAD.MOV.U32 R61, RZ, RZ, R27 ;  /* 0x000000ffff3d7224 */ /* 0x000fe200078e001b */
[----:B------:R-:W-:Y:S01]  /*32d80*/  LDS R240, [R0+UR11+0x5100] ;  /* 0x0051000b00f07984 */ /* 0x000fe20008000800 */
[----:B------:R-:W-:-:S02]  /*32d90*/  IMAD.MOV.U32 R15, RZ, RZ, R24 ;  /* 0x000000ffff0f7224 */ /* 0x000fc400078e0018 */
[-C--:B------:R-:W-:Y:S01]  /*32da0*/  HMMA.1688.F32.TF32 R24, R208, R228.reuse, R236 ;  /* 0x000000e4d018723c */ /* 0x080fe200000810ec */
[----:B------:R-:W-:Y:S04]  /*32db0*/  LDS R208, [R0+UR11+0x5000] ;  /* 0x0050000b00d07984 */ /* 0x000fe80008000800 */
[----:B------:R-:W-:Y:S01]  /*32dc0*/  LDS R210, [R0+UR11+0x5800] ;  /* 0x0058000b00d27984 */ /* 0x000fe20008000800 */
[----:B------:R-:W-:Y:S02]  /*32dd0*/  IMAD.MOV.U32 R142, RZ, RZ, R245 ;  /* 0x000000ffff8e7224 */ /* 0x000fe400078e00f5 */
[----:B------:R-:W-:Y:S01]  /*32de0*/  HMMA.1688.F32.TF32 R132, R132, R228, R112 ;  /* 0x000000e48484723c */ /* 0x000fe20000081070 */
[----:B------:R-:W-:Y:S01]  /*32df0*/  IMAD.MOV.U32 R143, RZ, RZ, R244 ;  /* 0x000000ffff8f7224 */ /* 0x000fe200078e00f4 */
[----:B------:R-:W-:Y:S04]  /*32e00*/  LDS R236, [R0+UR11+0x5080] ;  /* 0x0050800b00ec7984 */ /* 0x000fe80008000800 */
[----:B------:R-:W-:Y:S04]  /*32e10*/  LDS R238, [R0+UR11+0x5880] ;  /* 0x0058800b00ee7984 */ /* 0x000fe80008000800 */
[----:B------:R-:W-:Y:S01]  /*32e20*/  LDS R242, [R0+UR11+0x5900] ;  /* 0x0059000b00f27984 */ /* 0x000fe20008000800 */
[----:B------:R-:W-:Y:S01]  /*32e30*/  IMAD.MOV.U32 R203, RZ, RZ, R24 ;  /* 0x000000ffffcb7224 */ /* 0x000fe200078e0018 */
[----:B------:R-:W-:Y:S01]  /*32e40*/  MOV R57, R26 ;  /* 0x0000001a00397202 */ /* 0x000fe20000000f00 */
[----:B------:R-:W-:Y:S01]  /*32e50*/  IMAD.MOV.U32 R207, RZ, RZ, R25 ;  /* 0x000000ffffcf7224 */ /* 0x000fe200078e0019 */
[----:B------:R-:W2:Y:S01]  /*32e60*/  LDL.LU R24, [R1+0xd0] ;  /* 0x0000d00001187983 */ /* 0x000ea20000300800 */
[----:B------:R-:W-:-:S03]  /*32e70*/  IMAD.MOV.U32 R139, RZ, RZ, R27 ;  /* 0x000000ffff8b7224 */ /* 0x000fc600078e001b */
[----:B------:R-:W2:Y:S04]  /*32e80*/  LDL.LU R25, [R1+0xd4] ;  /* 0x0000d40001197983 */ /* 0x000ea80000300800 */
[----:B------:R-:W2:Y:S04]  /*32e90*/  LDL.LU R26, [R1+0xd8] ;  /* 0x0000d800011a7983 */ /* 0x000ea80000300800 */
[----:B------:R-:W2:Y:S04]  /*32ea0*/  LDL.LU R27, [R1+0xdc] ;  /* 0x0000dc00011b7983 */ /* 0x000ea80000300800 */
[----:B------:R-:W3:Y:S04]  /*32eb0*/  LDL.LU R3, [R1+0x2538] ;  /* 0x0025380001037983 */ /* 0x000ee80000300800 */
[----:B------:R-:W4:Y:S04]  /*32ec0*/  LDL.LU R54, [R1+0x2534] ;  /* 0x0025340001367983 */ /* 0x000f280000300800 */
[----:B------:R-:W2:Y:S04]  /*32ed0*/  LDL.LU R58, [R1+0x2530] ;  /* 0x00253000013a7983 */ /* 0x000ea80000300800 */
[----:B------:R-:W2:Y:S04]  /*32ee0*/  LDL.LU R59, [R1+0x252c] ;  /* 0x00252c00013b7983 */ /* 0x000ea80000300800 */
[----:B------:R-:W2:Y:S04]  /*32ef0*/  LDL.LU R62, [R1+0x2528] ;  /* 0x00252800013e7983 */ /* 0x000ea80000300800 */
[----:B------:R-:W2:Y:S04]  /*32f00*/  LDL.LU R63, [R1+0x2524] ;  /* 0x00252400013f7983 */ /* 0x000ea80000300800 */
[----:B------:R-:W2:Y:S04]  /*32f10*/  LDL.LU R66, [R1+0x2520] ;  /* 0x0025200001427983 */ /* 0x000ea80000300800 */
[----:B------:R-:W2:Y:S04]  /*32f20*/  LDL.LU R67, [R1+0x251c] ;  /* 0x00251c0001437983 */ /* 0x000ea80000300800 */
[----:B------:R-:W-:Y:S01]  /*32f30*/  STL [R1+0x2414], R0 ;  /* 0x0024140001007387 */ /* 0x000fe20000100800 */
[----:B------:R-:W-:-:S03]  /*32f40*/  IMAD.MOV.U32 R112, RZ, RZ, R55 ;  /* 0x000000ffff707224 */ /* 0x000fc600078e0037 */
[----:B------:R-:W-:Y:S04]  /*32f50*/  LDS R244, [R0+UR11+0x5180] ;  /* 0x0051800b00f47984 */ /* 0x000fe80008000800 */
[----:B------:R-:W-:Y:S04]  /*32f60*/  LDS R246, [R0+UR11+0x5980] ;  /* 0x0059800b00f67984 */ /* 0x000fe80008000800 */
[----:B---3--:R-:W-:Y:S04]  /*32f70*/  LDS R209, [R3+UR11+0x5000] ;  /* 0x0050000b03d17984 */ /* 0x008fe80008000800 */
[----:B------:R-:W2:Y:S04]  /*32f80*/  LDS R211, [R3+UR11+0x5800] ;  /* 0x0058000b03d37984 */ /* 0x000ea80008000800 */
[----:B------:R-:W-:Y:S04]  /*32f90*/  LDS R237, [R3+UR11+0x5080] ;  /* 0x0050800b03ed7984 */ /* 0x000fe80008000800 */
[----:B------:R-:W1:Y:S04]  /*32fa0*/  LDS R239, [R3+UR11+0x5880] ;  /* 0x0058800b03ef7984 */ /* 0x000e680008000800 */
[----:B------:R-:W-:Y:S04]  /*32fb0*/  LDS R241, [R3+UR11+0x5100] ;  /* 0x0051000b03f17984 */ /* 0x000fe80008000800 */
[----:B------:R-:W3:Y:S04]  /*32fc0*/  LDS R243, [R3+UR11+0x5900] ;  /* 0x0059000b03f37984 */ /* 0x000ee80008000800 */
[----:B------:R-:W-:Y:S04]  /*32fd0*/  LDS R245, [R3+UR11+0x5180] ;  /* 0x0051800b03f57984 */ /* 0x000fe80008000800 */
[----:B------:R-:W-:Y:S01]  /*32fe0*/  LDS R247, [R3+UR11+0x5980] ;  /* 0x0059800b03f77984 */ /* 0x000fe20008000800 */
[----:B--2---:R-:W-:-:S15]  /*32ff0*/  HMMA.1688.F32.TF32 R24, R208, R66, R24 ;  /* 0x00000042d018723c */ /* 0x004fde0000081018 */
[----:B------:R-:W-:-:S04]  /*33000*/  NOP ;  /* 0x0000000000007918 */ /* 0x000fc80000000000 */
[----:B------:R-:W-:Y:S01]  /*33010*/  MOV R37, R24 ;  /* 0x0000001800257202 */ /* 0x000fe20000000f00 */
[----:B------:R-:W-:Y:S01]  /*33020*/  IMAD.MOV.U32 R36, RZ, RZ, R25 ;  /* 0x000000ffff247224 */ /* 0x000fe200078e0019 */
[----:B------:R-:W-:Y:S01]  /*33030*/  MOV R32, R27 ;  /* 0x0000001b00207202 */ /* 0x000fe20000000f00 */
[----:B------:R-:W-:Y:S02]  /*33040*/  IMAD.MOV.U32 R33, RZ, RZ, R26 ;  /* 0x000000ffff217224 */ /* 0x000fe400078e001a */
[----:B------:R-:W-:Y:S01]  /*33050*/  HMMA.1688.F32.TF32 R24, R208, R62, R144 ;  /* 0x0000003ed018723c */ /* 0x000fe20000081090 */
[----:B------:R2:W-:Y:S04]  /*33060*/  STL [R1+0x2410], R3 ;  /* 0x0024100301007387 */ /* 0x0005e80000100800 */
[----:B------:R-:W-:Y:S04]  /*33070*/  STL [R1+0x2424], R32 ;  /* 0x0024242001007387 */ /* 0x000fe80000100800 */
[----:B------:R-:W-:Y:S04]  /*33080*/  STL [R1+0x2420], R36 ;  /* 0x0024202401007387 */ /* 0x000fe80000100800 */
[----:B------:R-:W-:Y:S06]  /*33090*/  STL [R1+0x241c], R37 ;  /* 0x00241c2501007387 */ /* 0x000fec0000100800 */
[----:B------:R-:W-:Y:S01]  /*330a0*/  MOV R52, R27 ;  /* 0x0000001b00347202 */ /* 0x000fe20000000f00 */
[----:B------:R-:W-:Y:S01]  /*330b0*/  IMAD.MOV.U32 R53, RZ, RZ, R26 ;  /* 0x000000ffff357224 */ /* 0x000fe200078e001a */
[----:B------:R-:W-:Y:S01]  /*330c0*/  STL [R1+0x2418], R33 ;  /* 0x0024182101007387 */ /* 0x000fe20000100800 */
[----:B--2---:R-:W-:-:S03]  /*330d0*/  IMAD.MOV.U32 R3, RZ, RZ, R24 ;  /* 0x000000ffff037224 */ /* 0x004fc600078e0018 */
[----:B------:R2:W-:Y:S04]  /*330e0*/  STL [R1+0x114], R25 ;  /* 0x0001141901007387 */ /* 0x0005e80000100800 */
[----:B------:R1:W-:Y:S04]  /*330f0*/  STL [R1+0x2430], R52 ;  /* 0x0024303401007387 */ /* 0x0003e80000100800 */
[----:B------:R1:W-:Y:S04]  /*33100*/  STL [R1+0x242c], R53 ;  /* 0x00242c3501007387 */ /* 0x0003e80000100800 */
[----:B------:R1:W-:Y:S04]  /*33110*/  STL [R1+0x2428], R3 ;  /* 0x0024280301007387 */ /* 0x0003e80000100800 */
[----:B------:R-:W4:Y:S01]  /*33120*/  LDL.LU R55, [R1+0x2518] ;  /* 0x0025180001377983 */ /* 0x000f220000300800 */
[----:B--2---:R-:W-:Y:S03]  /*33130*/  HMMA.1688.F32.TF32 R24, R208, R58, R140 ;  /* 0x0000003ad018723c */ /* 0x004fe6000008108c */
[----:B------:R-:W2:Y:S04]  /*33140*/  LDL.LU R113, [R1+0x94] ;  /* 0x0000940001717983 */ /* 0x000ea80000300800 */
[----:B------:R-:W2:Y:S04]  /*33150*/  LDL.LU R114, [R1+0x98] ;  /* 0x0000980001727983 */ /* 0x000ea80000300800 */
[----:B------:R-:W2:Y:S08]  /*33160*/  LDL.LU R115, [R1+0x9c] ;  /* 0x00009c0001737983 */ /* 0x000eb00000300800 */
[----:B------:R-:W-:Y:S01]  /*33170*/  IMAD.MOV.U32 R0, RZ, RZ, R27 ;  /* 0x000000ffff007224 */ /* 0x000fe200078e001b */
[----:B------:R-:W-:Y:S01]  /*33180*/  MOV R33, R26 ;  /* 0x0000001a00217202 */ /* 0x000fe20000000f00 */
[----:B------:R-:W-:-:S02]  /*33190*/  IMAD.MOV.U32 R36, RZ, RZ, R24 ;  /* 0x000000ffff247224 */ /* 0x000fc400078e0018 */
[----:B------:R-:W-:Y:S01]  /*331a0*/  IMAD.MOV.U32 R37, RZ, RZ, R25 ;  /* 0x000000ffff257224 */ /* 0x000fe200078e0019 */
[----:B------:R-:W-:Y:S04]  /*331b0*/  STL [R1+0x2440], R0 ;  /* 0x0024400001007387 */ /* 0x000fe80000100800 */
[----:B------:R-:W-:Y:S04]  /*331c0*/  STL [R1+0x243c], R33 ;  /* 0x00243c2101007387 */ /* 0x000fe80000100800 */
[----:B------:R-:W-:Y:S04]  /*331d0*/  STL [R1+0x2438], R36 ;  /* 0x0024382401007387 */ /* 0x000fe80000100800 */
[----:B------:R1:W-:Y:S04]  /*331e0*/  STL [R1+0x2434], R37 ;  /* 0x0024342501007387 */ /* 0x0003e80000100800 */
[----:B------:R-:W2:Y:S04]  /*331f0*/  LDL.LU R48, [R1+0x80] ;  /* 0x0000800001307983 */ /* 0x000ea80000300800 */
[----:B------:R-:W2:Y:S04]  /*33200*/  LDL.LU R49, [R1+0x84] ;  /* 0x0000840001317983 */ /* 0x000ea80000300800 */
[----:B------:R-:W2:Y:S04]  /*33210*/  LDL.LU R50, [R1+0x88] ;  /* 0x0000880001327983 */ /* 0x000ea80000300800 */
[----:B------:R-:W2:Y:S01]  /*33220*/  LDL.LU R51, [R1+0x8c] ;  /* 0x00008c0001337983 */ /* 0x000ea20000300800 */
[----:B----4-:R-:W-:Y:S01]  /*33230*/  HMMA.1688.F32.TF32 R24, R208, R54, R248 ;  /* 0x00000036d018723c */ /* 0x010fe200000810f8 */
[----:B------:R-:W-:Y:S01]  /*33240*/  IMAD.MOV.U32 R248, RZ, RZ, R39 ;  /* 0x000000fffff87224 */ /* 0x000fe200078e0027 */
[----:B------:R-:W-:Y:S01]  /*33250*/  MOV R250, R35 ;  /* 0x0000002300fa7202 */ /* 0x000fe20000000f00 */
[----:B------:R-:W4:Y:S01]  /*33260*/  LDL.LU R39, [R1+0x2514] ;  /* 0x0025140001277983 */ /* 0x000f220000300800 */
[----:B------:R-:W-:-:S02]  /*33270*/  IMAD.MOV.U32 R249, RZ, RZ, R38 ;  /* 0x000000fffff97224 */ /* 0x000fc400078e0026 */
[----:B------:R-:W-:Y:S01]  /*33280*/  IMAD.MOV.U32 R251, RZ, RZ, R43 ;  /* 0x000000fffffb7224 */ /* 0x000fe200078e002b */
[----:B------:R-:W2:Y:S04]  /*33290*/  LDL.LU R38, [R1+0x2510] ;  /* 0x0025100001267983 */ /* 0x000ea80000300800 */
[----:B------:R-:W3:Y:S04]  /*332a0*/  LDL.LU R35, [R1+0x250c] ;  /* 0x00250c0001237983 */ /* 0x000ee80000300800 */
[----:B------:R-:W3:Y:S04]  /*332b0*/  LDL.LU R43, [R1+0x2508] ;  /* 0x00250800012b7983 */ /* 0x000ee80000300800 */
[----:B------:R-:W3:Y:S01]  /*332c0*/  LDL.LU R28, [R1+0x70] ;  /* 0x00007000011c7983 */ /* 0x000ee20000300800 */
[----:B-1----:R-:W-:-:S03]  /*332d0*/  MOV R52, R24 ;  /* 0x0000001800347202 */ /* 0x002fc60000000f00 */
[----:B------:R-:W3:Y:S01]  /*332e0*/  LDL.LU R29, [R1+0x74] ;  /* 0x00007400011d7983 */ /* 0x000ee20000300800 */
[----:B------:R-:W-:-:S03]  /*332f0*/  IMAD.MOV.U32 R53, RZ, RZ, R25 ;  /* 0x000000ffff357224 */ /* 0x000fc600078e0019 */
[----:B------:R-:W3:Y:S01]  /*33300*/  LDL.LU R30, [R1+0x78] ;  /* 0x00007800011e7983 */ /* 0x000ee20000300800 */
[----:B------:R-:W-:-:S03]  /*33310*/  IMAD.MOV.U32 R3, RZ, RZ, R26 ;  /* 0x000000ffff037224 */ /* 0x000fc600078e001a */
[----:B------:R-:W3:Y:S01]  /*33320*/  LDL.LU R31, [R1+0x7c] ;  /* 0x00007c00011f7983 */ /* 0x000ee20000300800 */
[----:B------:R-:W-:-:S03]  /*33330*/  MOV R32, R27 ;  /* 0x0000001b00207202 */ /* 0x000fc60000000f00 */
[----:B------:R-:W3:Y:S01]  /*33340*/  LDL.LU R24, [R1+0x60] ;  /* 0x0000600001187983 */ /* 0x000ee20000300800 */
[----:B------:R-:W-:-:S03]  /*33350*/  IMAD.MOV.U32 R140, RZ, RZ, R230 ;  /* 0x000000ffff8c7224 */ /* 0x000fc600078e00e6 */
[----:B------:R-:W3:Y:S01]  /*33360*/  LDL.LU R25, [R1+0x64] ;  /* 0x0000640001197983 */ /* 0x000ee20000300800 */
[----:B------:R-:W-:-:S03]  /*33370*/  MOV R141, R231 ;  /* 0x000000e7008d7202 */ /* 0x000fc60000000f00 */
[----:B------:R-:W3:Y:S01]  /*33380*/  LDL.LU R26, [R1+0x68] ;  /* 0x00006800011a7983 */ /* 0x000ee20000300800 */
[----:B------:R-:W-:-:S03]  /*33390*/  IMAD.MOV.U32 R142, RZ, RZ, R34 ;  /* 0x000000ffff8e7224 */ /* 0x000fc600078e0022 */
[----:B------:R-:W3:Y:S01]  /*333a0*/  LDL.LU R27, [R1+0x6c] ;  /* 0x00006c00011b7983 */ /* 0x000ee20000300800 */
[----:B------:R-:W-:-:S03]  /*333b0*/  IMAD.MOV.U32 R143, RZ, RZ, R42 ;  /* 0x000000ffff8f7224 */ /* 0x000fc600078e002a */
[----:B------:R-:W3:Y:S04]  /*333c0*/  LDL.LU R230, [R1+0x2504] ;  /* 0x0025040001e67983 */ /* 0x000ee80000300800 */
[----:B------:R-:W3:Y:S04]  /*333d0*/  LDL.LU R231, [R1+0x2500] ;  /* 0x0025000001e77983 */ /* 0x000ee80000300800 */
[----:B------:R-:W3:Y:S04]  /*333e0*/  LDL.LU R34, [R1+0x24fc] ;  /* 0x0024fc0001227983 */ /* 0x000ee80000300800 */
[----:B------:R-:W3:Y:S01]  /*333f0*/  LDL.LU R42, [R1+0x24f8] ;  /* 0x0024f800012a7983 */ /* 0x000ee20000300800 */
[----:B----4-:R-:W-:Y:S01]  /*33400*/  MOV R147, R39 ;  /* 0x0000002700937202 */ /* 0x010fe20000000f00 */
[----:B--2---:R-:W-:Y:S01]  /*33410*/  IMAD.MOV.U32 R146, RZ, RZ, R38 ;  /* 0x000000ffff927224 */ /* 0x004fe200078e0026 */
[----:B---3--:R-:W-:-:S02]  /*33420*/  MOV R144, R43 ;  /* 0x0000002b00907202 */ /* 0x008fc40000000f00 */
[----:B------:R-:W2:Y:S01]  /*33430*/  LDL.LU R43, [R1+0x24f4] ;  /* 0x0024f400012b7983 */ /* 0x000ea20000300800 */
[----:B------:R-:W-:-:S03]  /*33440*/  IMAD.MOV.U32 R145, RZ, RZ, R35 ;  /* 0x000000ffff917224 */ /* 0x000fc600078e0023 */
[----:B------:R-:W3:Y:S04]  /*33450*/  LDL.LU R35, [R1+0x24f0] ;  /* 0x0024f00001237983 */ /* 0x000ee80000300800 */
[----:B------:R-:W4:Y:S04]  /*33460*/  LDL.LU R38, [R1+0x24ec] ;  /* 0x0024ec0001267983 */ /* 0x000f280000300800 */
[----:B------:R-:W4:Y:S01]  /*33470*/  LDL.LU R39, [R1+0x24e8] ;  /* 0x0024e80001277983 */ /* 0x000f220000300800 */
[C---:B------:R-:W-:Y:S03]  /*33480*/  HMMA.1688.F32.TF32 R144, R236.reuse, R66, R144 ;  /* 0x00000042ec90723c */ /* 0x040fe60000081090 */
[----:B------:R-:W-:Y:S04]  /*33490*/  STL [R1+0x2450], R32 ;  /* 0x0024502001007387 */ /* 0x000fe80000100800 */
[----:B------:R-:W-:Y:S01]  /*334a0*/  STL [R1+0x244c], R3 ;  /* 0x00244c0301007387 */ /* 0x000fe20000100800 */
[C---:B------:R-:W-:Y:S03]  /*334b0*/  HMMA.1688.F32.TF32 R140, R236.reuse, R62, R140 ;  /* 0x0000003eec8c723c */ /* 0x040fe6000008108c */
[----:B------:R1:W-:Y:S04]  /*334c0*/  STL [R1+0x2448], R52 ;  /* 0x0024483401007387 */ /* 0x0003e80000100800 */
[----:B------:R1:W-:Y:S01]  /*334d0*/  STL [R1+0x2444], R53 ;  /* 0x0024443501007387 */ /* 0x0003e20000100800 */
[----:B------:R-:W-:Y:S08]  /*334e0*/  HMMA.1688.F32.TF32 R248, R236, R58, R248 ;  /* 0x0000003aecf8723c */ /* 0x000ff000000810f8 */
[C---:B--2---:R-:W-:Y:S08]  /*334f0*/  HMMA.1688.F32.TF32 R112, R208.reuse, R42, R112 ;  /* 0x0000002ad070723c */ /* 0x044ff00000081070 */
[C---:B---3--:R-:W-:Y:S08]  /*33500*/  HMMA.1688.F32.TF32 R28, R208.reuse, R34, R28 ;  /* 0x00000022d01c723c */ /* 0x048ff0000008101c */
[----:B----4-:R-:W-:Y:S03]  /*33510*/  HMMA.1688.F32.TF32 R48, R208, R38, R48 ;  /* 0x00000026d030723c */ /* 0x010fe60000081030 */
[----:B------:R-:W-:Y:S01]  /*33520*/  IMAD.MOV.U32 R37, RZ, RZ, R115 ;  /* 0x000000ffff257224 */ /* 0x000fe200078e0073 */
[----:B------:R-:W-:Y:S01]  /*33530*/  MOV R36, R114 ;  /* 0x0000007200247202 */ /* 0x000fe20000000f00 */
[----:B------:R-:W-:Y:S01]  /*33540*/  IMAD.MOV.U32 R0, RZ, RZ, R112 ;  /* 0x000000ffff007224 */ /* 0x000fe200078e0070 */
[----:B------:R-:W2:Y:S01]  /*33550*/  LDL.LU.64 R114, [R1+0x24e0] ;  /* 0x0024e00001727983 */ /* 0x000ea20000300a00 */
[----:B------:R-:W-:-:S03]  /*33560*/  IMAD.MOV.U32 R33, RZ, RZ, R113 ;  /* 0x000000ffff217224 */ /* 0x000fc600078e0071 */
[----:B------:R-:W2:Y:S04]  /*33570*/  LDL.LU.64 R112, [R1+0x24d8] ;  /* 0x0024d80001707983 */ /* 0x000ea80000300a00 */
[----:B------:R3:W-:Y:S04]  /*33580*/  STL [R1+0x2460], R37 ;  /* 0x0024602501007387 */ /* 0x0007e80000100800 */
[----:B------:R4:W-:Y:S01]  /*33590*/  STL [R1+0x245c], R36 ;  /* 0x00245c2401007387 */ /* 0x0009e20000100800 */
[----:B-1----:R-:W-:Y:S01]  /*335a0*/  IMAD.MOV.U32 R52, RZ, RZ, R50 ;  /* 0x000000ffff347224 */ /* 0x002fe200078e0032 */
[----:B------:R-:W-:Y:S01]  /*335b0*/  MOV R3, R49 ;  /* 0x0000003100037202 */ /* 0x000fe20000000f00 */
[----:B------:R-:W-:Y:S01]  /*335c0*/  IMAD.MOV.U32 R53, RZ, RZ, R51 ;  /* 0x000000ffff357224 */ /* 0x000fe200078e0033 */
[----:B------:R1:W-:Y:S01]  /*335d0*/  STL [R1+0x2458], R0 ;  /* 0x0024580001007387 */ /* 0x0003e20000100800 */
[----:B------:R-:W-:-:S03]  /*335e0*/  IMAD.MOV.U32 R32, RZ, RZ, R48 ;  /* 0x000000ffff207224 */ /* 0x000fc600078e0030 */
[----:B------:R1:W-:Y:S01]  /*335f0*/  STL [R1+0x2454], R33 ;  /* 0x0024542101007387 */ /* 0x0003e20000100800 */
[----:B---3--:R-:W-:Y:S01]  /*33600*/  MOV R37, R28 ;  /* 0x0000001c00257202 */ /* 0x008fe20000000f00 */
[----:B----4-:R-:W-:Y:S02]  /*33610*/  IMAD.MOV.U32 R36, RZ, RZ, R29 ;  /* 0x000000ffff247224 */ /* 0x010fe400078e001d */
[----:B------:R-:W3:Y:S01]  /*33620*/  LDL.LU.64 R50, [R1+0x24d0] ;  /* 0x0024d00001327983 */ /* 0x000ee20000300a00 */
[----:B-1----:R-:W-:-:S03]  /*33630*/  IMAD.MOV.U32 R0, RZ, RZ, R30 ;  /* 0x000000ffff007224 */ /* 0x002fc600078e001e */
[----:B------:R-:W3:Y:S01]  /*33640*/  LDL.LU.64 R48, [R1+0x24c8] ;  /* 0x0024c80001307983 */ /* 0x000ee20000300a00 */
[----:B------:R-:W-:Y:S01]  /*33650*/  MOV R33, R31 ;  /* 0x0000001f00217202 */ /* 0x000fe20000000f00 */
[----:B------:R-:W-:Y:S02]  /*33660*/  HMMA.1688.F32.TF32 R208, R208, R230, R24 ;  /* 0x000000e6d0d0723c */ /* 0x000fe40000081018 */
[----:B------:R-:W4:Y:S04]  /*33670*/  LDL.LU.64 R30, [R1+0x24c0] ;  /* 0x0024c000011e7983 */ /* 0x000f280000300a00 */
[----:B------:R-:W4:Y:S04]  /*33680*/  LDL.LU.64 R28, [R1+0x24b8] ;  /* 0x0024b800011c7983 */ /* 0x000f280000300a00 */
[----:B------:R-:W2:Y:S04]  /*33690*/  LDL.LU.64 R26, [R1+0x24b0] ;  /* 0x0024b000011a7983 */ /* 0x000ea80000300a00 */
[----:B------:R-:W2:Y:S04]  /*336a0*/  LDL.LU.64 R24, [R1+0x24a8] ;  /* 0x0024a80001187983 */ /* 0x000ea80000300a00 */
[----:B------:R-:W-:Y:S04]  /*336b0*/  STL.64 [R1+0x190], R144 ;  /* 0x0001909001007387 */ /* 0x000fe80000100a00 */
[----:B------:R1:W-:Y:S04]  /*336c0*/  STL.64 [R1+0x198], R146 ;  /* 0x0001989201007387 */ /* 0x0003e80000100a00 */
[----:B-1----:R-:W2:Y:S04]  /*336d0*/  LDL.LU.64 R146, [R1+0x24a0] ;  /* 0x0024a00001927983 */ /* 0x002ea80000300a00 */
        /* <DEDUP_REMOVED lines=8> */
[----:B------:R-:W2:Y:S01]  /*33760*/  LDL.LU.64 R248, [R1+0x2478] ;  /* 0x0024780001f87983 */ /* 0x000ea20000300a00 */
[----:B------:R-:W-:Y:S01]  /*33770*/  IMAD.MOV.U32 R229, RZ, RZ, R14 ;  /* 0x000000ffffe57224 */ /* 0x000fe200078e000e */
[----:B------:R-:W-:Y:S01]  /*33780*/  MOV R14, R208 ;  /* 0x000000d0000e7202 */ /* 0x000fe20000000f00 */
[----:B------:R-:W-:-:S02]  /*33790*/  IMAD.MOV.U32 R56, RZ, RZ, R211 ;  /* 0x000000ffff387224 */ /* 0x000fc400078e00d3 */
[----:B------:R-:W-:Y:S02]  /*337a0*/  IMAD.MOV.U32 R211, RZ, RZ, R65 ;  /* 0x000000ffffd37224 */ /* 0x000fe400078e0041 */
[----:B------:R-:W-:Y:S02]  /*337b0*/  IMAD.MOV.U32 R208, RZ, RZ, R60 ;  /* 0x000000ffffd07224 */ /* 0x000fe400078e003c */
[----:B------:R-:W-:Y:S01]  /*337c0*/  IMAD.MOV.U32 R41, RZ, RZ, R210 ;  /* 0x000000ffff297224 */ /* 0x000fe200078e00d2 */
[----:B------:R-:W-:Y:S01]  /*337d0*/  MOV R210, R61 ;  /* 0x0000003d00d27202 */ /* 0x000fe20000000f00 */
[----:B--2---:R-:W-:-:S15]  /*337e0*/  HMMA.1688.F32.TF32 R248, R236, R54, R248 ;  /* 0x00000036ecf8723c */ /* 0x004fde00000810f8 */
[----:B------:R-:W-:-:S04]  /*337f0*/  NOP ;  /* 0x0000000000007918 */ /* 0x000fc80000000000 */
[----:B------:R-:W-:Y:S01]  /*33800*/  IMAD.MOV.U32 R65, RZ, RZ, R248 ;  /* 0x000000ffff417224 */ /* 0x000fe200078e00f8 */
[----:B------:R-:W-:Y:S01]  /*33810*/  MOV R248, R14 ;  /* 0x0000000e00f87202 */ /* 0x000fe20000000f00 */
[----:B------:R-:W-:Y:S01]  /*33820*/  IMAD.MOV.U32 R60, RZ, RZ, R251 ;  /* 0x000000ffff3c7224 */ /* 0x000fe200078e00fb */
[----:B------:R-:W2:Y:S01]  /*33830*/  LDL.LU R14, [R1+0x2474] ;  /* 0x00247400010e7983 */ /* 0x000ea20000300800 */
[----:B------:R-:W-:Y:S02]  /*33840*/  IMAD.MOV.U32 R251, RZ, RZ, R15 ;  /* 0x000000fffffb7224 */ /* 0x000fe400078e000f */
[----:B------:R-:W-:Y:S01]  /*33850*/  IMAD.MOV.U32 R61, RZ, RZ, R250 ;  /* 0x000000ffff3d7224 */ /* 0x000fe200078e00fa */
[----:B------:R-:W2:Y:S01]  /*33860*/  LDL.LU R15, [R1+0x2470] ;  /* 0x00247000010f7983 */ /* 0x000ea20000300800 */
[----:B------:R-:W-:-:S03]  /*33870*/  IMAD.MOV.U32 R250, RZ, RZ, R139 ;  /* 0x000000fffffa7224 */ /* 0x000fc600078e008b */
[----:B------:R-:W3:Y:S01]  /*33880*/  LDL.LU R139, [R1+0x246c] ;  /* 0x00246c00018b7983 */ /* 0x000ee20000300800 */
[----:B------:R-:W-:Y:S01]  /*33890*/  IMAD.MOV.U32 R228, RZ, RZ, R40 ;  /* 0x000000ffffe47224 */ /* 0x000fe200078e0028 */
[----:B------:R-:W-:Y:S01]  /*338a0*/  MOV R40, R209 ;  /* 0x000000d100287202 */ /* 0x000fe20000000f00 */
[----:B------:R-:W-:Y:S01]  /*338b0*/  IMAD.MOV.U32 R209, RZ, RZ, R64 ;  /* 0x000000ffffd17224 */ /* 0x000fe200078e0040 */
[----:B------:R-:W-:Y:S01]  /*338c0*/  MOV R64, R249 ;  /* 0x000000f900407202 */ /* 0x000fe20000000f00 */
[----:B------:R1:W-:Y:S04]  /*338d0*/  STL [R1+0x23ec], R60 ;  /* 0x0023ec3c01007387 */ /* 0x0003e80000100800 */
[----:B------:R4:W-:Y:S04]  /*338e0*/  STL [R1+0x23e8], R61 ;  /* 0x0023e83d01007387 */ /* 0x0009e80000100800 */
[----:B------:R4:W-:Y:S01]  /*338f0*/  STL [R1+0x23e4], R64 ;  /* 0x0023e44001007387 */ /* 0x0009e20000100800 */
[----:B-1----:R-:W-:-:S02]  /*33900*/  IMAD.MOV.U32 R60, RZ, RZ, R56 ;  /* 0x000000ffff3c7224 */ /* 0x002fc400078e0038 */
[----:B----4-:R-:W-:Y:S01]  /*33910*/  IMAD.MOV.U32 R61, RZ, RZ, R41 ;  /* 0x000000ffff3d7224 */ /* 0x010fe200078e0029 */
[----:B------:R-:W-:Y:S01]  /*33920*/  MOV R64, R40 ;  /* 0x0000002800407202 */ /* 0x000fe20000000f00 */
[----:B------:R1:W-:Y:S01]  /*33930*/  STL [R1+0x23e0], R65 ;  /* 0x0023e04101007387 */ /* 0x0003e20000100800 */
[----:B------:R-:W-:Y:S01]  /*33940*/  HMMA.1688.F32.TF32 R24, R240, R66, R24 ;  /* 0x00000042f018723c */ /* 0x000fe20000081018 */
[----:B------:R-:W-:-:S07]  /*33950*/  MOV R249, R57 ;  /* 0x0000003900f97202 */ /* 0x000fce0000000f00 */
[C---:B--2---:R-:W-:Y:S08]  /*33960*/  HMMA.1688.F32.TF32 R12, R236.reuse, R42, R12 ;  /* 0x0000002aec0c723c */ /* 0x044ff0000008100c */
[----:B---3--:R-:W-:Y:S11]  /*33970*/  HMMA.1688.F32.TF32 R136, R236, R38, R136 ;  /* 0x00000026ec88723c */ /* 0x008ff60000081088 */
[----:B------:R-:W-:Y:S01]  /*33980*/  IMAD.MOV.U32 R56, RZ, RZ, R13 ;  /* 0x000000ffff387224 */ /* 0x000fe200078e000d */
[----:B------:R-:W-:Y:S01]  /*33990*/  MOV R41, R14 ;  /* 0x0000000e00297202 */ /* 0x000fe20000000f00 */
[----:B------:R-:W-:Y:S01]  /*339a0*/  IMAD.MOV.U32 R40, RZ, RZ, R15 ;  /* 0x000000ffff287224 */ /* 0x000fe200078e000f */
[----:B------:R-:W-:Y:S01]  /*339b0*/  MOV R14, R61 ;  /* 0x0000003d000e7202 */ /* 0x000fe20000000f00 */
[----:B------:R-:W-:-:S02]  /*339c0*/  IMAD.MOV.U32 R13, RZ, RZ, R64 ;  /* 0x000000ffff0d7224 */ /* 0x000fc400078e0040 */
[----:B------:R-:W-:Y:S02]  /*339d0*/  IMAD.MOV.U32 R15, RZ, RZ, R60 ;  /* 0x000000ffff0f7224 */ /* 0x000fe400078e003c */
[----:B------:R-:W-:Y:S01]  /*339e0*/  IMAD.MOV.U32 R60, RZ, RZ, R136 ;  /* 0x000000ffff3c7224 */ /* 0x000fe200078e0088 */
[----:B------:R-:W-:Y:S01]  /*339f0*/  MOV R61, R137 ;  /* 0x00000089003d7202 */ /* 0x000fe20000000f00 */
[----:B------:R-:W-:Y:S02]  /*33a00*/  IMAD.MOV.U32 R64, RZ, RZ, R138 ;  /* 0x000000ffff407224 */ /* 0x000fe400078e008a */
[----:B-1----:R-:W-:Y:S02]  /*33a10*/  IMAD.MOV.U32 R65, RZ, RZ, R139 ;  /* 0x000000ffff417224 */ /* 0x002fe400078e008b */
[C---:B------:R-:W-:Y:S08]  /*33a20*/  HMMA.1688.F32.TF32 R136, R236.reuse, R34, R140 ;  /* 0x00000022ec88723c */ /* 0x040ff0000008108c */
[----:B------:R-:W-:Y:S01]  /*33a30*/  HMMA.1688.F32.TF32 R236, R236, R230, R144 ;  /* 0x000000e6ecec723c */ /* 0x000fe20000081090 */
[----:B------:R-:W-:Y:S01]  /*33a40*/  IMAD.MOV.U32 R57, RZ, RZ, R12 ;  /* 0x000000ffff397224 */ /* 0x000fe200078e000c */
[----:B------:R-:W-:Y:S04]  /*33a50*/  STL [R1+0x23fc], R40 ;  /* 0x0023fc2801007387 */ /* 0x000fe80000100800 */
[----:B------:R-:W-:Y:S04]  /*33a60*/  STL [R1+0x23f8], R41 ;  /* 0x0023f82901007387 */ /* 0x000fe80000100800 */
[----:B------:R-:W-:Y:S04]  /*33a70*/  STL [R1+0x23f4], R56 ;  /* 0x0023f43801007387 */ /* 0x000fe80000100800 */
[----:B------:R-:W-:Y:S04]  /*33a80*/  STL [R1+0x23f0], R57 ;  /* 0x0023f03901007387 */ /* 0x000fe80000100800 */
[----:B------:R-:W-:Y:S04]  /*33a90*/  LDS R12, [R2+UR11+0x5180] ;  /* 0x0051800b020c7984 */ /* 0x000fe80008000800 */
[----:B------:R-:W-:Y:S04]  /*33aa0*/  STL [R1+0x23bc], R236 ;  /* 0x0023bcec01007387 */ /* 0x000fe80000100800 */
[----:B------:R-:W-:Y:S04]  /*33ab0*/  STL [R1+0x23b8], R237 ;  /* 0x0023b8ed01007387 */ /* 0x000fe80000100800 */
[----:B------:R-:W-:Y:S04]  /*33ac0*/  STL [R1+0x23b4], R238 ;  /* 0x0023b4ee01007387 */ /* 0x000fe80000100800 */
[----:B------:R-:W-:Y:S04]  /*33ad0*/  STL [R1+0x23b0], R239 ;  /* 0x0023b0ef01007387 */ /* 0x000fe80000100800 */
[----:B------:R-:W-:Y:S04]  /*33ae0*/  STL.64 [R1+0x200], R24 ;  /* 0x0002001801007387 */ /* 0x000fe80000100a00 */
[----:B------:R1:W-:Y:S02]  /*33af0*/  STL.64 [R1+0x208], R26 ;  /* 0x0002081a01007387 */ /* 0x0003e40000100a00 */
[C---:B-1----:R-:W-:Y:S08]  /*33b00*/  HMMA.1688.F32.TF32 R24, R240.reuse, R62, R28 ;  /* 0x0000003ef018723c */ /* 0x042ff0000008101c */
[----:B------:R-:W-:Y:S01]  /*33b10*/  HMMA.1688.F32.TF32 R28, R240, R58, R48 ;  /* 0x0000003af01c723c */ /* 0x000fe20000081030 */
[----:B------:R-:W-:Y:S04]  /*33b20*/  LDS R48, [R2+UR11+0x5000] ;  /* 0x0050000b02307984 */ /* 0x000fe80008000800 */
[----:B------:R-:W-:Y:S04]  /*33b30*/  LDS R50, [R2+UR11+0x5800] ;  /* 0x0058000b02327984 */ /* 0x000fe80008000800 */
[----:B------:R-:W-:Y:S02]  /*33b40*/  LDS R49, [R252+UR11+0x5000] ;  /* 0x0050000bfc317984 */ /* 0x000fe40008000800 */
[----:B------:R-:W-:Y:S01]  /*33b50*/  IMAD.MOV.U32 R236, RZ, RZ, R24 ;  /* 0x000000ffffec7224 */ /* 0x000fe200078e0018 */
[----:B------:R-:W-:Y:S01]  /*33b60*/  MOV R238, R26 ;  /* 0x0000001a00ee7202 */ /* 0x000fe20000000f00 */
[----:B------:R-:W-:Y:S01]  /*33b70*/  IMAD.MOV.U32 R237, RZ, RZ, R25 ;  /* 0x000000ffffed7224 */ /* 0x000fe200078e0019 */
[----:B------:R-:W1:Y:S01]  /*33b80*/  LDS R51, [R252+UR11+0x5800] ;  /* 0x0058000bfc337984 */ /* 0x000e620008000800 */
[----:B------:R-:W-:-:S02]  /*33b90*/  IMAD.MOV.U32 R239, RZ, RZ, R27 ;  /* 0x000000ffffef7224 */ /* 0x000fc400078e001b */
[----:B------:R-:W-:Y:S01]  /*33ba0*/  HMMA.1688.F32.TF32 R24, R240, R54, R112 ;  /* 0x00000036f018723c */ /* 0x000fe20000081070 */
[----:B------:R-:W-:Y:S04]  /*33bb0*/  STL [R1+0x23cc], R236 ;  /* 0x0023ccec01007387 */ /* 0x000fe80000100800 */
[----:B------:R-:W-:Y:S04]  /*33bc0*/  STL [R1+0x23c8], R237 ;  /* 0x0023c8ed01007387 */ /* 0x000fe80000100800 */
[----:B------:R2:W-:Y:S04]  /*33bd0*/  STL [R1+0x23c4], R238 ;  /* 0x0023c4ee01007387 */ /* 0x0005e80000100800 */
[----:B------:R3:W-:Y:S04]  /*33be0*/  STL [R1+0x23c0], R239 ;  /* 0x0023c0ef01007387 */ /* 0x0007e80000100800 */
[----:B------:R-:W-:Y:S02]  /*33bf0*/  STL.64 [R1+0x1e0], R28 ;  /* 0x0001e01c01007387 */ /* 0x000fe40000100a00 */
[----:B--2---:R-:W-:-:S02]  /*33c00*/  IMAD.MOV.U32 R238, RZ, RZ, R24 ;  /* 0x000000ffffee7224 */ /* 0x004fc400078e0018 */
[----:B------:R-:W-:Y:S01]  /*33c10*/  STL.64 [R1+0x1e8], R30 ;  /* 0x0001e81e01007387 */ /* 0x000fe20000100a00 */
[----:B---3--:R-:W-:-:S03]  /*33c20*/  MOV R239, R25 ;  /* 0x0000001900ef7202 */ /* 0x008fc60000000f00 */
[----:B------:R2:W-:Y:S04]  /*33c30*/  STL.64 [R1+0x1d8], R26 ;  /* 0x0001d81a01007387 */ /* 0x0005e80000100a00 */
[----:B------:R-:W-:Y:S04]  /*33c40*/  LDS R112, [R2+UR11+0x5080] ;  /* 0x0050800b02707984 */ /* 0x000fe80008000800 */
[----:B------:R-:W-:Y:S01]  /*33c50*/  LDS R114, [R2+UR11+0x5880] ;  /* 0x0058800b02727984 */ /* 0x000fe20008000800 */
[----:B--2---:R-:W-:Y:S03]  /*33c60*/  HMMA.1688.F32.TF32 R24, R240, R42, R76 ;  /* 0x0000002af018723c */ /* 0x004fe6000008104c */
[----:B------:R-:W-:Y:S04]  /*33c70*/  STL [R1+0x23d4], R238 ;  /* 0x0023d4ee01007387 */ /* 0x000fe80000100800 */
[----:B------:R-:W-:Y:S01]  /*33c80*/  STL [R1+0x23d0], R239 ;  /* 0x0023d0ef01007387 */ /* 0x000fe20000100800 */
[----:B-1----:R-:W-:Y:S03]  /*33c90*/  HMMA.1688.F32.TF32 R68, R48, R38, R68 ;  /* 0x000000263044723c */ /* 0x002fe60000081044 */
[----:B------:R-:W-:Y:S04]  /*33ca0*/  LDS R113, [R252+UR11+0x5080] ;  /* 0x0050800bfc717984 */ /* 0x000fe80008000800 */
[----:B------:R-:W-:Y:S04]  /*33cb0*/  LDS R115, [R252+UR11+0x5880] ;  /* 0x0058800bfc737984 */ /* 0x000fe80008000800 */
[----:B------:R-:W-:Y:S01]  /*33cc0*/  IMAD.MOV.U32 R236, RZ, RZ, R26 ;  /* 0x000000ffffec7224 */ /* 0x000fe200078e001a */
[----:B------:R1:W-:Y:S01]  /*33cd0*/  STL.64 [R1+0x1c0], R24 ;  /* 0x0001c01801007387 */ /* 0x0003e20000100a00 */
[----:B------:R-:W-:-:S02]  /*33ce0*/  IMAD.MOV.U32 R237, RZ, RZ, R27 ;  /* 0x000000ffffed7224 */ /* 0x000fc400078e001b */
[----:B-1----:R-:W-:Y:S03]  /*33cf0*/  HMMA.1688.F32.TF32 R24, R240, R38, R116 ;  /* 0x00000026f018723c */ /* 0x002fe60000081074 */
[----:B------:R-:W-:Y:S04]  /*33d00*/  STL [R1+0x23dc], R237 ;  /* 0x0023dced01007387 */ /* 0x000fe80000100800 */
[----:B------:R-:W-:-:S12]  /*33d10*/  STL [R1+0x23d8], R236 ;  /* 0x0023d8ec01007387 */ /* 0x000fd80000100800 */
[----:B------:R-:W-:Y:S01]  /*33d20*/  MOV R238, R26 ;  /* 0x0000001a00ee7202 */ /* 0x000fe20000000f00 */
[----:B------:R1:W-:Y:S01]  /*33d30*/  STL.64 [R1+0x1b0], R24 ;  /* 0x0001b01801007387 */ /* 0x0003e20000100a00 */
[----:B------:R-:W-:Y:S02]  /*33d40*/  IMAD.MOV.U32 R239, RZ, RZ, R27 ;  /* 0x000000ffffef7224 */ /* 0x000fe400078e001b */
[C---:B-1----:R-:W-:Y:S08]  /*33d50*/  HMMA.1688.F32.TF32 R24, R240.reuse, R34, R80 ;  /* 0x00000022f018723c */ /* 0x042ff00000081050 */
[----:B------:R-:W-:Y:S08]  /*33d60*/  HMMA.1688.F32.TF32 R240, R240, R230, R84 ;  /* 0x000000e6f0f0723c */ /* 0x000ff00000081054 */
[----:B------:R-:W-:Y:S03]  /*33d70*/  HMMA.1688.F32.TF32 R28, R244, R66, R180 ;  /* 0x00000042f41c723c */ /* 0x000fe600000810b4 */
[----:B------:R-:W-:Y:S01]  /*33d80*/  IMAD.MOV.U32 R237, RZ, RZ, R26 ;  /* 0x000000ffffed7224 */ /* 0x000fe200078e001a */
[----:B------:R1:W-:Y:S01]  /*33d90*/  STL.64 [R1+0x1a0], R24 ;  /* 0x0001a01801007387 */ /* 0x0003e20000100a00 */
[----:B------:R-:W-:-:S03]  /*33da0*/  MOV R236, R27 ;  /* 0x0000001b00ec7202 */ /* 0x000fc60000000f00 */
[----:B-1----:R-:W-:Y:S01]  /*33db0*/  HMMA.1688.F32.TF32 R24, R244, R62, R44 ;  /* 0x0000003ef418723c */ /* 0x002fe2000008102c */
[----:B------:R-:W-:Y:S04]  /*33dc0*/  STL.64 [R1+0x2408], R238 ;  /* 0x002408ee01007387 */ /* 0x000fe80000100a00 */
[----:B------:R-:W-:Y:S04]  /*33dd0*/  STL.64 [R1+0x2400], R236 ;  /* 0x002400ec01007387 */ /* 0x000fe80000100a00 */
[----:B------:R1:W-:Y:S04]  /*33de0*/  STL [R1+0x23ac], R240 ;  /* 0x0023acf001007387 */ /* 0x0003e80000100800 */
[----:B------:R-:W-:Y:S04]  /*33df0*/  STL [R1+0x23a8], R241 ;  /* 0x0023a8f101007387 */ /* 0x000fe80000100800 */
[----:B------:R-:W-:Y:S04]  /*33e00*/  STL [R1+0x23a4], R242 ;  /* 0x0023a4f201007387 */ /* 0x000fe80000100800 */
[----:B------:R-:W-:Y:S01]  /*33e10*/  STL [R1+0x23a0], R243 ;  /* 0x0023a0f301007387 */ /* 0x000fe20000100800 */
[----:B-1----:R-:W-:-:S03]  /*33e20*/  IMAD.MOV.U32 R240, RZ, RZ, R27 ;  /* 0x000000fffff07224 */ /* 0x002fc600078e001b */
[----:B------:R-:W-:Y:S04]  /*33e30*/  STL.64 [R1+0x220], R24 ;  /* 0x0002201801007387 */ /* 0x000fe80000100a00 */
[----:B------:R-:W-:Y:S04]  /*33e40*/  STL.64 [R1+0x230], R28 ;  /* 0x0002301c01007387 */ /* 0x000fe80000100a00 */
[----:B------:R-:W-:Y:S04]  /*33e50*/  STL.64 [R1+0x238], R30 ;  /* 0x0002381e01007387 */ /* 0x000fe80000100a00 */
[----:B------:R1:W-:Y:S02]  /*33e60*/  STL [R1+0x228], R26 ;  /* 0x0002281a01007387 */ /* 0x0003e40000100800 */
[----:B-1----:R-:W-:-:S15]  /*33e70*/  HMMA.1688.F32.TF32 R24, R244, R58, R184 ;  /* 0x0000003af418723c */ /* 0x002fde00000810b8 */
[----:B------:R-:W-:-:S04]  /*33e80*/  NOP ;  /* 0x0000000000007918 */ /* 0x000fc80000000000 */
[----:B------:R-:W-:Y:S01]  /*33e90*/  IMAD.MOV.U32 R241, RZ, RZ, R24 ;  /* 0x000000fffff17224 */ /* 0x000fe200078e0018 */
[----:B------:R-:W-:Y:S01]  /*33ea0*/  MOV R242, R25 ;  /* 0x0000001900f27202 */ /* 0x000fe20000000f00 */
[----:B------:R-:W-:Y:S01]  /*33eb0*/  STL [R1+0x21c], R27 ;  /* 0x00021c1b01007387 */ /* 0x000fe20000100800 */
[----:B------:R-:W-:-:S03]  /*33ec0*/  IMAD.MOV.U32 R243, RZ, RZ, R26 ;  /* 0x000000fffff37224 */ /* 0x000fc600078e001a */
[----:B------:R-:W-:Y:S04]  /*33ed0*/  LDS R24, [R2+UR11+0x5100] ;  /* 0x0051000b02187984 */ /* 0x000fe80008000800 */
[----:B------:R-:W-:Y:S04]  /*33ee0*/  LDS R26, [R2+UR11+0x5900] ;  /* 0x0059000b021a7984 */ /* 0x000fe80008000800 */
[----:B------:R-:W-:Y:S04]  /*33ef0*/  LDS R25, [R252+UR11+0x5100] ;  /* 0x0051000bfc197984 */ /* 0x000fe80008000800 */
[----:B------:R-:W1:Y:S01]  /*33f00*/  LDS R27, [R252+UR11+0x5900] ;  /* 0x0059000bfc1b7984 */ /* 0x000e620008000800 */
[----:B------:R-:W-:Y:S01]  /*33f10*/  MOV R236, R203 ;  /* 0x000000cb00ec7202 */ /* 0x000fe20000000f00 */
[----:B------:R-:W-:Y:S01]  /*33f20*/  IMAD.MOV.U32 R237, RZ, RZ, R207 ;  /* 0x000000ffffed7224 */ /* 0x000fe200078e00cf */
[----:B------:R-:W-:Y:S01]  /*33f30*/  HMMA.1688.F32.TF32 R180, R244, R54, R188 ;  /* 0x00000036f4b4723c */ /* 0x000fe200000810bc */
[----:B------:R-:W2:Y:S01]  /*33f40*/  LDL.LU R203, [R1+0x2468] ;  /* 0x0024680001cb7983 */ /* 0x000ea20000300800 */
[----:B------:R-:W-:Y:S01]  /*33f50*/  IMAD.MOV.U32 R28, RZ, RZ, R248 ;  /* 0x000000ffff1c7224 */ /* 0x000fe200078e00f8 */
[----:B------:R-:W-:-:S02]  /*33f60*/  MOV R239, R250 ;  /* 0x000000fa00ef7202 */ /* 0x000fc40000000f00 */
[----:B------:R-:W3:Y:S01]  /*33f70*/  LDL.LU R207, [R1+0x2464] ;  /* 0x0024640001cf7983 */ /* 0x000ee20000300800 */
[----:B------:R-:W-:Y:S02]  /*33f80*/  IMAD.MOV.U32 R238, RZ, RZ, R249 ;  /* 0x000000ffffee7224 */ /* 0x000fe400078e00f9 */
[C---:B------:R-:W-:Y:S01]  /*33f90*/  HMMA.1688.F32.TF32 R76, R48.reuse, R66, R224 ;  /* 0x00000042304c723c */ /* 0x040fe200000810e0 */
[----:B------:R-:W4:Y:S07]  /*33fa0*/  LDL.LU R227, [R1+0xc] ;  /* 0x00000c0001e37983 */ /* 0x000f2e0000300800 */
[----:B------:R-:W-:Y:S01]  /*33fb0*/  HMMA.1688.F32.TF32 R44, R48, R34, R176 ;  /* 0x00000022302c723c */ /* 0x000fe200000810b0 */
[----:B------:R-:W-:Y:S01]  /*33fc0*/  MOV R176, R37 ;  /* 0x0000002500b07202 */ /* 0x000fe20000000f00 */
[----:B------:R-:W-:Y:S01]  /*33fd0*/  IMAD.MOV.U32 R177, RZ, RZ, R36 ;  /* 0x000000ffffb17224 */ /* 0x000fe200078e0024 */
[----:B------:R-:W2:Y:S01]  /*33fe0*/  LDL.LU R37, [R1+0x2460] ;  /* 0x0024600001257983 */ /* 0x000ea20000300800 */
[----:B------:R-:W-:Y:S01]  /*33ff0*/  IMAD.MOV.U32 R178, RZ, RZ, R0 ;  /* 0x000000ffffb27224 */ /* 0x000fe200078e0000 */
[----:B------:R-:W-:-:S02]  /*34000*/  MOV R179, R33 ;  /* 0x0000002100b37202 */ /* 0x000fc40000000f00 */
[----:B------:R-:W3:Y:S01]  /*34010*/  LDL.LU R36, [R1+0x245c] ;  /* 0x00245c0001247983 */ /* 0x000ee20000300800 */
[----:B------:R-:W-:Y:S01]  /*34020*/  HMMA.1688.F32.TF32 R188, R244, R38, R196 ;  /* 0x00000026f4bc723c */ /* 0x000fe200000810c4 */
[----:B------:R-:W-:Y:S02]  /*34030*/  IMAD.MOV.U32 R196, RZ, RZ, R251 ;  /* 0x000000ffffc47224 */ /* 0x000fe400078e00fb */
[----:B------:R-:W4:Y:S04]  /*34040*/  LDL.LU R0, [R1+0x2458] ;  /* 0x0024580001007983 */ /* 0x000f280000300800 */
[----:B------:R-:W4:Y:S01]  /*34050*/  LDL.LU R33, [R1+0x2454] ;  /* 0x0024540001217983 */ /* 0x000f220000300800 */
[C---:B------:R-:W-:Y:S08]  /*34060*/  HMMA.1688.F32.TF32 R248, R48.reuse, R54, R72 ;  /* 0x0000003630f8723c */ /* 0x040ff00000081048 */
[C---:B------:R-:W-:Y:S08]  /*34070*/  HMMA.1688.F32.TF32 R80, R48.reuse, R62, R216 ;  /* 0x0000003e3050723c */ /* 0x040ff000000810d8 */
[C---:B------:R-:W-:Y:S08]  /*34080*/  HMMA.1688.F32.TF32 R116, R48.reuse, R58, R220 ;  /* 0x0000003a3074723c */ /* 0x040ff000000810dc */
[C---:B------:R-:W-:Y:S08]  /*34090*/  HMMA.1688.F32.TF32 R72, R48.reuse, R42, R212 ;  /* 0x0000002a3048723c */ /* 0x040ff000000810d4 */
[----:B------:R-:W-:Y:S01]  /*340a0*/  HMMA.1688.F32.TF32 R48, R48, R230, R172 ;  /* 0x000000e63030723c */ /* 0x000fe200000810ac */
[----:B------:R-:W-:Y:S01]  /*340b0*/  IMAD.MOV.U32 R172, RZ, RZ, R32 ;  /* 0x000000ffffac7224 */ /* 0x000fe200078e0020 */
[----:B------:R-:W-:Y:S01]  /*340c0*/  MOV R174, R52 ;  /* 0x0000003400ae7202 */ /* 0x000fe20000000f00 */
[----:B------:R-:W-:-:S05]  /*340d0*/  IMAD.MOV.U32 R173, RZ, RZ, R3 ;  /* 0x000000ffffad7224 */ /* 0x000fca00078e0003 */
[----:B-1----:R-:W-:Y:S01]  /*340e0*/  HMMA.1688.F32.TF32 R140, R24, R62, R124 ;  /* 0x0000003e188c723c */ /* 0x002fe2000008107c */
[----:B------:R-:W4:Y:S01]  /*340f0*/  LDL R127, [R1+0x1bd8] ;  /* 0x001bd800017f7983 */ /* 0x000f220000100800 */
[----:B------:R-:W-:-:S03]  /*34100*/  IMAD.MOV.U32 R175, RZ, RZ, R53 ;  /* 0x000000ffffaf7224 */ /* 0x000fc600078e0035 */
        /* <DEDUP_REMOVED lines=8> */
[C---:B------:R-:W-:Y:S08]  /*34190*/  HMMA.1688.F32.TF32 R100, R112.reuse, R42, R100 ;  /* 0x0000002a7064723c */ /* 0x040ff00000081064 */
[C---:B------:R-:W-:Y:S08]  /*341a0*/  HMMA.1688.F32.TF32 R104, R112.reuse, R38, R104 ;  /* 0x000000267068723c */ /* 0x040ff00000081068 */
[C---:B------:R-:W-:Y:S08]  /*341b0*/  HMMA.1688.F32.TF32 R108, R112.reuse, R34, R108 ;  /* 0x00000022706c723c */ /* 0x040ff0000008106c */
[----:B------:R-:W-:Y:S01]  /*341c0*/  HMMA.1688.F32.TF32 R112, R112, R230, R132 ;  /* 0x000000e67070723c */ /* 0x000fe20000081084 */
[----:B--2---:R-:W-:-:S02]  /*341d0*/  IMAD.MOV.U32 R171, RZ, RZ, R37 ;  /* 0x000000ffffab7224 */ /* 0x004fc400078e0025 */
[----:B---3--:R-:W-:Y:S02]  /*341e0*/  IMAD.MOV.U32 R170, RZ, RZ, R36 ;  /* 0x000000ffffaa7224 */ /* 0x008fe400078e0024 */
[----:B----4-:R-:W-:Y:S02]  /*341f0*/  IMAD.MOV.U32 R168, RZ, RZ, R0 ;  /* 0x000000ffffa87224 */ /* 0x010fe400078e0000 */
[----:B------:R-:W2:Y:S01]  /*34200*/  LDL.LU R0, [R1+0x2440] ;  /* 0x0024400001007983 */ /* 0x000ea20000300800 */
[----:B------:R-:W-:-:S03]  /*34210*/  MOV R169, R33 ;  /* 0x0000002100a97202 */ /* 0x000fc60000000f00 */
[----:B------:R-:W3:Y:S04]  /*34220*/  LDL.LU R33, [R1+0x243c] ;  /* 0x00243c0001217983 */ /* 0x000ee80000300800 */
[----:B------:R-:W4:Y:S04]  /*34230*/  LDL.LU R36, [R1+0x2438] ;  /* 0x0024380001247983 */ /* 0x000f280000300800 */
[----:B------:R-:W4:Y:S01]  /*34240*/  LDL.LU R37, [R1+0x2434] ;  /* 0x0024340001257983 */ /* 0x000f220000300800 */
[----:B------:R-:W-:Y:S01]  /*34250*/  IMAD.MOV.U32 R134, RZ, RZ, R3 ;  /* 0x000000ffff867224 */ /* 0x000fe200078e0003 */
[----:B------:R-:W-:-:S02]  /*34260*/  MOV R132, R52 ;  /* 0x0000003400847202 */ /* 0x000fc40000000f00 */
[----:B------:R-:W4:Y:S01]  /*34270*/  LDL.LU R52, [R1+0x2430] ;  /* 0x0024300001347983 */ /* 0x000f220000300800 */
[----:B------:R-:W-:-:S03]  /*34280*/  IMAD.MOV.U32 R133, RZ, RZ, R53 ;  /* 0x000000ffff857224 */ /* 0x000fc600078e0035 */
[----:B------:R-:W4:Y:S04]  /*34290*/  LDL.LU R53, [R1+0x242c] ;  /* 0x00242c0001357983 */ /* 0x000f280000300800 */
[----:B------:R-:W4:Y:S01]  /*342a0*/  LDL.LU R3, [R1+0x2428] ;  /* 0x0024280001037983 */ /* 0x000f220000300800 */
[----:B------:R-:W-:Y:S01]  /*342b0*/  IMAD.MOV.U32 R29, RZ, RZ, R13 ;  /* 0x000000ffff1d7224 */ /* 0x000fe200078e000d */
[----:B------:R-:W-:Y:S01]  /*342c0*/  MOV R30, R14 ;  /* 0x0000000e001e7202 */ /* 0x000fe20000000f00 */
[----:B------:R-:W-:Y:S01]  /*342d0*/  IMAD.MOV.U32 R31, RZ, RZ, R15 ;  /* 0x000000ffff1f7224 */ /* 0x000fe200078e000f */
[----:B------:R-:W-:Y:S04]  /*342e0*/  LDS R14, [R2+UR11+0x5980] ;  /* 0x0059800b020e7984 */ /* 0x000fe80008000800 */
[----:B------:R-:W-:Y:S04]  /*342f0*/  LDS R13, [R252+UR11+0x5180] ;  /* 0x0051800bfc0d7984 */ /* 0x000fe80008000800 */
[----:B------:R-:W1:Y:S01]  /*34300*/  LDS R15, [R252+UR11+0x5980] ;  /* 0x0059800bfc0f7984 */ /* 0x000e620008000800 */
[----:B------:R-:W-:Y:S01]  /*34310*/  MOV R40, R136 ;  /* 0x0000008800287202 */ /* 0x000fe20000000f00 */
[----:B------:R-:W-:Y:S01]  /*34320*/  IMAD.MOV.U32 R41, RZ, RZ, R137 ;  /* 0x000000ffff297224 */ /* 0x000fe200078e0089 */
[----:B------:R-:W-:Y:S01]  /*34330*/  MOV R57, R139 ;  /* 0x0000008b00397202 */ /* 0x000fe20000000f00 */
[----:B------:R-:W-:Y:S01]  /*34340*/  IMAD.MOV.U32 R56, RZ, RZ, R138 ;  /* 0x000000ffff387224 */ /* 0x000fe200078e008a */
[----:B------:R-:W-:Y:S01]  /*34350*/  MOV R135, R32 ;  /* 0x0000002000877202 */ /* 0x000fe20000000f00 */
[----:B------:R-:W-:Y:S01]  /*34360*/  HMMA.1688.F32.TF32 R136, R24, R66, R128 ;  /* 0x000000421888723c */ /* 0x000fe20000081080 */
[----:B------:R-:W4:Y:S07]  /*34370*/  LDL.LU R32, [R1+0x2424] ;  /* 0x0024240001207983 */ /* 0x000f2e0000300800 */
[C---:B------:R-:W-:Y:S08]  /*34380*/  HMMA.1688.F32.TF32 R184, R244.reuse, R42, R192 ;  /* 0x0000002af4b8723c */ /* 0x040ff000000810c0 */
[----:B------:R-:W-:Y:S08]  /*34390*/  HMMA.1688.F32.TF32 R192, R244, R34, R200 ;  /* 0x00000022f4c0723c */ /* 0x000ff000000810c8 */
[----:B-1----:R-:W-:Y:S01]  /*343a0*/  HMMA.1688.F32.TF32 R200, R12, R66, R232 ;  /* 0x000000420cc8723c */ /* 0x002fe200000810e8 */
[----:B--2---:R-:W-:Y:S01]  /*343b0*/  IMAD.MOV.U32 R131, RZ, RZ, R0 ;  /* 0x000000ffff837224 */ /* 0x004fe200078e0000 */
[----:B---3--:R-:W-:Y:S01]  /*343c0*/  MOV R130, R33 ;  /* 0x0000002100827202 */ /* 0x008fe20000000f00 */
[----:B----4-:R-:W-:-:S02]  /*343d0*/  IMAD.MOV.U32 R128, RZ, RZ, R36 ;  /* 0x000000ffff807224 */ /* 0x010fc400078e0024 */
[----:B------:R-:W2:Y:S01]  /*343e0*/  LDL.LU R36, [R1+0x2420] ;  /* 0x0024200001247983 */ /* 0x000ea20000300800 */
[----:B------:R-:W-:-:S03]  /*343f0*/  IMAD.MOV.U32 R129, RZ, RZ, R37 ;  /* 0x000000ffff817224 */ /* 0x000fc600078e0025 */
[----:B------:R-:W3:Y:S04]  /*34400*/  LDL.LU R37, [R1+0x241c] ;  /* 0x00241c0001257983 */ /* 0x000ee80000300800 */
[----:B------:R-:W4:Y:S04]  /*34410*/  LDL.LU R33, [R1+0x2418] ;  /* 0x0024180001217983 */ /* 0x000f280000300800 */
[----:B------:R-:W4:Y:S01]  /*34420*/  LDL.LU R0, [R1+0x2414] ;  /* 0x0024140001007983 */ /* 0x000f220000300800 */
[----:B------:R-:W-:-:S03]  /*34430*/  IMAD.MOV.U32 R232, RZ, RZ, R3 ;  /* 0x000000ffffe87224 */ /* 0x000fc600078e0003 */
[----:B------:R-:W4:Y:S04]  /*34440*/  LDL.LU R3, [R1+0x2410] ;  /* 0x0024100001037983 */ /* 0x000f280000300800 */
[----:B------:R-:W4:Y:S01]  /*34450*/  LDL.LU R233, [R1+0x114] ;  /* 0x0001140001e97983 */ /* 0x000f220000300800 */
[----:B------:R-:W-:Y:S01]  /*34460*/  IMAD.MOV.U32 R224, RZ, RZ, R211 ;  /* 0x000000ffffe07224 */ /* 0x000fe200078e00d3 */
[----:B------:R-:W-:Y:S01]  /*34470*/  MOV R225, R228 ;  /* 0x000000e400e17202 */ /* 0x000fe20000000f00 */
[----:B------:R-:W-:Y:S01]  /*34480*/  IMAD.MOV.U32 R226, RZ, RZ, R229 ;  /* 0x000000ffffe27224 */ /* 0x000fe200078e00e5 */
[----:B------:R-:W-:Y:S01]  /*34490*/  HMMA.1688.F32.TF32 R244, R244, R230, R204 ;  /* 0x000000e6f4f4723c */ /* 0x000fe200000810cc */
[----:B------:R-:W-:Y:S01]  /*344a0*/  IMAD.MOV.U32 R197, RZ, RZ, R208 ;  /* 0x000000ffffc57224 */ /* 0x000fe200078e00d0 */
[----:B------:R-:W-:Y:S01]  /*344b0*/  MOV R198, R209 ;  /* 0x000000d100c67202 */ /* 0x000fe20000000f00 */
[----:B------:R-:W-:-:S05]  /*344c0*/  IMAD.MOV.U32 R199, RZ, RZ, R210 ;  /* 0x000000ffffc77224 */ /* 0x000fca00078e00d2 */
[-C--:B------:R-:W-:Y:S08]  /*344d0*/  HMMA.1688.F32.TF32 R164, R24, R230.reuse, R164 ;  /* 0x000000e618a4723c */ /* 0x080ff000000810a4 */
[----:B------:R-:W-:Y:S01]  /*344e0*/  HMMA.1688.F32.TF32 R228, R12, R230, R236 ;  /* 0x000000e60ce4723c */ /* 0x000fe200000810ec */
[----:B------:R-:W-:-:S07]  /*344f0*/  IMAD.MOV.U32 R239, RZ, RZ, R32 ;  /* 0x000000ffffef7224 */ /* 0x000fce00078e0020 */
[----:B------:R-:W-:Y:S08]  /*34500*/  HMMA.1688.F32.TF32 R156, R24, R38, R156 ;  /* 0x00000026189c723c */ /* 0x000ff0000008109c */
[C---:B------:R-:W-:Y:S01]  /*34510*/  HMMA.1688.F32.TF32 R208, R12.reuse, R58, R8 ;  /* 0x0000003a0cd0723c */ /* 0x040fe20000081008 */
[----:B------:R-:W-:Y:S07]  /*34520*/  LDSM.16.M88.4 R8, [R127+UR13+0x20080] ;  /* 0x0200800d7f08783b */ /* 0x000fee0008000200 */
[C---:B------:R-:W-:Y:S08]  /*34530*/  HMMA.1688.F32.TF32 R220, R12.reuse, R38, R224 ;  /* 0x000000260cdc723c */ /* 0x040ff000000810e0 */
[----:B------:R-:W-:Y:S01]  /*34540*/  HMMA.1688.F32.TF32 R204, R12, R62, R4 ;  /* 0x0000003e0ccc723c */ /* 0x000fe20000081004 */
[----:B------:R-:W1:Y:S07]  /*34550*/  LDSM.16.M88.4 R4, [R127+UR13+0x21080] ;  /* 0x0210800d7f04783b */ /* 0x000e6e0008000200 */
[-C--:B------:R-:W-:Y:S08]  /*34560*/  HMMA.1688.F32.TF32 R160, R24, R34.reuse, R160 ;  /* 0x0000002218a0723c */ /* 0x080ff000000810a0 */
[----:B------:R-:W-:Y:S01]  /*34570*/  HMMA.1688.F32.TF32 R224, R12, R34, R196 ;  /* 0x000000220ce0723c */ /* 0x000fe200000810c4 */
[----:B------:R-:W-:Y:S01]  /*34580*/  IMAD.MOV.U32 R196, RZ, RZ, R28 ;  /* 0x000000ffffc47224 */ /* 0x000fe200078e001c */
[----:B------:R-:W-:Y:S01]  /*34590*/  MOV R197, R29 ;  /* 0x0000001d00c57202 */ /* 0x000fe20000000f00 */
[----:B------:R-:W-:-:S02]  /*345a0*/  IMAD.MOV.U32 R198, RZ, RZ, R30 ;  /* 0x000000ffffc67224 */ /* 0x000fc400078e001e */
[----:B------:R-:W-:Y:S02]  /*345b0*/  IMAD.MOV.U32 R199, RZ, RZ, R31 ;  /* 0x000000ffffc77224 */ /* 0x000fe400078e001f */
[----:B------:R-:W-:Y:S01]  /*345c0*/  LDSM.16.M88.4 R28, [R127+UR13+0x23080] ;  /* 0x0230800d7f1c783b */ /* 0x000fe20008000200 */
[C---:B------:R-:W-:Y:S08]  /*345d0*/  HMMA.1688.F32.TF32 R144, R24.reuse, R58, R120 ;  /* 0x0000003a1890723c */ /* 0x040ff00000081078 */
[C---:B------:R-:W-:Y:S08]  /*345e0*/  HMMA.1688.F32.TF32 R148, R24.reuse, R54, R148 ;  /* 0x000000361894723c */ /* 0x040ff00000081094 */
[-C--:B------:R-:W-:Y:S01]  /*345f0*/  HMMA.1688.F32.TF32 R152, R24, R42.reuse, R152 ;  /* 0x0000002a1898723c */ /* 0x080fe20000081098 */
[----:B------:R-:W-:Y:S07]  /*34600*/  LDSM.16.M88.4 R24, [R127+UR13+0x24080] ;  /* 0x0240800d7f18783b */ /* 0x000fee0008000200 */
[C---:B------:R-:W-:Y:S01]  /*34610*/  HMMA.1688.F32.TF32 R216, R12.reuse, R42, R20 ;  /* 0x0000002a0cd8723c */ /* 0x040fe20000081014 */
[----:B------:R-:W-:Y:S07]  /*34620*/  LDSM.16.M88.4 R20, [R127+UR13+0x25080] ;  /* 0x0250800d7f14783b */ /* 0x000fee0008000200 */
[----:B------:R-:W-:Y:S01]  /*34630*/  HMMA.1688.F32.TF32 R212, R12, R54, R16 ;  /* 0x000000360cd4723c */ /* 0x000fe20000081010 */
[----:B------:R-:W-:Y:S04]  /*34640*/  LDSM.16.M88.4 R16, [R127+UR13+0x26080] ;  /* 0x0260800d7f10783b */ /* 0x000fe80008000200 */
[----:B------:R-:W-:Y:S01]  /*34650*/  LDSM.16.M88.4 R12, [R127+UR13+0x27080] ;  /* 0x0270800d7f0c783b */ /* 0x000fe20008000200 */
[----:B------:R-:W-:Y:S01]  /*34660*/  MOV R234, R53 ;  /* 0x0000003500ea7202 */ /* 0x000fe20000000f00 */
[----:B------:R-:W-:-:S02]  /*34670*/  IMAD.MOV.U32 R235, RZ, RZ, R52 ;  /* 0x000000ffffeb7224 */ /* 0x000fc400078e0034 */
[----:B-1----:R-:W-:Y:S04]  /*34680*/  STL [R1+0x2370], R6 ;  /* 0x0023700601007387 */ /* 0x002fe80000100800 */
[----:B------:R-:W-:Y:S04]  /*34690*/  STL [R1+0x236c], R7 ;  /* 0x00236c0701007387 */ /* 0x000fe80000100800 */
[----:B------:R-:W-:Y:S04]  /*346a0*/  LDS R52, [R2+UR11+0x6000] ;  /* 0x0060000b02347984 */ /* 0x000fe80008000800 */
[----:B------:R-:W-:Y:S04]  /*346b0*/  LDS R54, [R2+UR11+0x6800] ;  /* 0x0068000b02367984 */ /* 0x000fe80008000800 */
[----:B------:R-:W-:Y:S04]  /*346c0*/  LDS R53, [R252+UR11+0x6000] ;  /* 0x0060000bfc357984 */ /* 0x000fe80008000800 */
[----:B------:R-:W-:Y:S04]  /*346d0*/  LDS R55, [R252+UR11+0x6800] ;  /* 0x0068000bfc377984 */ /* 0x000fe80008000800 */
[----:B------:R-:W-:Y:S04]  /*346e0*/  LDS R120, [R2+UR11+0x6080] ;  /* 0x0060800b02787984 */ /* 0x000fe80008000800 */
[----:B------:R-:W-:Y:S04]  /*346f0*/  LDS R122, [R2+UR11+0x6880] ;  /* 0x0068800b027a7984 */ /* 0x000fe80008000800 */
[----:B------:R-:W-:Y:S04]  /*34700*/  LDS R121, [R252+UR11+0x6080] ;  /* 0x0060800bfc797984 */ /* 0x000fe80008000800 */
[----:B------:R-:W-:Y:S01]  /*34710*/  LDS R123, [R252+UR11+0x6880] ;  /* 0x0068800bfc7b7984 */ /* 0x000fe20008000800 */
[----:B--2---:R-:W-:Y:S01]  /*34720*/  MOV R237, R36 ;  /* 0x0000002400ed7202 */ /* 0x004fe20000000f00 */
[----:B---3--:R-:W-:-:S02]  /*34730*/  IMAD.MOV.U32 R236, RZ, RZ, R37 ;  /* 0x000000ffffec7224 */ /* 0x008fc400078e0025 */
[----:B----4-:R-:W-:Y:S04]  /*34740*/  LDS R36, [R0+UR11+0x6000] ;  /* 0x0060000b00247984 */ /* 0x010fe80008000800 */
[----:B------:R-:W-:Y:S01]  /*34750*/  LDS R38, [R0+UR11+0x6800] ;  /* 0x0068000b00267984 */ /* 0x000fe20008000800 */
[----:B------:R-:W-:-:S03]  /*34760*/  IMAD.MOV.U32 R238, RZ, RZ, R33 ;  /* 0x000000ffffee7224 */ /* 0x000fc600078e0021 */
[----:B------:R-:W1:Y:S04]  /*34770*/  LDSM.16.M88.4 R32, [R127+UR13+0x22080] ;  /* 0x0220800d7f20783b */ /* 0x000e680008000200 */
[----:B------:R-:W-:Y:S04]  /*34780*/  LDS R124, [R0+UR11+0x6080] ;  /* 0x0060800b007c7984 */ /* 0x000fe80008000800 */
[----:B------:R-:W-:Y:S04]  /*34790*/  LDS R126, [R0+UR11+0x6880] ;  /* 0x0068800b007e7984 */ /* 0x000fe80008000800 */
[----:B------:R-:W-:Y:S04]  /*347a0*/  LDS R37, [R3+UR11+0x6000] ;  /* 0x0060000b03257984 */ /* 0x000fe80008000800 */
[----:B------:R-:W2:Y:S04]  /*347b0*/  LDS R39, [R3+UR11+0x6800] ;  /* 0x0068000b03277984 */ /* 0x000ea80008000800 */
[----:B-1----:R-:W-:Y:S04]  /*347c0*/  STL [R1+0x2360], R34 ;  /* 0x0023602201007387 */ /* 0x002fe80000100800 */
[----:B------:R-:W-:Y:S04]  /*347d0*/  STL [R1+0x235c], R35 ;  /* 0x00235c2301007387 */ /* 0x000fe80000100800 */
[----:B------:R-:W-:Y:S04]  /*347e0*/  STL [R1+0x2364], R30 ;  /* 0x0023641e01007387 */ /* 0x000fe80000100800 */
[----:B------:R-:W-:Y:S04]  /*347f0*/  STL [R1+0x2358], R31 ;  /* 0x0023581f01007387 */ /* 0x000fe80000100800 */
[----:B------:R-:W-:Y:S04]  /*34800*/  STL [R1+0x2374], R26 ;  /* 0x0023741a01007387 */ /* 0x000fe80000100800 */
[----:B------:R-:W-:Y:S04]  /*34810*/  STL [R1+0x2368], R27 ;  /* 0x0023681b01007387 */ /* 0x000fe80000100800 */
[----:B------:R-:W-:Y:S04]  /*34820*/  LDS R125, [R3+UR11+0x6080] ;  /* 0x0060800b037d7984 */ /* 0x000fe80008000800 */
[----:B------:R-:W1:Y:S01]  /*34830*/  LDS R127, [R3+UR11+0x6880] ;  /* 0x0068800b037f7984 */ /* 0x000e620008000800 */
[C---:B--2---:R-:W-:Y:S08]  /*34840*/  HMMA.1688.F32.TF32 R236, R36.reuse, R8, R236 ;  /* 0x0000000824ec723c */ /* 0x044ff000000810ec */
[C---:B------:R-:W-:Y:S01]  /*34850*/  HMMA.1688.F32.TF32 R232, R36.reuse, R4, R232 ;  /* 0x0000000424e8723c */ /* 0x040fe200000810e8 */
[----:B------:R-:W-:Y:S07]  /*34860*/  STL [R1+0x237c], R22 ;  /* 0x00237c1601007387 */ /* 0x000fee0000100800 */
[C---:B------:R-:W-:Y:S01]  /*34870*/  HMMA.1688.F32.TF32 R128, R36.reuse, R32, R128 ;  /* 0x000000202480723c */ /* 0x040fe20000081080 */
[----:B------:R-:W-:Y:S04]  /*34880*/  STL [R1+0x2378], R23 ;  /* 0x0023781701007387 */ /* 0x000fe80000100800 */
[----:B------:R-:W-:Y:S04]  /*34890*/  STL [R1+0x2384], R18 ;  /* 0x0023841201007387 */ /* 0x000fe80000100800 */
[----:B------:R-:W-:Y:S04]  /*348a0*/  STL [R1+0x2380], R19 ;  /* 0x0023801301007387 */ /* 0x000fe80000100800 */
[----:B------:R-:W-:Y:S04]  /*348b0*/  STL [R1+0x238c], R14 ;  /* 0x00238c0e01007387 */ /* 0x000fe80000100800 */
[----:B------:R-:W-:Y:S04]  /*348c0*/  STL [R1+0x2388], R15 ;  /* 0x0023880f01007387 */ /* 0x000fe80000100800 */
[----:B------:R-:W-:Y:S04]  /*348d0*/  STL.64 [R1+0xa0], R236 ;  /* 0x0000a0ec01007387 */ /* 0x000fe80000100a00 */
[----:B------:R2:W-:Y:S04]  /*348e0*/  STL.64 [R1+0xa8], R238 ;  /* 0x0000a8ee01007387 */ /* 0x0005e80000100a00 */
[----:B--2---:R-:W2:Y:S04]  /*348f0*/  LDL.LU.64 R238, [R1+0x2408] ;  /* 0x0024080001ee7983 */ /* 0x004ea80000300a00 */
[----:B------:R-:W3:Y:S04]  /*34900*/  LDL.LU.64 R236, [R1+0x2400] ;  /* 0x0024000001ec7983 */ /* 0x000ee80000300a00 */
[----:B------:R-:W-:Y:S04]  /*34910*/  STL.64 [R1+0x90], R232 ;  /* 0x000090e801007387 */ /* 0x000fe80000100a00 */
[----:B------:R4:W-:Y:S04]  /*34920*/  STL.64 [R1+0x98], R234 ;  /* 0x000098ea01007387 */ /* 0x0009e80000100a00 */
[----:B------:R-:W-:Y:S04]  /*34930*/  STL.64 [R1+0x80], R128 ;  /* 0x0000808001007387 */ /* 0x000fe80000100a00 */
[----:B------:R1:W-:Y:S01]  /*34940*/  STL.64 [R1+0x88], R130 ;  /* 0x0000888201007387 */ /* 0x0003e20000100a00 */
[C---:B----4-:R-:W-:Y:S08]  /*34950*/  HMMA.1688.F32.TF32 R232, R36.reuse, R28, R132 ;  /* 0x0000001c24e8723c */ /* 0x050ff00000081084 */
[C---:B------:R-:W-:Y:S08]  /*34960*/  HMMA.1688.F32.TF32 R132, R36.reuse, R24, R168 ;  /* 0x000000182484723c */ /* 0x040ff000000810a8 */
[----:B-1----:R-:W-:Y:S03]  /*34970*/  HMMA.1688.F32.TF32 R128, R36, R20, R172 ;  /* 0x000000142480723c */ /* 0x002fe600000810ac */
[----:B------:R-:W-:Y:S04]  /*34980*/  STL.64 [R1+0x70], R232 ;  /* 0x000070e801007387 */ /* 0x000fe80000100a00 */
[----:B------:R-:W-:Y:S04]  /*34990*/  STL.64 [R1+0x78], R234 ;  /* 0x000078ea01007387 */ /* 0x000fe80000100a00 */
[----:B------:R-:W-:Y:S04]  /*349a0*/  STL.64 [R1+0x60], R132 ;  /* 0x0000608401007387 */ /* 0x000fe80000100a00 */
[----:B------:R-:W-:Y:S04]  /*349b0*/  STL.64 [R1+0x68], R134 ;  /* 0x0000688601007387 */ /* 0x000fe80000100a00 */
[----:B------:R-:W-:Y:S01]  /*349c0*/  MOV R14, R129 ;  /* 0x00000081000e7202 */ /* 0x000fe20000000f00 */
[----:B------:R-:W-:Y:S01]  /*349d0*/  IMAD.MOV.U32 R15, RZ, RZ, R130 ;  /* 0x000000ffff0f7224 */ /* 0x000fe200078e0082 */
[----:B------:R1:W-:Y:S01]  /*349e0*/  STL [R1+0x50], R128 ;  /* 0x0000508001007387 */ /* 0x0003e20000100800 */
[----:B------:R-:W-:-:S02]  /*349f0*/  IMAD.MOV.U32 R18, RZ, RZ, R131 ;  /* 0x000000ffff127224 */ /* 0x000fc400078e0083 */
[C---:B-1----:R-:W-:Y:S08]  /*34a00*/  HMMA.1688.F32.TF32 R128, R36.reuse, R16, R176 ;  /* 0x000000102480723c */ /* 0x042ff000000810b0 */
[----:B------:R-:W-:-:S15]  /*34a10*/  HMMA.1688.F32.TF32 R36, R36, R12, R196 ;  /* 0x0000000c2424723c */ /* 0x000fde00000810c4 */
[----:B------:R-:W-:-:S04]  /*34a20*/  NOP ;  /* 0x0000000000007918 */ /* 0x000fc80000000000 */
[----:B------:R-:W-:Y:S01]  /*34a30*/  IMAD.MOV.U32 R6, RZ, RZ, R36 ;  /* 0x000000ffff067224 */ /* 0x000fe200078e0024 */
[----:B------:R-:W-:Y:S01]  /*34a40*/  MOV R27, R38 ;  /* 0x00000026001b7202 */ /* 0x000fe20000000f00 */
[----:B------:R-:W-:Y:S02]  /*34a50*/  IMAD.MOV.U32 R7, RZ, RZ, R37 ;  /* 0x000000ffff077224 */ /* 0x000fe400078e0025 */
[----:B------:R-:W-:Y:S02]  /*34a60*/  IMAD.MOV.U32 R30, RZ, RZ, R39 ;  /* 0x000000ffff1e7224 */ /* 0x000fe400078e0027 */
[----:B------:R-:W-:Y:S01]  /*34a70*/  HMMA.1688.F32.TF32 R36, R52, R8, R76 ;  /* 0x000000083424723c */ /* 0x000fe2000008104c */
[----:B------:R-:W-:Y:S01]  /*34a80*/  MOV R19, R128 ;  /* 0x0000008000137202 */ /* 0x000fe20000000f00 */
[----:B------:R-:W-:-:S15]  /*34a90*/  STL [R1+0x2398], R18 ;  /* 0x0023981201007387 */ /* 0x000fde0000100800 */
[----:B------:R-:W-:Y:S02]  /*34aa0*/  NOP ;  /* 0x0000000000007918 */ /* 0x000fe40000000000 */
[----:B------:R-:W-:Y:S01]  /*34ab0*/  IMAD.MOV.U32 R34, RZ, RZ, R36 ;  /* 0x000000ffff227224 */ /* 0x000fe200078e0024 */
[----:B------:R-:W-:Y:S01]  /*34ac0*/  MOV R35, R37 ;  /* 0x0000002500237202 */ /* 0x000fe20000000f00 */
[----:B------:R-:W-:Y:S02]  /*34ad0*/  IMAD.MOV.U32 R31, RZ, RZ, R38 ;  /* 0x000000ffff1f7224 */ /* 0x000fe400078e0026 */
[----:B------:R-:W-:Y:S02]  /*34ae0*/  IMAD.MOV.U32 R2, RZ, RZ, R39 ;  /* 0x000000ffff027224 */ /* 0x000fe400078e0027 */
[----:B------:R-:W-:Y:S01]  /*34af0*/  HMMA.1688.F32.TF32 R36, R52, R4, R80 ;  /* 0x000000043424723c */ /* 0x000fe20000081050 */
[----:B------:R-:W-:Y:S04]  /*34b00*/  STL [R1+0x2394], R15 ;  /* 0x0023940f01007387 */ /* 0x000fe80000100800 */
[----:B------:R-:W-:Y:S04]  /*34b10*/  STL [R1+0x2390], R14 ;  /* 0x0023900e01007387 */ /* 0x000fe80000100800 */
[----:B------:R1:W-:Y:S10]  /*34b20*/  STL [R1+0x239c], R19 ;  /* 0x00239c1301007387 */ /* 0x0003f40000100800 */
[----:B-1----:R-:W-:Y:S01]  /*34b30*/  MOV R19, R36 ;  /* 0x0000002400137202 */ /* 0x002fe20000000f00 */
[----:B------:R-:W-:Y:S01]  /*34b40*/  IMAD.MOV.U32 R18, RZ, RZ, R37 ;  /* 0x000000ffff127224 */ /* 0x000fe200078e0025 */
[----:B------:R-:W-:Y:S01]  /*34b50*/  MOV R14, R39 ;  /* 0x00000027000e7202 */ /* 0x000fe20000000f00 */
[----:B------:R-:W-:-:S02]  /*34b60*/  IMAD.MOV.U32 R15, RZ, RZ, R38 ;  /* 0x000000ffff0f7224 */ /* 0x000fc400078e0026 */
[----:B------:R-:W-:Y:S01]  /*34b70*/  HMMA.1688.F32.TF32 R36, R52, R32, R116 ;  /* 0x000000203424723c */ /* 0x000fe20000081074 */
[----:B------:R-:W-:Y:S02]  /*34b80*/  IMAD.MOV.U32 R196, RZ, RZ, R40 ;  /* 0x000000ffffc47224 */ /* 0x000fe400078e0028 */
[----:B------:R-:W4:Y:S01]  /*34b90*/  LDL.LU R40, [R1+0x23fc] ;  /* 0x0023fc0001287983 */ /* 0x000f220000300800 */
[----:B------:R-:W-:Y:S01]  /*34ba0*/  IMAD.MOV.U32 R197, RZ, RZ, R41 ;  /* 0x000000ffffc57224 */ /* 0x000fe200078e0029 */
[----:B------:R-:W-:Y:S01]  /*34bb0*/  MOV R198, R56 ;  /* 0x0000003800c67202 */ /* 0x000fe20000000f00 */
[----:B------:R-:W-:Y:S01]  /*34bc0*/  IMAD.MOV.U32 R199, RZ, RZ, R57 ;  /* 0x000000ffffc77224 */ /* 0x000fe200078e0039 */
[----:B------:R-:W-:Y:S01]  /*34bd0*/  MOV R177, R61 ;  /* 0x0000003d00b17202 */ /* 0x000fe20000000f00 */
[----:B------:R-:W-:Y:S02]  /*34be0*/  IMAD.MOV.U32 R176, RZ, RZ, R60 ;  /* 0x000000ffffb07224 */ /* 0x000fe400078e003c */
[----:B------:R-:W-:-:S02]  /*34bf0*/  IMAD.MOV.U32 R178, RZ, RZ, R64 ;  /* 0x000000ffffb27224 */ /* 0x000fc400078e0040 */
[----:B------:R-:W-:-:S07]  /*34c00*/  IMAD.MOV.U32 R179, RZ, RZ, R65 ;  /* 0x000000ffffb37224 */ /* 0x000fce00078e0041 */
[----:B------:R-:W-:Y:S04]  /*34c10*/  STL.64 [R1], R36 ;  /* 0x0000002401007387 */ /* 0x000fe80000100a00 */
[----:B------:R1:W-:Y:S04]  /*34c20*/  STL.64 [R1+0x8], R38 ;  /* 0x0000082601007387 */ /* 0x0003e80000100a00 */
[----:B------:R-:W2:Y:S04]  /*34c30*/  LDL.LU R41, [R1+0x23f8] ;  /* 0x0023f80001297983 */ /* 0x000ea80000300800 */
[----:B------:R-:W3:Y:S04]  /*34c40*/  LDL.LU R56, [R1+0x23f4] ;  /* 0x0023f40001387983 */ /* 0x000ee80000300800 */
[----:B------:R-:W3:Y:S04]  /*34c50*/  LDL.LU R57, [R1+0x23f0] ;  /* 0x0023f00001397983 */ /* 0x000ee80000300800 */
[----:B------:R-:W3:Y:S04]  /*34c60*/  LDL.LU R60, [R1+0x23ec] ;  /* 0x0023ec00013c7983 */ /* 0x000ee80000300800 */
[----:B------:R-:W3:Y:S04]  /*34c70*/  LDL.LU R61, [R1+0x23e8] ;  /* 0x0023e800013d7983 */ /* 0x000ee80000300800 */
[----:B------:R-:W3:Y:S04]  /*34c80*/  LDL.LU R64, [R1+0x23e4] ;  /* 0x0023e40001407983 */ /* 0x000ee80000300800 */
[----:B------:R-:W3:Y:S04]  /*34c90*/  LDL.LU R65, [R1+0x23e0] ;  /* 0x0023e00001417983 */ /* 0x000ee80000300800 */
[----:B------:R-:W3:Y:S01]  /*34ca0*/  LDL.LU R232, [R1+0x190] ;  /* 0x0001900001e87983 */ /* 0x000ee20000300800 */
[----:B------:R-:W-:-:S03]  /*34cb0*/  IMAD.MOV.U32 R22, RZ, RZ, R129 ;  /* 0x000000ffff167224 */ /* 0x000fc600078e0081 */
[----:B------:R-:W3:Y:S01]  /*34cc0*/  LDL.LU R233, [R1+0x194] ;  /* 0x0001940001e97983 */ /* 0x000ee20000300800 */
[----:B------:R-:W-:-:S03]  /*34cd0*/  IMAD.MOV.U32 R23, RZ, RZ, R130 ;  /* 0x000000ffff177224 */ /* 0x000fc600078e0082 */
[----:B------:R-:W3:Y:S01]  /*34ce0*/  LDL.LU R234, [R1+0x198] ;  /* 0x0001980001ea7983 */ /* 0x000ee20000300800 */
[----:B------:R-:W-:-:S03]  /*34cf0*/  MOV R26, R131 ;  /* 0x00000083001a7202 */ /* 0x000fc60000000f00 */
        /* <DEDUP_REMOVED lines=9> */
[C---:B------:R-:W-:Y:S08]  /*34d90*/  HMMA.1688.F32.TF32 R248, R52.reuse, R28, R248 ;  /* 0x0000001c34f8723c */ /* 0x040ff000000810f8 */
[C---:B-1----:R-:W-:Y:S08]  /*34da0*/  HMMA.1688.F32.TF32 R36, R52.reuse, R24, R72 ;  /* 0x000000183424723c */ /* 0x042ff00000081048 */
[C---:B------:R-:W-:Y:S08]  /*34db0*/  HMMA.1688.F32.TF32 R44, R52.reuse, R16, R44 ;  /* 0x00000010342c723c */ /* 0x040ff0000008102c */
[----:B------:R-:W-:Y:S01]  /*34dc0*/  HMMA.1688.F32.TF32 R48, R52, R12, R48 ;  /* 0x0000000c3430723c */ /* 0x000fe20000081030 */
[----:B------:R-:W-:Y:S04]  /*34dd0*/  STL.64 [R1+0x22e0], R250 ;  /* 0x0022e0fa01007387 */ /* 0x000fe80000100a00 */
[----:B------:R-:W-:Y:S04]  /*34de0*/  STL.64 [R1+0x22d8], R248 ;  /* 0x0022d8f801007387 */ /* 0x000fe80000100a00 */
[----:B------:R-:W-:Y:S04]  /*34df0*/  STL.64 [R1+0x22f0], R38 ;  /* 0x0022f02601007387 */ /* 0x000fe80000100a00 */
[----:B------:R-:W-:Y:S01]  /*34e00*/  STL.64 [R1+0x22e8], R36 ;  /* 0x0022e82401007387 */ /* 0x000fe20000100a00 */
[----:B----4-:R-:W-:Y:S01]  /*34e10*/  IMAD.MOV.U32 R175, RZ, RZ, R40 ;  /* 0x000000ffffaf7224 */ /* 0x010fe200078e0028 */
[----:B--2---:R-:W-:-:S02]  /*34e20*/  MOV R174, R41 ;  /* 0x0000002900ae7202 */ /* 0x004fc40000000f00 */
[----:B------:R-:W-:Y:S01]  /*34e30*/  HMMA.1688.F32.TF32 R40, R52, R20, R68 ;  /* 0x000000143428723c */ /* 0x000fe20000081044 */
[----:B---3--:R-:W-:Y:S02]  /*34e40*/  IMAD.MOV.U32 R173, RZ, RZ, R56 ;  /* 0x000000ffffad7224 */ /* 0x008fe400078e0038 */
[----:B------:R-:W-:Y:S01]  /*34e50*/  IMAD.MOV.U32 R172, RZ, RZ, R57 ;  /* 0x000000ffffac7224 */ /* 0x000fe200078e0039 */
[----:B------:R-:W-:Y:S01]  /*34e60*/  MOV R171, R60 ;  /* 0x0000003c00ab7202 */ /* 0x000fe20000000f00 */
[----:B------:R-:W-:Y:S02]  /*34e70*/  IMAD.MOV.U32 R170, RZ, RZ, R61 ;  /* 0x000000ffffaa7224 */ /* 0x000fe400078e003d */
[----:B------:R-:W-:Y:S01]  /*34e80*/  IMAD.MOV.U32 R169, RZ, RZ, R64 ;  /* 0x000000ffffa97224 */ /* 0x000fe200078e0040 */
[----:B------:R-:W-:Y:S02]  /*34e90*/  MOV R168, R65 ;  /* 0x0000004100a87202 */ /* 0x000fe40000000f00 */
[C---:B------:R-:W-:Y:S09]  /*34ea0*/  HMMA.1688.F32.TF32 R68, R124.reuse, R24, R172 ;  /* 0x000000187c44723c */ /* 0x040ff200000810ac */
[----:B------:R1:W-:Y:S01]  /*34eb0*/  STL.64 [R1+0x2300], R42 ;  /* 0x0023002a01007387 */ /* 0x0003e20000100a00 */
[C---:B------:R-:W-:Y:S03]  /*34ec0*/  HMMA.1688.F32.TF32 R52, R124.reuse, R8, R232 ;  /* 0x000000087c34723c */ /* 0x040fe600000810e8 */
[----:B------:R2:W-:Y:S05]  /*34ed0*/  STL.64 [R1+0x22f8], R40 ;  /* 0x0022f82801007387 */ /* 0x0005ea0000100a00 */
[C---:B------:R-:W-:Y:S08]  /*34ee0*/  HMMA.1688.F32.TF32 R64, R124.reuse, R28, R168 ;  /* 0x0000001c7c40723c */ /* 0x040ff000000810a8 */
[C---:B------:R-:W-:Y:S01]  /*34ef0*/  HMMA.1688.F32.TF32 R56, R124.reuse, R4, R128 ;  /* 0x000000047c38723c */ /* 0x040fe20000081080 */
[----:B------:R-:W-:Y:S04]  /*34f00*/  STL.64 [R1+0x2310], R46 ;  /* 0x0023102e01007387 */ /* 0x000fe80000100a00 */
[----:B------:R3:W-:Y:S03]  /*34f10*/  STL.64 [R1+0x2308], R44 ;  /* 0x0023082c01007387 */ /* 0x0007e60000100a00 */
[----:B------:R-:W-:Y:S01]  /*34f20*/  HMMA.1688.F32.TF32 R60, R124, R32, R132 ;  /* 0x000000207c3c723c */ /* 0x000fe20000081084 */
[----:B------:R-:W-:Y:S04]  /*34f30*/  STL.64 [R1+0x2320], R50 ;  /* 0x0023203201007387 */ /* 0x000fe80000100a00 */
[----:B------:R4:W-:Y:S04]  /*34f40*/  STL.64 [R1+0x2318], R48 ;  /* 0x0023183001007387 */ /* 0x0009e80000100a00 */
[----:B------:R-:W-:Y:S04]  /*34f50*/  STL.64 [R1+0x2330], R54 ;  /* 0x0023303601007387 */ /* 0x000fe80000100a00 */
[----:B------:R-:W-:Y:S04]  /*34f60*/  STL.64 [R1+0x2328], R52 ;  /* 0x0023283401007387 */ /* 0x000fe80000100a00 */
        /* <DEDUP_REMOVED lines=8> */
[----:B------:R-:W-:Y:S04]  /*34ff0*/  STL.64 [R1+0x2340], R66 ;  /* 0x0023404201007387 */ /* 0x000fe80000100a00 */
[----:B------:R-:W-:Y:S01]  /*35000*/  STL.64 [R1+0x2338], R64 ;  /* 0x0023384001007387 */ /* 0x000fe20000100a00 */
[----:B------:R-:W-:-:S03]  /*35010*/  IMAD.MOV.U32 R130, RZ, RZ, R237 ;  /* 0x000000ffff827224 */ /* 0x000fc600078e00ed */
[----:B------:R-:W-:Y:S01]  /*35020*/  STL.64 [R1+0x2350], R70 ;  /* 0x0023504601007387 */ /* 0x000fe20000100a00 */
[----:B------:R-:W-:-:S03]  /*35030*/  MOV R131, R236 ;  /* 0x000000ec00837202 */ /* 0x000fc60000000f00 */
[----:B------:R-:W-:Y:S04]  /*35040*/  STL.64 [R1+0x2348], R68 ;  /* 0x0023484401007387 */ /* 0x000fe80000100a00 */
[----:B------:R-:W4:Y:S04]  /*35050*/  LDL.LU R128, [R1+0x1a0] ;  /* 0x0001a00001807983 */ /* 0x000f280000300800 */
[----:B------:R-:W4:Y:S01]  /*35060*/  LDL.LU R129, [R1+0x1a4] ;  /* 0x0001a40001817983 */ /* 0x000f220000300800 */
[----:B-1----:R-:W-:-:S03]  /*35070*/  IMAD.MOV.U32 R42, RZ, RZ, R238 ;  /* 0x000000ffff2a7224 */ /* 0x002fc600078e00ee */
[----:B------:R-:W4:Y:S01]  /*35080*/  LDL.LU R237, [R1+0x23dc] ;  /* 0x0023dc0001ed7983 */ /* 0x000f220000300800 */
[----:B------:R-:W-:-:S03]  /*35090*/  IMAD.MOV.U32 R43, RZ, RZ, R239 ;  /* 0x000000ffff2b7224 */ /* 0x000fc600078e00ef */
[----:B------:R-:W4:Y:S04]  /*350a0*/  LDL.LU R236, [R1+0x23d8] ;  /* 0x0023d80001ec7983 */ /* 0x000f280000300800 */
[----:B--2---:R-:W2:Y:S04]  /*350b0*/  LDL.LU R40, [R1+0x1b0] ;  /* 0x0001b00001287983 */ /* 0x004ea80000300800 */
[----:B------:R-:W2:Y:S04]  /*350c0*/  LDL.LU R41, [R1+0x1b4] ;  /* 0x0001b40001297983 */ /* 0x000ea80000300800 */
[----:B------:R-:W2:Y:S04]  /*350d0*/  LDL.LU R238, [R1+0x23d4] ;  /* 0x0023d40001ee7983 */ /* 0x000ea80000300800 */
[----:B------:R-:W2:Y:S04]  /*350e0*/  LDL.LU R239, [R1+0x23d0] ;  /* 0x0023d00001ef7983 */ /* 0x000ea80000300800 */
[----:B---3--:R-:W3:Y:S04]  /*350f0*/  LDL.LU R44, [R1+0x1c0] ;  /* 0x0001c000012c7983 */ /* 0x008ee80000300800 */
[----:B------:R-:W3:Y:S01]  /*35100*/  LDL.LU R45, [R1+0x1c4] ;  /* 0x0001c400012d7983 */ /* 0x000ee20000300800 */
[----:B------:R-:W-:Y:S03]  /*35110*/  HMMA.1688.F32.TF32 R72, R124, R20, R176 ;  /* 0x000000147c48723c */ /* 0x000fe600000810b0 */
[----:B------:R-:W-:Y:S04]  /*35120*/  LDS R132, [R0+UR11+0x6100] ;  /* 0x0061000b00847984 */ /* 0x000fe80008000800 */
[----:B------:R-:W-:Y:S04]  /*35130*/  LDS R134, [R0+UR11+0x6900] ;  /* 0x0069000b00867984 */ /* 0x000fe80008000800 */
[----:B------:R-:W-:Y:S04]  /*35140*/  LDS R133, [R3+UR11+0x6100] ;  /* 0x0061000b03857984 */ /* 0x000fe80008000800 */
[----:B------:R-:W1:Y:S01]  /*35150*/  LDS R135, [R3+UR11+0x6900] ;  /* 0x0069000b03877984 */ /* 0x000e620008000800 */
[----:B------:R-:W-:-:S03]  /*35160*/  LOP3.LUT R39, R0, 0x40, RZ, 0x3c, !PT ;  /* 0x0000004000277812 */ /* 0x000fc600078e3cff */
[----:B------:R-:W-:Y:S04]  /*35170*/  LDS R169, [R252+UR11+0x6100] ;  /* 0x0061000bfca97984 */ /* 0x000fe80008000800 */
[----:B------:R-:W-:Y:S04]  /*35180*/  LDS R168, [R39+UR11+0x6100] ;  /* 0x0061000b27a87984 */ /* 0x000fe80008000800 */
[----:B------:R-:W-:Y:S04]  /*35190*/  LDS R170, [R39+UR11+0x6900] ;  /* 0x0069000b27aa7984 */ /* 0x000fe80008000800 */
[----:B------:R-:W1:Y:S01]  /*351a0*/  LDS R171, [R252+UR11+0x6900] ;  /* 0x0069000bfcab7984 */ /* 0x000e620008000800 */
[----:B------:R-:W-:Y:S03]  /*351b0*/  HMMA.1688.F32.TF32 R76, R124, R16, R196 ;  /* 0x000000107c4c723c */ /* 0x000fe600000810c4 */
[----:B------:R-:W-:Y:S04]  /*351c0*/  LDS R196, [R0+UR11+0x6180] ;  /* 0x0061800b00c47984 */ /* 0x000fe80008000800 */
[----:B------:R-:W-:Y:S04]  /*351d0*/  LDS R198, [R0+UR11+0x6980] ;  /* 0x0069800b00c67984 */ /* 0x000fe80008000800 */
[----:B------:R-:W-:Y:S04]  /*351e0*/  LDS R197, [R3+UR11+0x6180] ;  /* 0x0061800b03c57984 */ /* 0x000fe80008000800 */
[----:B------:R-:W1:Y:S04]  /*351f0*/  LDS R199, [R3+UR11+0x6980] ;  /* 0x0069800b03c77984 */ /* 0x000e680008000800 */
[----:B------:R-:W-:Y:S04]  /*35200*/  LDS R232, [R39+UR11+0x6180] ;  /* 0x0061800b27e87984 */ /* 0x000fe80008000800 */
[----:B------:R-:W-:Y:S04]  /*35210*/  LDS R234, [R39+UR11+0x6980] ;  /* 0x0069800b27ea7984 */ /* 0x000fe80008000800 */
[----:B------:R-:W-:Y:S04]  /*35220*/  LDS R233, [R252+UR11+0x6180] ;  /* 0x0061800bfce97984 */ /* 0x000fe80008000800 */
[----:B------:R-:W1:Y:S01]  /*35230*/  LDS R235, [R252+UR11+0x6980] ;  /* 0x0069800bfceb7984 */ /* 0x000e620008000800 */
[----:B----4-:R-:W-:Y:S01]  /*35240*/  IMAD.MOV.U32 R47, RZ, RZ, R237 ;  /* 0x000000ffff2f7224 */ /* 0x010fe200078e00ed */
[----:B------:R-:W-:-:S02]  /*35250*/  MOV R46, R236 ;  /* 0x000000ec002e7202 */ /* 0x000fc40000000f00 */
[----:B------:R-:W4:Y:S04]  /*35260*/  LDL.LU R236, [R1+0x23cc] ;  /* 0x0023cc0001ec7983 */ /* 0x000f280000300800 */
[----:B------:R-:W3:Y:S01]  /*35270*/  LDL.LU R237, [R1+0x23c8] ;  /* 0x0023c80001ed7983 */ /* 0x000ee20000300800 */
[----:B--2---:R-:W-:-:S03]  /*35280*/  IMAD.MOV.U32 R116, RZ, RZ, R238 ;  /* 0x000000ffff747224 */ /* 0x004fc600078e00ee */
[----:B------:R-:W2:Y:S01]  /*35290*/  LDL.LU R238, [R1+0x23c4] ;  /* 0x0023c40001ee7983 */ /* 0x000ea20000300800 */
[----:B------:R-:W-:-:S03]  /*352a0*/  MOV R117, R239 ;  /* 0x000000ef00757202 */ /* 0x000fc60000000f00 */
[----:B------:R-:W2:Y:S04]  /*352b0*/  LDL.LU R239, [R1+0x23c0] ;  /* 0x0023c00001ef7983 */ /* 0x000ea80000300800 */
[----:B------:R-:W2:Y:S04]  /*352c0*/  LDL.LU R118, [R1+0x1d8] ;  /* 0x0001d80001767983 */ /* 0x000ea80000300800 */
[----:B------:R-:W2:Y:S01]  /*352d0*/  LDL.LU R119, [R1+0x1dc] ;  /* 0x0001dc0001777983 */ /* 0x000ea20000300800 */
[----:B----4-:R-:W-:-:S03]  /*352e0*/  IMAD.MOV.U32 R176, RZ, RZ, R236 ;  /* 0x000000ffffb07224 */ /* 0x010fc600078e00ec */
[----:B------:R-:W4:Y:S01]  /*352f0*/  LDL.LU R236, [R1+0x23bc] ;  /* 0x0023bc0001ec7983 */ /* 0x000f220000300800 */
[----:B---3--:R-:W-:-:S03]  /*35300*/  IMAD.MOV.U32 R177, RZ, RZ, R237 ;  /* 0x000000ffffb17224 */ /* 0x008fc600078e00ed */
[----:B------:R-:W4:Y:S01]  /*35310*/  LDL.LU R237, [R1+0x23b8] ;  /* 0x0023b80001ed7983 */ /* 0x000f220000300800 */
[----:B--2---:R-:W-:-:S03]  /*35320*/  MOV R178, R238 ;  /* 0x000000ee00b27202 */ /* 0x004fc60000000f00 */
[----:B------:R-:W4:Y:S01]  /*35330*/  LDL.LU R238, [R1+0x23b4] ;  /* 0x0023b40001ee7983 */ /* 0x000f220000300800 */
[----:B------:R-:W-:-:S03]  /*35340*/  IMAD.MOV.U32 R179, RZ, RZ, R239 ;  /* 0x000000ffffb37224 */ /* 0x000fc600078e00ef */
[----:B------:R-:W4:Y:S04]  /*35350*/  LDL.LU R239, [R1+0x23b0] ;  /* 0x0023b00001ef7983 */ /* 0x000f280000300800 */
[----:B------:R-:W1:Y:S04]  /*35360*/  LDL.LU R172, [R1+0x200] ;  /* 0x0002000001ac7983 */ /* 0x000e680000300800 */
[----:B------:R-:W1:Y:S04]  /*35370*/  LDL.LU R173, [R1+0x204] ;  /* 0x0002040001ad7983 */ /* 0x000e680000300800 */
[----:B------:R-:W1:Y:S04]  /*35380*/  LDL.LU R174, [R1+0x208] ;  /* 0x0002080001ae7983 */ /* 0x000e680000300800 */
[----:B------:R-:W1:Y:S04]  /*35390*/  LDL.LU R175, [R1+0x20c] ;  /* 0x00020c0001af7983 */ /* 0x000e680000300800 */
[----:B------:R-:W2:Y:S04]  /*353a0*/  LDL.LU R48, [R1+0x1e0] ;  /* 0x0001e00001307983 */ /* 0x000ea80000300800 */
[----:B------:R-:W2:Y:S04]  /*353b0*/  LDL.LU R49, [R1+0x1e4] ;  /* 0x0001e40001317983 */ /* 0x000ea80000300800 */
[----:B------:R-:W2:Y:S04]  /*353c0*/  LDL.LU R50, [R1+0x1e8] ;  /* 0x0001e80001327983 */ /* 0x000ea80000300800 */
[----:B------:R-:W2:Y:S01]  /*353d0*/  LDL.LU R51, [R1+0x1ec] ;  /* 0x0001ec0001337983 */ /* 0x000ea20000300800 */
[----:B-1----:R-:W-:-:S15]  /*353e0*/  HMMA.1688.F32.TF32 R56, R132, R8, R172 ;  /* 0x000000088438723c */ /* 0x002fde00000810ac */
[----:B------:R-:W-:-:S04]  /*353f0*/  NOP ;  /* 0x0000000000007918 */ /* 0x000fc80000000000 */
[----:B------:R-:W-:Y:S04]  /*35400*/  STL.64 [R1+0xe0], R56 ;  /* 0x0000e03801007387 */ /* 0x000fe80000100a00 */
[----:B------:R-:W-:Y:S04]  /*35410*/  STL.64 [R1+0xe8], R58 ;  /* 0x0000e83a01007387 */ /* 0x000fe80000100a00 */
[----:B------:R-:W3:Y:S04]  /*35420*/  LDL.LU R248, [R1+0x230] ;  /* 0x0002300001f87983 */ /* 0x000ee80000300800 */
[----:B------:R-:W3:Y:S04]  /*35430*/  LDL.LU R249, [R1+0x234] ;  /* 0x0002340001f97983 */ /* 0x000ee80000300800 */
[----:B------:R-:W3:Y:S04]  /*35440*/  LDL.LU R250, [R1+0x238] ;  /* 0x0002380001fa7983 */ /* 0x000ee80000300800 */
[----:B------:R-:W3:Y:S01]  /*35450*/  LDL.LU R251, [R1+0x23c] ;  /* 0x00023c0001fb7983 */ /* 0x000ee20000300800 */
[C---:B------:R-:W-:Y:S08]  /*35460*/  HMMA.1688.F32.TF32 R156, R168.reuse, R20, R156 ;  /* 0x00000014a89c723c */ /* 0x040ff0000008109c */
[----:B------:R-:W-:Y:S01]  /*35470*/  HMMA.1688.F32.TF32 R160, R168, R16, R160 ;  /* 0x00000010a8a0723c */ /* 0x000fe200000810a0 */
[----:B------:R-:W2:Y:S01]  /*35480*/  LDL.LU R172, [R1+0x220] ;  /* 0x0002200001ac7983 */ /* 0x000ea20000300800 */
[----:B------:R-:W-:-:S03]  /*35490*/  MOV R175, R240 ;  /* 0x000000f000af7202 */ /* 0x000fc60000000f00 */
[----:B------:R-:W2:Y:S03]  /*354a0*/  LDL.LU R173, [R1+0x224] ;  /* 0x0002240001ad7983 */ /* 0x000ea60000300800 */
[----:B------:R-:W-:Y:S01]  /*354b0*/  HMMA.1688.F32.TF32 R52, R132, R4, R176 ;  /* 0x000000048434723c */ /* 0x000fe200000810b0 */
[----:B------:R-:W2:Y:S01]  /*354c0*/  LDL.LU R174, [R1+0x228] ;  /* 0x0002280001ae7983 */ /* 0x000ea20000300800 */
[----:B------:R-:W-:Y:S01]  /*354d0*/  IMAD.MOV.U32 R176, RZ, RZ, R241 ;  /* 0x000000ffffb07224 */ /* 0x000fe200078e00f1 */
[----:B------:R-:W-:Y:S01]  /*354e0*/  MOV R178, R243 ;  /* 0x000000f300b27202 */ /* 0x000fe20000000f00 */
[----:B------:R-:W-:Y:S01]  /*354f0*/  IMAD.MOV.U32 R177, RZ, RZ, R242 ;  /* 0x000000ffffb17224 */ /* 0x000fe200078e00f2 */
[----:B------:R-:W2:Y:S04]  /*35500*/  LDL.LU R240, [R1+0x23ac] ;  /* 0x0023ac0001f07983 */ /* 0x000ea80000300800 */
[----:B------:R-:W2:Y:S04]  /*35510*/  LDL.LU R241, [R1+0x23a8] ;  /* 0x0023a80001f17983 */ /* 0x000ea80000300800 */
[----:B------:R-:W2:Y:S04]  /*35520*/  LDL.LU R242, [R1+0x23a4] ;  /* 0x0023a40001f27983 */ /* 0x000ea80000300800 */
[----:B------:R-:W2:Y:S04]  /*35530*/  LDL.LU R243, [R1+0x23a0] ;  /* 0x0023a00001f37983 */ /* 0x000ea80000300800 */
[----:B------:R-:W2:Y:S04]  /*35540*/  LDL.LU R179, [R1+0x21c] ;  /* 0x00021c0001b37983 */ /* 0x000ea80000300800 */
[----:B------:R-:W-:Y:S04]  /*35550*/  STL [R1+0x22a8], R156 ;  /* 0x0022a89c01007387 */ /* 0x000fe80000100800 */
[----:B------:R-:W-:Y:S01]  /*35560*/  STL [R1+0x22a4], R157 ;  /* 0x0022a49d01007387 */ /* 0x000fe20000100800 */
[C---:B------:R-:W-:Y:S03]  /*35570*/  HMMA.1688.F32.TF32 R136, R168.reuse, R8, R136 ;  /* 0x00000008a888723c */ /* 0x040fe60000081088 */
[----:B------:R-:W-:Y:S04]  /*35580*/  STL [R1+0x22a0], R158 ;  /* 0x0022a09e01007387 */ /* 0x000fe80000100800 */
[----:B------:R-:W-:Y:S01]  /*35590*/  STL [R1+0x229c], R159 ;  /* 0x00229c9f01007387 */ /* 0x000fe20000100800 */
[C---:B------:R-:W-:Y:S03]  /*355a0*/  HMMA.1688.F32.TF32 R140, R168.reuse, R4, R140 ;  /* 0x00000004a88c723c */ /* 0x040fe6000008108c */
[----:B------:R-:W-:Y:S04]  /*355b0*/  STL [R1+0x22b4], R161 ;  /* 0x0022b4a101007387 */ /* 0x000fe80000100800 */
[----:B------:R-:W-:Y:S01]  /*355c0*/  STL [R1+0x22b0], R162 ;  /* 0x0022b0a201007387 */ /* 0x000fe20000100800 */
[C---:B------:R-:W-:Y:S03]  /*355d0*/  HMMA.1688.F32.TF32 R144, R168.reuse, R32, R144 ;  /* 0x00000020a890723c */ /* 0x040fe60000081090 */
[----:B------:R-:W-:Y:S05]  /*355e0*/  STL [R1+0x22ac], R163 ;  /* 0x0022aca301007387 */ /* 0x000fea0000100800 */
[C---:B------:R-:W-:Y:S08]  /*355f0*/  HMMA.1688.F32.TF32 R148, R168.reuse, R28, R148 ;  /* 0x0000001ca894723c */ /* 0x040ff00000081094 */
[C---:B------:R-:W-:Y:S08]  /*35600*/  HMMA.1688.F32.TF32 R152, R168.reuse, R24, R152 ;  /* 0x00000018a898723c */ /* 0x040ff00000081098 */
[----:B------:R-:W-:Y:S08]  /*35610*/  HMMA.1688.F32.TF32 R164, R168, R12, R164 ;  /* 0x0000000ca8a4723c */ /* 0x000ff000000810a4 */
[-C--:B---3--:R-:W-:Y:S01]  /*35620*/  HMMA.1688.F32.TF32 R168, R196, R8.reuse, R248 ;  /* 0x00000008c4a8723c */ /* 0x088fe200000810f8 */
[----:B------:R-:W3:Y:S04]  /*35630*/  LDL.LU R248, [R1+0xa0] ;  /* 0x0000a00001f87983 */ /* 0x000ee80000300800 */
[----:B------:R-:W3:Y:S04]  /*35640*/  LDL.LU R249, [R1+0xa4] ;  /* 0x0000a40001f97983 */ /* 0x000ee80000300800 */
[----:B------:R-:W3:Y:S04]  /*35650*/  LDL.LU R250, [R1+0xa8] ;  /* 0x0000a80001fa7983 */ /* 0x000ee80000300800 */
[----:B------:R-:W3:Y:S01]  /*35660*/  LDL.LU R251, [R1+0xac] ;  /* 0x0000ac0001fb7983 */ /* 0x000ee20000300800 */
[C---:B------:R-:W-:Y:S03]  /*35670*/  HMMA.1688.F32.TF32 R200, R232.reuse, R8, R200 ;  /* 0x00000008e8c8723c */ /* 0x040fe600000810c8 */
        /* <DEDUP_REMOVED lines=19> */
[C---:B--2---:R-:W-:Y:S08]  /*357b0*/  HMMA.1688.F32.TF32 R172, R196.reuse, R4, R172 ;  /* 0x00000004c4ac723c */ /* 0x044ff000000810ac */
[C---:B------:R-:W-:Y:S08]  /*357c0*/  HMMA.1688.F32.TF32 R176, R196.reuse, R32, R176 ;  /* 0x00000020c4b0723c */ /* 0x040ff000000810b0 */
[C---:B------:R-:W-:Y:S08]  /*357d0*/  HMMA.1688.F32.TF32 R180, R196.reuse, R28, R180 ;  /* 0x0000001cc4b4723c */ /* 0x040ff000000810b4 */
[C---:B------:R-:W-:Y:S08]  /*357e0*/  HMMA.1688.F32.TF32 R184, R196.reuse, R24, R184 ;  /* 0x00000018c4b8723c */ /* 0x040ff000000810b8 */
[C---:B------:R-:W-:Y:S08]  /*357f0*/  HMMA.1688.F32.TF32 R188, R196.reuse, R20, R188 ;  /* 0x00000014c4bc723c */ /* 0x040ff000000810bc */
[----:B------:R-:W-:Y:S08]  /*35800*/  HMMA.1688.F32.TF32 R192, R196, R16, R192 ;  /* 0x00000010c4c0723c */ /* 0x000ff000000810c0 */
[-C--:B----4-:R-:W-:Y:S01]  /*35810*/  HMMA.1688.F32.TF32 R80, R124, R12.reuse, R236 ;  /* 0x0000000c7c50723c */ /* 0x090fe200000810ec */
[----:B------:R-:W-:Y:S04]  /*35820*/  LDS R236, [R39+UR11+0x7000] ;  /* 0x0070000b27ec7984 */ /* 0x000fe80008000800 */
[----:B------:R-:W-:Y:S03]  /*35830*/  LDS R238, [R39+UR11+0x7800] ;  /* 0x0078000b27ee7984 */ /* 0x000fe60008000800 */
[----:B------:R-:W-:Y:S01]  /*35840*/  HMMA.1688.F32.TF32 R196, R196, R12, R244 ;  /* 0x0000000cc4c4723c */ /* 0x000fe200000810f4 */
[----:B------:R-:W-:Y:S04]  /*35850*/  LDS R244, [R39+UR11+0x7080] ;  /* 0x0070800b27f47984 */ /* 0x000fe80008000800 */
[----:B------:R3:W-:Y:S03]  /*35860*/  LDS R246, [R39+UR11+0x7880] ;  /* 0x0078800b27f67984 */ /* 0x0007e60008000800 */
[----:B------:R-:W-:Y:S01]  /*35870*/  HMMA.1688.F32.TF32 R48, R132, R32, R48 ;  /* 0x000000208430723c */ /* 0x000fe20000081030 */
[----:B------:R-:W-:Y:S01]  /*35880*/  IMAD.MOV.U32 R60, RZ, RZ, R52 ;  /* 0x000000ffff3c7224 */ /* 0x000fe200078e0034 */
[----:B------:R-:W-:Y:S01]  /*35890*/  MOV R61, R53 ;  /* 0x00000035003d7202 */ /* 0x000fe20000000f00 */
[----:B------:R-:W-:Y:S01]  /*358a0*/  IMAD.MOV.U32 R62, RZ, RZ, R54 ;  /* 0x000000ffff3e7224 */ /* 0x000fe200078e0036 */
[----:B------:R-:W-:Y:S01]  /*358b0*/  LDS R237, [R252+UR11+0x7000] ;  /* 0x0070000bfced7984 */ /* 0x000fe20008000800 */
[----:B------:R-:W-:-:S03]  /*358c0*/  IMAD.MOV.U32 R63, RZ, RZ, R55 ;  /* 0x000000ffff3f7224 */ /* 0x000fc600078e0037 */
[C---:B------:R-:W-:Y:S01]  /*358d0*/  HMMA.1688.F32.TF32 R84, R120.reuse, R8, R84 ;  /* 0x000000087854723c */ /* 0x040fe20000081054 */
[----:B------:R-:W1:Y:S04]  /*358e0*/  LDS R239, [R252+UR11+0x7800] ;  /* 0x0078000bfcef7984 */ /* 0x000e680008000800 */
[----:B------:R-:W-:Y:S03]  /*358f0*/  LDS R245, [R252+UR11+0x7080] ;  /* 0x0070800bfcf57984 */ /* 0x000fe60008000800 */
[----:B------:R-:W-:Y:S01]  /*35900*/  HMMA.1688.F32.TF32 R88, R120, R4, R88 ;  /* 0x000000047858723c */ /* 0x000fe20000081058 */
[----:B------:R-:W-:Y:S07]  /*35910*/  LDS R247, [R252+UR11+0x7880] ;  /* 0x0078800bfcf77984 */ /* 0x000fee0008000800 */
[----:B---3--:R-:W-:Y:S01]  /*35920*/  HMMA.1688.F32.TF32 R36, R232, R10, R248 ;  /* 0x0000000ae824723c */ /* 0x008fe200000810f8 */
[----:B------:R-:W-:Y:S01]  /*35930*/  MOV R248, R19 ;  /* 0x0000001300f87202 */ /* 0x000fe20000000f00 */
[----:B------:R-:W-:Y:S01]  /*35940*/  IMAD.MOV.U32 R249, RZ, RZ, R18 ;  /* 0x000000fffff97224 */ /* 0x000fe200078e0012 */
[----:B------:R-:W2:Y:S01]  /*35950*/  LDL.LU R19, [R1+0x239c] ;  /* 0x00239c0001137983 */ /* 0x000ea20000300800 */
[----:B------:R-:W-:Y:S01]  /*35960*/  IMAD.MOV.U32 R250, RZ, RZ, R15 ;  /* 0x000000fffffa7224 */ /* 0x000fe200078e000f */
[----:B------:R-:W-:-:S02]  /*35970*/  MOV R251, R14 ;  /* 0x0000000e00fb7202 */ /* 0x000fc40000000f00 */
[----:B------:R-:W3:Y:S04]  /*35980*/  LDL.LU R18, [R1+0x2398] ;  /* 0x0023980001127983 */ /* 0x000ee80000300800 */
        /* <DEDUP_REMOVED lines=8> */
[----:B------:R-:W-:-:S03]  /*35a10*/  IMAD.MOV.U32 R57, RZ, RZ, R49 ;  /* 0x000000ffff397224 */ /* 0x000fc600078e0031 */
[----:B------:R-:W4:Y:S01]  /*35a20*/  LDL.LU R53, [R1+0x64] ;  /* 0x0000640001357983 */ /* 0x000f220000300800 */
[----:B------:R-:W-:-:S03]  /*35a30*/  MOV R58, R50 ;  /* 0x00000032003a7202 */ /* 0x000fc60000000f00 */
[----:B------:R-:W4:Y:S01]  /*35a40*/  LDL.LU R54, [R1+0x68] ;  /* 0x0000680001367983 */ /* 0x000f220000300800 */
[C---:B------:R-:W-:Y:S01]  /*35a50*/  HMMA.1688.F32.TF32 R92, R120.reuse, R32, R92 ;  /* 0x00000020785c723c */ /* 0x040fe2000008105c */
[----:B------:R-:W-:Y:S02]  /*35a60*/  IMAD.MOV.U32 R59, RZ, RZ, R51 ;  /* 0x000000ffff3b7224 */ /* 0x000fe400078e0033 */
[----:B------:R-:W4:Y:S04]  /*35a70*/  LDL.LU R55, [R1+0x6c] ;  /* 0x00006c0001377983 */ /* 0x000f280000300800 */
[----:B------:R-:W4:Y:S01]  /*35a80*/  LDL.LU R48, [R1+0x50] ;  /* 0x0000500001307983 */ /* 0x000f220000300800 */
[C---:B------:R-:W-:Y:S08]  /*35a90*/  HMMA.1688.F32.TF32 R96, R120.reuse, R28, R96 ;  /* 0x0000001c7860723c */ /* 0x040ff00000081060 */
[C---:B------:R-:W-:Y:S08]  /*35aa0*/  HMMA.1688.F32.TF32 R100, R120.reuse, R24, R100 ;  /* 0x000000187864723c */ /* 0x040ff00000081064 */
[C---:B------:R-:W-:Y:S08]  /*35ab0*/  HMMA.1688.F32.TF32 R104, R120.reuse, R20, R104 ;  /* 0x000000147868723c */ /* 0x040ff00000081068 */
[C---:B------:R-:W-:Y:S08]  /*35ac0*/  HMMA.1688.F32.TF32 R108, R120.reuse, R16, R108 ;  /* 0x00000010786c723c */ /* 0x040ff0000008106c */
[----:B------:R-:W-:Y:S08]  /*35ad0*/  HMMA.1688.F32.TF32 R112, R120, R12, R112 ;  /* 0x0000000c7870723c */ /* 0x000ff00000081070 */
[----:B------:R-:W-:Y:S01]  /*35ae0*/  HMMA.1688.F32.TF32 R120, R132, R24, R44 ;  /* 0x000000188478723c */ /* 0x000fe2000008102c */
[----:B------:R-:W-:Y:S01]  /*35af0*/  IMAD.MOV.U32 R45, RZ, RZ, R22 ;  /* 0x000000ffff2d7224 */ /* 0x000fe200078e0016 */
[----:B------:R-:W-:Y:S01]  /*35b00*/  MOV R46, R23 ;  /* 0x00000017002e7202 */ /* 0x000fe20000000f00 */
[----:B------:R-:W-:-:S05]  /*35b10*/  IMAD.MOV.U32 R47, RZ, RZ, R26 ;  /* 0x000000ffff2f7224 */ /* 0x000fca00078e001a */
[----:B------:R-:W-:Y:S01]  /*35b20*/  HMMA.1688.F32.TF32 R124, R132, R20, R40 ;  /* 0x00000014847c723c */ /* 0x000fe20000081028 */
[----:B------:R-:W-:Y:S01]  /*35b30*/  IMAD.MOV.U32 R40, RZ, RZ, R6 ;  /* 0x000000ffff287224 */ /* 0x000fe200078e0006 */
[----:B------:R-:W-:Y:S01]  /*35b40*/  MOV R41, R7 ;  /* 0x0000000700297202 */ /* 0x000fe20000000f00 */
[----:B------:R-:W-:Y:S01]  /*35b50*/  IMAD.MOV.U32 R42, RZ, RZ, R27 ;  /* 0x000000ffff2a7224 */ /* 0x000fe200078e001b */
[----:B------:R-:W-:Y:S01]  /*35b60*/  MOV R8, R37 ;  /* 0x0000002500087202 */ /* 0x000fe20000000f00 */
[----:B------:R-:W-:Y:S01]  /*35b70*/  IMAD.MOV.U32 R9, RZ, RZ, R36 ;  /* 0x000000ffff097224 */ /* 0x000fe200078e0024 */
[----:B------:R-:W-:Y:S01]  /*35b80*/  MOV R36, R34 ;  /* 0x0000002200247202 */ /* 0x000fe20000000f00 */
[----:B------:R-:W-:Y:S02]  /*35b90*/  IMAD.MOV.U32 R43, RZ, RZ, R30 ;  /* 0x000000ffff2b7224 */ /* 0x000fe400078e001e */
[----:B------:R-:W-:Y:S02]  /*35ba0*/  IMAD.MOV.U32 R5, RZ, RZ, R38 ;  /* 0x000000ffff057224 */ /* 0x000fe400078e0026 */
[----:B------:R-:W-:-:S02]  /*35bb0*/  IMAD.MOV.U32 R37, RZ, RZ, R35 ;  /* 0x000000ffff257224 */ /* 0x000fc400078e0023 */
[----:B------:R-:W-:Y:S02]  /*35bc0*/  IMAD.MOV.U32 R38, RZ, RZ, R31 ;  /* 0x000000ffff267224 */ /* 0x000fe400078e001f */
[----:B--2---:R-:W-:Y:S01]  /*35bd0*/  IMAD.MOV.U32 R44, RZ, RZ, R19 ;  /* 0x000000ffff2c7224 */ /* 0x004fe200078e0013 */
[----:B---3--:R-:W-:Y:S01]  /*35be0*/  MOV R51, R18 ;  /* 0x0000001200337202 */ /* 0x008fe20000000f00 */
[----:B----4-:R-:W-:Y:S02]  /*35bf0*/  IMAD.MOV.U32 R50, RZ, RZ, R15 ;  /* 0x000000ffff327224 */ /* 0x010fe400078e000f */
[----:B------:R-:W-:Y:S02]  /*35c00*/  IMAD.MOV.U32 R49, RZ, RZ, R14 ;  /* 0x000000ffff317224 */ /* 0x000fe400078e000e */
[----:B------:R-:W2:Y:S04]  /*35c10*/  LDL.LU R14, [R1+0x238c] ;  /* 0x00238c00010e7983 */ /* 0x000ea80000300800 */
[----:B------:R-:W2:Y:S04]  /*35c20*/  LDL.LU R15, [R1+0x2388] ;  /* 0x00238800010f7983 */ /* 0x000ea80000300800 */
[----:B------:R-:W3:Y:S04]  /*35c30*/  LDL.LU R18, [R1+0x2384] ;  /* 0x0023840001127983 */ /* 0x000ee80000300800 */
[----:B------:R-:W3:Y:S04]  /*35c40*/  LDL.LU R19, [R1+0x2380] ;  /* 0x0023800001137983 */ /* 0x000ee80000300800 */
[----:B------:R-:W4:Y:S04]  /*35c50*/  LDL.LU R22, [R1+0x237c] ;  /* 0x00237c0001167983 */ /* 0x000f280000300800 */
[----:B------:R-:W4:Y:S04]  /*35c60*/  LDL.LU R23, [R1+0x2378] ;  /* 0x0023780001177983 */ /* 0x000f280000300800 */
[----:B------:R-:W2:Y:S04]  /*35c70*/  LDL.LU R26, [R1+0x2374] ;  /* 0x00237400011a7983 */ /* 0x000ea80000300800 */
[----:B------:R-:W2:Y:S04]  /*35c80*/  LDL.LU R6, [R1+0x2370] ;  /* 0x0023700001067983 */ /* 0x000ea80000300800 */
[----:B------:R-:W2:Y:S04]  /*35c90*/  LDL.LU R7, [R1+0x236c] ;  /* 0x00236c0001077983 */ /* 0x000ea80000300800 */
[----:B------:R-:W2:Y:S04]  /*35ca0*/  LDL.LU R27, [R1+0x2368] ;  /* 0x00236800011b7983 */ /* 0x000ea80000300800 */
[----:B------:R-:W2:Y:S04]  /*35cb0*/  LDL.LU R30, [R1+0x2364] ;  /* 0x00236400011e7983 */ /* 0x000ea80000300800 */
[----:B------:R-:W2:Y:S04]  /*35cc0*/  LDL.LU R34, [R1+0x2360] ;  /* 0x0023600001227983 */ /* 0x000ea80000300800 */
[----:B------:R-:W2:Y:S04]  /*35cd0*/  LDL.LU R35, [R1+0x235c] ;  /* 0x00235c0001237983 */ /* 0x000ea80000300800 */
[----:B------:R-:W2:Y:S01]  /*35ce0*/  LDL.LU R31, [R1+0x2358] ;  /* 0x00235800011f7983 */ /* 0x000ea20000300800 */
[----:B------:R-:W-:Y:S01]  /*35cf0*/  HMMA.1688.F32.TF32 R116, R132, R28, R116 ;  /* 0x0000001c8474723c */ /* 0x000fe20000081074 */
[----:B------:R-:W-:Y:S01]  /*35d00*/  IMAD.MOV.U32 R4, RZ, RZ, R39 ;  /* 0x000000ffff047224 */ /* 0x000fe200078e0027 */
[----:B------:R-:W-:-:S06]  /*35d10*/  MOV R39, R2 ;  /* 0x0000000200277202 */ /* 0x000fcc0000000f00 */
[C---:B------:R-:W-:Y:S08]  /*35d20*/  HMMA.1688.F32.TF32 R128, R132.reuse, R16, R128 ;  /* 0x000000108480723c */ /* 0x040ff00000081080 */
[----:B------:R-:W-:Y:S01]  /*35d30*/  HMMA.1688.F32.TF32 R132, R132, R12, R240 ;  /* 0x0000000c8484723c */ /* 0x000fe200000810f0 */
[----:B------:R-:W-:Y:S04]  /*35d40*/  LDS R240, [R0+UR11+0x7080] ;  /* 0x0070800b00f07984 */ /* 0x000fe80008000800 */
[----:B------:R-:W-:Y:S03]  /*35d50*/  LDS R242, [R0+UR11+0x7880] ;  /* 0x0078800b00f27984 */ /* 0x000fe60008000800 */
[----:B-1----:R-:W-:Y:S01]  /*35d60*/  HMMA.1688.F32.TF32 R36, R236, R10, R36 ;  /* 0x0000000aec24723c */ /* 0x002fe20000081024 */
[----:B------:R-:W-:Y:S04]  /*35d70*/  LDS R241, [R3+UR11+0x7080] ;  /* 0x0070800b03f17984 */ /* 0x000fe80008000800 */
[----:B------:R-:W1:Y:S03]  /*35d80*/  LDS R243, [R3+UR11+0x7880] ;  /* 0x0078800b03f37984 */ /* 0x000e660008000800 */
[C---:B---3--:R-:W-:Y:S08]  /*35d90*/  HMMA.1688.F32.TF32 R44, R232.reuse, R18, R44 ;  /* 0x00000012e82c723c */ /* 0x048ff0000008102c */
[C---:B----4-:R-:W-:Y:S08]  /*35da0*/  HMMA.1688.F32.TF32 R48, R232.reuse, R22, R48 ;  /* 0x00000016e830723c */ /* 0x050ff00000081030 */
[C---:B--2---:R-:W-:Y:S08]  /*35db0*/  HMMA.1688.F32.TF32 R68, R232.reuse, R6, R68 ;  /* 0x00000006e844723c */ /* 0x044ff00000081044 */
[C---:B------:R-:W-:Y:S08]  /*35dc0*/  HMMA.1688.F32.TF32 R52, R232.reuse, R26, R52 ;  /* 0x0000001ae834723c */ /* 0x040ff00000081034 */
[C---:B------:R-:W-:Y:S08]  /*35dd0*/  HMMA.1688.F32.TF32 R64, R232.reuse, R34, R64 ;  /* 0x00000022e840723c */ /* 0x040ff00000081040 */
[----:B------:R-:W-:Y:S01]  /*35de0*/  HMMA.1688.F32.TF32 R156, R232, R30, R156 ;  /* 0x0000001ee89c723c */ /* 0x000fe2000008109c */
[----:B------:R-:W-:Y:S01]  /*35df0*/  MOV R13, R70 ;  /* 0x00000046000d7202 */ /* 0x000fe20000000f00 */
[----:B------:R-:W-:-:S02]  /*35e00*/  IMAD.MOV.U32 R12, RZ, RZ, R71 ;  /* 0x000000ffff0c7224 */ /* 0x000fc400078e0047 */
[----:B------:R-:W-:Y:S01]  /*35e10*/  IMAD.MOV.U32 R17, RZ, RZ, R68 ;  /* 0x000000ffff117224 */ /* 0x000fe200078e0044 */
[----:B------:R-:W2:Y:S03]  /*35e20*/  LDL.LU.64 R70, [R1+0x2350] ;  /* 0x0023500001467983 */ /* 0x000ea60000300a00 */
[----:B------:R-:W-:Y:S01]  /*35e30*/  HMMA.1688.F32.TF32 R232, R232, R14, R40 ;  /* 0x0000000ee8e8723c */ /* 0x000fe20000081028 */
[----:B------:R-:W-:Y:S02]  /*35e40*/  IMAD.MOV.U32 R16, RZ, RZ, R69 ;  /* 0x000000ffff107224 */ /* 0x000fe400078e0045 */
[----:B------:R-:W2:Y:S01]  /*35e50*/  LDL.LU.64 R68, [R1+0x2348] ;  /* 0x0023480001447983 */ /* 0x000ea20000300a00 */
[----:B------:R-:W-:Y:S01]  /*35e60*/  IMAD.MOV.U32 R21, RZ, RZ, R66 ;  /* 0x000000ffff157224 */ /* 0x000fe200078e0042 */
[----:B------:R-:W-:Y:S01]  /*35e70*/  MOV R24, R65 ;  /* 0x0000004100187202 */ /* 0x000fe20000000f00 */
[----:B------:R-:W-:-:S02]  /*35e80*/  IMAD.MOV.U32 R20, RZ, RZ, R67 ;  /* 0x000000ffff147224 */ /* 0x000fc400078e0043 */
[----:B------:R-:W-:Y:S01]  /*35e90*/  IMAD.MOV.U32 R25, RZ, RZ, R64 ;  /* 0x000000ffff197224 */ /* 0x000fe200078e0040 */
[----:B------:R-:W3:Y:S01]  /*35ea0*/  LDL.LU.64 R66, [R1+0x2340] ;  /* 0x0023400001427983 */ /* 0x000ee20000300a00 */
[----:B------:R-:W-:Y:S01]  /*35eb0*/  IMAD.MOV.U32 R2, RZ, RZ, R55 ;  /* 0x000000ffff027224 */ /* 0x000fe200078e0037 */
[----:B------:R-:W-:Y:S01]  /*35ec0*/  MOV R28, R159 ;  /* 0x0000009f001c7202 */ /* 0x000fe20000000f00 */
[----:B------:R-:W-:Y:S01]  /*35ed0*/  IMAD.MOV.U32 R32, RZ, RZ, R157 ;  /* 0x000000ffff207224 */ /* 0x000fe200078e009d */
[----:B------:R-:W3:Y:S01]  /*35ee0*/  LDL.LU.64 R64, [R1+0x2338] ;  /* 0x0023380001407983 */ /* 0x000ee20000300a00 */
[----:B------:R-:W-:Y:S01]  /*35ef0*/  IMAD.MOV.U32 R29, RZ, RZ, R158 ;  /* 0x000000ffff1d7224 */ /* 0x000fe200078e009e */
[----:B------:R-:W-:Y:S01]  /*35f00*/  MOV R159, R54 ;  /* 0x00000036009f7202 */ /* 0x000fe20000000f00 */
[----:B------:R-:W-:Y:S01]  /*35f10*/  IMAD.MOV.U32 R157, RZ, RZ, R52 ;  /* 0x000000ffff9d7224 */ /* 0x000fe200078e0034 */
[----:B------:R-:W-:Y:S01]  /*35f20*/  MOV R33, R156 ;  /* 0x0000009c00217202 */ /* 0x000fe20000000f00 */
[----:B------:R-:W-:Y:S01]  /*35f30*/  IMAD.MOV.U32 R158, RZ, RZ, R53 ;  /* 0x000000ffff9e7224 */ /* 0x000fe200078e0035 */
[----:B------:R-:W1:Y:S01]  /*35f40*/  LDL.LU.64 R54, [R1+0x2330] ;  /* 0x0023300001367983 */ /* 0x000e620000300a00 */
[----:B------:R-:W-:Y:S01]  /*35f50*/  IMAD.MOV.U32 R163, RZ, RZ, R50 ;  /* 0x000000ffffa37224 */ /* 0x000fe200078e0032 */
[----:B------:R-:W-:Y:S01]  /*35f60*/  MOV R162, R49 ;  /* 0x0000003100a27202 */ /* 0x000fe20000000f00 */
[----:B------:R-:W-:Y:S01]  /*35f70*/  IMAD.MOV.U32 R156, RZ, RZ, R51 ;  /* 0x000000ffff9c7224 */ /* 0x000fe200078e0033 */
[----:B------:R-:W1:Y:S01]  /*35f80*/  LDL.LU.64 R52, [R1+0x2328] ;  /* 0x0023280001347983 */ /* 0x000e620000300a00 */
[----:B------:R-:W-:-:S03]  /*35f90*/  IMAD.MOV.U32 R161, RZ, RZ, R48 ;  /* 0x000000ffffa17224 */ /* 0x000fc600078e0030 */
[----:B------:R-:W4:Y:S04]  /*35fa0*/  LDL.LU.64 R50, [R1+0x2320] ;  /* 0x0023200001327983 */ /* 0x000f280000300a00 */
[----:B------:R-:W4:Y:S04]  /*35fb0*/  LDL.LU.64 R48, [R1+0x2318] ;  /* 0x0023180001307983 */ /* 0x000f280000300a00 */
[----:B------:R-:W-:Y:S04]  /*35fc0*/  STL.64 [R1+0x70], R44 ;  /* 0x0000702c01007387 */ /* 0x000fe80000100a00 */
[----:B------:R2:W-:Y:S01]  /*35fd0*/  STL.64 [R1+0x78], R46 ;  /* 0x0000782e01007387 */ /* 0x0005e20000100a00 */
[C---:B------:R-:W-:Y:S03]  /*35fe0*/  HMMA.1688.F32.TF32 R248, R236.reuse, R6, R248 ;  /* 0x00000006ecf8723c */ /* 0x040fe600000810f8 */
[----:B--2---:R-:W2:Y:S04]  /*35ff0*/  LDL.LU.64 R46, [R1+0x2310] ;  /* 0x00231000012e7983 */ /* 0x004ea80000300a00 */
[----:B------:R-:W2:Y:S04]  /*36000*/  LDL.LU.64 R44, [R1+0x2308] ;  /* 0x00230800012c7983 */ /* 0x000ea80000300a00 */
[----:B------:R-:W2:Y:S04]  /*36010*/  LDL.LU.64 R42, [R1+0x2300] ;  /* 0x00230000012a7983 */ /* 0x000ea80000300a00 */
[----:B------:R-:W2:Y:S04]  /*36020*/  LDL.LU.64 R40, [R1+0x22f8] ;  /* 0x0022f80001287983 */ /* 0x000ea80000300a00 */
[----:B------:R3:W-:Y:S04]  /*36030*/  STL.64 [R1+0x60], R232 ;  /* 0x000060e801007387 */ /* 0x0007e80000100a00 */
[----:B------:R3:W-:Y:S04]  /*36040*/  STL.64 [R1+0x68], R234 ;  /* 0x000068ea01007387 */ /* 0x0007e80000100a00 */
[----:B---3--:R-:W3:Y:S04]  /*36050*/  LDL.LU R232, [R1] ;  /* 0x0000000001e87983 */ /* 0x008ee80000300800 */
[----:B------:R-:W3:Y:S04]  /*36060*/  LDL.LU R233, [R1+0x4] ;  /* 0x0000040001e97983 */ /* 0x000ee80000300800 */
[----:B------:R-:W3:Y:S04]  /*36070*/  LDL.LU R234, [R1+0x8] ;  /* 0x0000080001ea7983 */ /* 0x000ee80000300800 */
[----:B------:R-:W3:Y:S04]  /*36080*/  LDL.LU R235, [R1+0xc] ;  /* 0x00000c0001eb7983 */ /* 0x000ee80000300800 */
[----:B------:R-:W-:Y:S04]  /*36090*/  STL.64 [R1+0x50], R36 ;  /* 0x0000502401007387 */ /* 0x000fe80000100a00 */
[----:B------:R1:W-:Y:S04]  /*360a0*/  STL.64 [R1+0x58], R38 ;  /* 0x0000582601007387 */ /* 0x0003e80000100a00 */
[----:B-1----:R-:W2:Y:S04]  /*360b0*/  LDL.LU.64 R38, [R1+0x22f0] ;  /* 0x0022f00001267983 */ /* 0x002ea80000300a00 */
[----:B------:R-:W2:Y:S04]  /*360c0*/  LDL.LU.64 R36, [R1+0x22e8] ;  /* 0x0022e80001247983 */ /* 0x000ea80000300a00 */
[----:B------:R-:W-:Y:S04]  /*360d0*/  STL.64 [R1+0x40], R248 ;  /* 0x000040f801007387 */ /* 0x000fe80000100a00 */
[----:B------:R1:W-:Y:S04]  /*360e0*/  STL.64 [R1+0x48], R250 ;  /* 0x000048fa01007387 */ /* 0x0003e80000100a00 */
[----:B-1----:R-:W4:Y:S04]  /*360f0*/  LDL.LU.64 R250, [R1+0x22e0] ;  /* 0x0022e00001fa7983 */ /* 0x002f280000300a00 */
[----:B------:R-:W4:Y:S01]  /*36100*/  LDL.LU.64 R248, [R1+0x22d8] ;  /* 0x0022d80001f87983 */ /* 0x000f220000300a00 */
[----:B---3--:R-:W-:-:S15]  /*36110*/  HMMA.1688.F32.TF32 R232, R236, R34, R232 ;  /* 0x00000022ece8723c */ /* 0x008fde00000810e8 */
[----:B------:R-:W-:-:S04]  /*36120*/  NOP ;  /* 0x0000000000007918 */ /* 0x000fc80000000000 */
[----:B------:R-:W-:Y:S04]  /*36130*/  STL.64 [R1+0x30], R232 ;  /* 0x000030e801007387 */ /* 0x000fe80000100a00 */
[----:B------:R4:W-:Y:S01]  /*36140*/  STL.64 [R1+0x38], R234 ;  /* 0x000038ea01007387 */ /* 0x0009e20000100a00 */
[C---:B--2---:R-:W-:Y:S08]  /*36150*/  HMMA.1688.F32.TF32 R36, R236.reuse, R26, R36 ;  /* 0x0000001aec24723c */ /* 0x044ff00000081024 */
[C---:B----4-:R-:W-:Y:S08]  /*36160*/  HMMA.1688.F32.TF32 R232, R236.reuse, R30, R248 ;  /* 0x0000001eece8723c */ /* 0x050ff000000810f8 */
[C---:B------:R-:W-:Y:S11]  /*36170*/  HMMA.1688.F32.TF32 R40, R236.reuse, R22, R40 ;  /* 0x00000016ec28723c */ /* 0x040ff60000081028 */
[----:B------:R-:W-:Y:S04]  /*36180*/  STL.64 [R1+0x20], R232 ;  /* 0x000020e801007387 */ /* 0x000fe80000100a00 */
[----:B------:R-:W-:Y:S04]  /*36190*/  STL.64 [R1+0x28], R234 ;  /* 0x000028ea01007387 */ /* 0x000fe80000100a00 */
[----:B------:R-:W-:Y:S04]  /*361a0*/  STL.64 [R1+0x10], R36 ;  /* 0x0000102401007387 */ /* 0x000fe80000100a00 */
[----:B------:R1:W-:Y:S02]  /*361b0*/  STL.64 [R1+0x18], R38 ;  /* 0x0000182601007387 */ /* 0x0003e40000100a00 */
[----:B-1----:R-:W-:Y:S02]  /*361c0*/  HMMA.1688.F32.TF32 R36, R236, R14, R48 ;  /* 0x0000000eec24723c */ /* 0x002fe40000081030 */
[----:B------:R-:W-:Y:S01]  /*361d0*/  STL.64 [R1], R40 ;  /* 0x0000002801007387 */ /* 0x000fe20000100a00 */
[----:B------:R-:W-:-:S03]  /*361e0*/  MOV R232, R56 ;  /* 0x0000003800e87202 */ /* 0x000fc60000000f00 */
[----:B------:R-:W-:Y:S01]  /*361f0*/  STL.64 [R1+0x8], R42 ;  /* 0x0000082a01007387 */ /* 0x000fe20000100a00 */
[----:B------:R-:W-:-:S03]  /*36200*/  IMAD.MOV.U32 R233, RZ, RZ, R57 ;  /* 0x000000ffffe97224 */ /* 0x000fc600078e0039 */
[----:B------:R-:W2:Y:S01]  /*36210*/  LDL.LU R56, [R1+0x22d4] ;  /* 0x0022d40001387983 */ /* 0x000ea20000300800 */
[----:B------:R-:W-:Y:S01]  /*36220*/  IMAD.MOV.U32 R234, RZ, RZ, R58 ;  /* 0x000000ffffea7224 */ /* 0x000fe200078e003a */
[----:B------:R-:W-:-:S07]  /*36230*/  MOV R235, R59 ;  /* 0x0000003b00eb7202 */ /* 0x000fce0000000f00 */
[----:B------:R-:W-:Y:S04]  /*36240*/  STL.64 [R1+0xc0], R36 ;  /* 0x0000c02401007387 */ /* 0x000fe80000100a00 */
[----:B------:R-:W-:Y:S04]  /*36250*/  STL.64 [R1+0xc8], R38 ;  /* 0x0000c82601007387 */ /* 0x000fe80000100a00 */
[----:B------:R-:W2:Y:S04]  /*36260*/  LDL.LU R57, [R1+0x22d0] ;  /* 0x0022d00001397983 */ /* 0x000ea80000300800 */
[----:B------:R-:W2:Y:S04]  /*36270*/  LDL.LU R58, [R1+0x22cc] ;  /* 0x0022cc00013a7983 */ /* 0x000ea80000300800 */
[----:B------:R-:W2:Y:S01]  /*36280*/  LDL.LU R59, [R1+0x22c8] ;  /* 0x0022c800013b7983 */ /* 0x000ea20000300800 */
[----:B------:R-:W-:Y:S08]  /*36290*/  HMMA.1688.F32.TF32 R248, R236, R18, R44 ;  /* 0x00000012ecf8723c */ /* 0x000ff0000008102c */
[----:B------:R-:W-:-:S15]  /*362a0*/  HMMA.1688.F32.TF32 R236, R240, R10, R52 ;  /* 0x0000000af0ec723c */ /* 0x000fde0000081034 */
[----:B------:R-:W-:-:S04]  /*362b0*/  NOP ;  /* 0x0000000000007918 */ /* 0x000fc80000000000 */
[----:B------:R1:W-:Y:S04]  /*362c0*/  STL [R1+0x2284], R236 ;  /* 0x002284ec01007387 */ /* 0x0003e80000100800 */
[----:B------:R3:W-:Y:S04]  /*362d0*/  STL [R1+0x2280], R237 ;  /* 0x002280ed01007387 */ /* 0x0007e80000100800 */
[----:B------:R4:W-:Y:S01]  /*362e0*/  STL [R1+0x227c], R238 ;  /* 0x00227cee01007387 */ /* 0x0009e20000100800 */
[----:B-1----:R-:W-:-:S03]  /*362f0*/  IMAD.MOV.U32 R236, RZ, RZ, R60 ;  /* 0x000000ffffec7224 */ /* 0x002fc600078e003c */
[----:B------:R1:W-:Y:S01]  /*36300*/  STL [R1+0x2278], R239 ;  /* 0x002278ef01007387 */ /* 0x0003e20000100800 */
[----:B---3--:R-:W-:-:S03]  /*36310*/  IMAD.MOV.U32 R237, RZ, RZ, R61 ;  /* 0x000000ffffed7224 */ /* 0x008fc600078e003d */
[----:B------:R-:W3:Y:S01]  /*36320*/  LDL.LU R60, [R1+0x22c4] ;  /* 0x0022c400013c7983 */ /* 0x000ee20000300800 */
[----:B----4-:R-:W-:-:S03]  /*36330*/  MOV R238, R62 ;  /* 0x0000003e00ee7202 */ /* 0x010fc60000000f00 */
[----:B------:R-:W3:Y:S01]  /*36340*/  LDL.LU R61, [R1+0x22c0] ;  /* 0x0022c000013d7983 */ /* 0x000ee20000300800 */
[----:B-1----:R-:W-:-:S03]  /*36350*/  IMAD.MOV.U32 R239, RZ, RZ, R63 ;  /* 0x000000ffffef7224 */ /* 0x002fc600078e003f */
[----:B------:R-:W3:Y:S04]  /*36360*/  LDL.LU R62, [R1+0x22bc] ;  /* 0x0022bc00013e7983 */ /* 0x000ee80000300800 */
[----:B------:R-:W3:Y:S01]  /*36370*/  LDL.LU R63, [R1+0x22b8] ;  /* 0x0022b800013f7983 */ /* 0x000ee20000300800 */
[----:B--2---:R-:W-:-:S15]  /*36380*/  HMMA.1688.F32.TF32 R36, R240, R6, R56 ;  /* 0x00000006f024723c */ /* 0x004fde0000081038 */
[----:B------:R-:W-:-:S04]  /*36390*/  NOP ;  /* 0x0000000000007918 */ /* 0x000fc80000000000 */
[----:B------:R1:W-:Y:S04]  /*363a0*/  STL [R1+0x2264], R36 ;  /* 0x0022642401007387 */ /* 0x0003e80000100800 */
[----:B------:R2:W-:Y:S04]  /*363b0*/  STL [R1+0x2260], R37 ;  /* 0x0022602501007387 */ /* 0x0005e80000100800 */
[----:B------:R4:W-:Y:S04]  /*363c0*/  STL [R1+0x225c], R38 ;  /* 0x00225c2601007387 */ /* 0x0009e80000100800 */
[----:B------:R4:W-:Y:S04]  /*363d0*/  STL [R1+0x2258], R39 ;  /* 0x0022582701007387 */ /* 0x0009e80000100800 */
[----:B-1----:R-:W3:Y:S04]  /*363e0*/  LDL.LU R36, [R1+0xe0] ;  /* 0x0000e00001247983 */ /* 0x002ee80000300800 */
[----:B--2---:R-:W2:Y:S04]  /*363f0*/  LDL.LU R37, [R1+0xe4] ;  /* 0x0000e40001257983 */ /* 0x004ea80000300800 */
[----:B----4-:R-:W2:Y:S04]  /*36400*/  LDL.LU R38, [R1+0xe8] ;  /* 0x0000e80001267983 */ /* 0x010ea80000300800 */
[----:B------:R-:W2:Y:S01]  /*36410*/  LDL.LU R39, [R1+0xec] ;  /* 0x0000ec0001277983 */ /* 0x000ea20000300800 */
[----:B------:R-:W-:Y:S08]  /*36420*/  HMMA.1688.F32.TF32 R56, R240, R18, R76 ;  /* 0x00000012f038723c */ /* 0x000ff0000008104c */
[----:B------:R-:W-:Y:S01]  /*36430*/  HMMA.1688.F32.TF32 R76, R244, R30, R96 ;  /* 0x0000001ef44c723c */ /* 0x000fe20000081060 */
[----:B------:R-:W-:Y:S04]  /*36440*/  LDS R96, [R0+UR11+0x7100] ;  /* 0x0071000b00607984 */ /* 0x000fe80008000800 */
[----:B------:R-:W-:Y:S04]  /*36450*/  LDS R98, [R0+UR11+0x7900] ;  /* 0x0079000b00627984 */ /* 0x000fe80008000800 */
[----:B------:R-:W-:Y:S04]  /*36460*/  LDS R97, [R3+UR11+0x7100] ;  /* 0x0071000b03617984 */ /* 0x000fe80008000800 */
[----:B------:R-:W1:Y:S01]  /*36470*/  LDS R99, [R3+UR11+0x7900] ;  /* 0x0079000b03637984 */ /* 0x000e620008000800 */
[C---:B---3--:R-:W-:Y:S08]  /*36480*/  HMMA.1688.F32.TF32 R40, R240.reuse, R34, R60 ;  /* 0x00000022f028723c */ /* 0x048ff0000008103c */
[C---:B------:R-:W-:Y:S11]  /*36490*/  HMMA.1688.F32.TF32 R44, R240.reuse, R30, R64 ;  /* 0x0000001ef02c723c */ /* 0x040ff60000081040 */
[----:B------:R3:W-:Y:S04]  /*364a0*/  STL [R1+0x2274], R40 ;  /* 0x0022742801007387 */ /* 0x0007e80000100800 */
[----:B------:R-:W-:Y:S04]  /*364b0*/  STL [R1+0x2270], R41 ;  /* 0x0022702901007387 */ /* 0x000fe80000100800 */
[----:B------:R-:W-:Y:S04]  /*364c0*/  STL [R1+0x226c], R42 ;  /* 0x00226c2a01007387 */ /* 0x000fe80000100800 */
[----:B------:R-:W-:Y:S04]  /*364d0*/  STL [R1+0x2268], R43 ;  /* 0x0022682b01007387 */ /* 0x000fe80000100800 */
[----:B------:R-:W-:Y:S04]  /*364e0*/  STL [R1+0x2294], R44 ;  /* 0x0022942c01007387 */ /* 0x000fe80000100800 */
[----:B------:R-:W-:Y:S04]  /*364f0*/  STL [R1+0x2290], R45 ;  /* 0x0022902d01007387 */ /* 0x000fe80000100800 */
[----:B------:R-:W-:Y:S04]  /*36500*/  STL [R1+0x228c], R46 ;  /* 0x00228c2e01007387 */ /* 0x000fe80000100800 */
[----:B------:R-:W-:Y:S01]  /*36510*/  STL [R1+0x2288], R47 ;  /* 0x0022882f01007387 */ /* 0x000fe20000100800 */
[----:B---3--:R-:W-:Y:S01]  /*36520*/  LOP3.LUT R40, R0, 0x40, RZ, 0x3c, !PT ;  /* 0x0000004000287812 */ /* 0x008fe200078e3cff */
[C---:B------:R-:W-:Y:S08]  /*36530*/  HMMA.1688.F32.TF32 R48, R240.reuse, R26, R68 ;  /* 0x0000001af030723c */ /* 0x040ff00000081044 */
[C---:B------:R-:W-:Y:S08]  /*36540*/  HMMA.1688.F32.TF32 R52, R240.reuse, R22, R72 ;  /* 0x00000016f034723c */ /* 0x040ff00000081048 */
[----:B------:R-:W-:Y:S01]  /*36550*/  HMMA.1688.F32.TF32 R60, R240, R14, R80 ;  /* 0x0000000ef03c723c */ /* 0x000fe20000081050 */
[----:B------:R-:W-:Y:S04]  /*36560*/  LDS R240, [R0+UR11+0x7180] ;  /* 0x0071800b00f07984 */ /* 0x000fe80008000800 */
[----:B------:R-:W-:Y:S03]  /*36570*/  LDS R242, [R0+UR11+0x7980] ;  /* 0x0079800b00f27984 */ /* 0x000fe60008000800 */
[C---:B------:R-:W-:Y:S01]  /*36580*/  HMMA.1688.F32.TF32 R64, R244.reuse, R10, R84 ;  /* 0x0000000af440723c */ /* 0x040fe20000081054 */
[----:B------:R-:W-:Y:S04]  /*36590*/  LDS R241, [R3+UR11+0x7180] ;  /* 0x0071800b03f17984 */ /* 0x000fe80008000800 */
[----:B------:R-:W-:Y:S03]  /*365a0*/  LDS R243, [R3+UR11+0x7980] ;  /* 0x0079800b03f37984 */ /* 0x000fe60008000800 */
[C---:B------:R-:W-:Y:S08]  /*365b0*/  HMMA.1688.F32.TF32 R68, R244.reuse, R6, R88 ;  /* 0x00000006f444723c */ /* 0x040ff00000081058 */
[C---:B------:R-:W-:Y:S01]  /*365c0*/  HMMA.1688.F32.TF32 R72, R244.reuse, R34, R92 ;  /* 0x00000022f448723c */ /* 0x040fe2000008105c */
[----:B------:R-:W-:Y:S04]  /*365d0*/  LDS R92, [R40+UR11+0x7180] ;  /* 0x0071800b285c7984 */ /* 0x000fe80008000800 */
[----:B------:R-:W-:Y:S03]  /*365e0*/  LDS R94, [R40+UR11+0x7980] ;  /* 0x0079800b285e7984 */ /* 0x000fe60008000800 */
[C---:B------:R-:W-:Y:S01]  /*365f0*/  HMMA.1688.F32.TF32 R80, R244.reuse, R26, R100 ;  /* 0x0000001af450723c */ /* 0x040fe20000081064 */
[----:B------:R-:W-:Y:S04]  /*36600*/  LDS R93, [R252+UR11+0x7180] ;  /* 0x0071800bfc5d7984 */ /* 0x000fe80008000800 */
[----:B------:R-:W-:Y:S03]  /*36610*/  LDS R95, [R252+UR11+0x7980] ;  /* 0x0079800bfc5f7984 */ /* 0x000fe60008000800 */
[C---:B------:R-:W-:Y:S08]  /*36620*/  HMMA.1688.F32.TF32 R84, R244.reuse, R22, R104 ;  /* 0x00000016f454723c */ /* 0x040ff00000081068 */
[C---:B------:R-:W-:Y:S08]  /*36630*/  HMMA.1688.F32.TF32 R88, R244.reuse, R18, R108 ;  /* 0x00000012f458723c */ /* 0x040ff0000008106c */
[----:B------:R-:W-:Y:S01]  /*36640*/  HMMA.1688.F32.TF32 R112, R244, R14, R112 ;  /* 0x0000000ef470723c */ /* 0x000fe20000081070 */
[----:B------:R-:W-:Y:S04]  /*36650*/  LDS R244, [R40+UR11+0x7100] ;  /* 0x0071000b28f47984 */ /* 0x000fe80008000800 */
[----:B------:R1:W-:Y:S04]  /*36660*/  LDS R246, [R40+UR11+0x7900] ;  /* 0x0079000b28f67984 */ /* 0x0003e80008000800 */
[----:B------:R-:W-:Y:S01]  /*36670*/  LDS R245, [R252+UR11+0x7100] ;  /* 0x0071000bfcf57984 */ /* 0x000fe20008000800 */
[C---:B-1----:R-:W-:Y:S03]  /*36680*/  HMMA.1688.F32.TF32 R40, R96.reuse, R6, R236 ;  /* 0x000000066028723c */ /* 0x042fe600000810ec */
[----:B------:R-:W1:Y:S05]  /*36690*/  LDS R247, [R252+UR11+0x7900] ;  /* 0x0079000bfcf77984 */ /* 0x000e6a0008000800 */
[C---:B------:R-:W-:Y:S08]  /*366a0*/  HMMA.1688.F32.TF32 R104, R96.reuse, R22, R124 ;  /* 0x000000166068723c */ /* 0x040ff0000008107c */
[C---:B------:R-:W-:Y:S08]  /*366b0*/  HMMA.1688.F32.TF32 R108, R96.reuse, R18, R128 ;  /* 0x00000012606c723c */ /* 0x040ff00000081080 */
[----:B------:R-:W-:Y:S08]  /*366c0*/  HMMA.1688.F32.TF32 R100, R96, R14, R132 ;  /* 0x0000000e6064723c */ /* 0x000ff00000081084 */
[C---:B-1----:R-:W-:Y:S08]  /*366d0*/  HMMA.1688.F32.TF32 R124, R244.reuse, R6, R140 ;  /* 0x00000006f47c723c */ /* 0x042ff0000008108c */
[C---:B------:R-:W-:Y:S08]  /*366e0*/  HMMA.1688.F32.TF32 R128, R244.reuse, R34, R144 ;  /* 0x00000022f480723c */ /* 0x040ff00000081090 */
[----:B------:R-:W-:Y:S08]  /*366f0*/  HMMA.1688.F32.TF32 R132, R244, R30, R148 ;  /* 0x0000001ef484723c */ /* 0x000ff00000081094 */
[----:B--2---:R-:W-:-:S15]  /*36700*/  HMMA.1688.F32.TF32 R44, R96, R10, R36 ;  /* 0x0000000a602c723c */ /* 0x004fde0000081024 */
[----:B------:R-:W-:-:S04]  /*36710*/  NOP ;  /* 0x0000000000007918 */ /* 0x000fc80000000000 */
[----:B------:R-:W-:Y:S04]  /*36720*/  STL.64 [R1+0x140], R44 ;  /* 0x0001402c01007387 */ /* 0x000fe80000100a00 */
[----:B------:R1:W-:Y:S02]  /*36730*/  STL.64 [R1+0x148], R46 ;  /* 0x0001482e01007387 */ /* 0x0003e40000100a00 */
[----:B-1----:R-:W-:Y:S01]  /*36740*/  HMMA.1688.F32.TF32 R44, R96, R34, R232 ;  /* 0x00000022602c723c */ /* 0x002fe200000810e8 */
[----:B------:R-:W-:Y:S01]  /*36750*/  IMAD.MOV.U32 R36, RZ, RZ, R40 ;  /* 0x000000ffff247224 */ /* 0x000fe200078e0028 */
[----:B------:R-:W-:Y:S01]  /*36760*/  MOV R37, R41 ;  /* 0x0000002900257202 */ /* 0x000fe20000000f00 */
[----:B------:R-:W-:Y:S02]  /*36770*/  IMAD.MOV.U32 R38, RZ, RZ, R42 ;  /* 0x000000ffff267224 */ /* 0x000fe400078e002a */
[----:B------:R-:W-:-:S14]  /*36780*/  IMAD.MOV.U32 R39, RZ, RZ, R43 ;  /* 0x000000ffff277224 */ /* 0x000fdc00078e002b */
[----:B------:R-:W-:Y:S01]  /*36790*/  MOV R40, R44 ;  /* 0x0000002c00287202 */ /* 0x000fe20000000f00 */
[----:B------:R-:W-:Y:S01]  /*367a0*/  IMAD.MOV.U32 R41, RZ, RZ, R45 ;  /* 0x000000ffff297224 */ /* 0x000fe200078e002d */
[----:B------:R-:W-:Y:S01]  /*367b0*/  MOV R43, R47 ;  /* 0x0000002f002b7202 */ /* 0x000fe20000000f00 */
[----:B------:R-:W-:Y:S02]  /*367c0*/  IMAD.MOV.U32 R42, RZ, RZ, R46 ;  /* 0x000000ffff2a7224 */ /* 0x000fe400078e002e */
[----:B------:R-:W-:-:S15]  /*367d0*/  HMMA.1688.F32.TF32 R44, R96, R30, R116 ;  /* 0x0000001e602c723c */ /* 0x000fde0000081074 */
[----:B------:R-:W-:-:S04]  /*367e0*/  NOP ;  /* 0x0000000000007918 */ /* 0x000fc80000000000 */
[----:B------:R-:W-:Y:S01]  /*367f0*/  IMAD.MOV.U32 R119, RZ, RZ, R44 ;  /* 0x000000ffff777224 */ /* 0x000fe200078e002c */
[----:B------:R-:W-:Y:S01]  /*36800*/  MOV R117, R46 ;  /* 0x0000002e00757202 */ /* 0x000fe20000000f00 */
[----:B------:R-:W-:Y:S02]  /*36810*/  IMAD.MOV.U32 R118, RZ, RZ, R45 ;  /* 0x000000ffff767224 */ /* 0x000fe400078e002d */
[----:B------:R-:W-:Y:S02]  /*36820*/  IMAD.MOV.U32 R116, RZ, RZ, R47 ;  /* 0x000000ffff747224 */ /* 0x000fe400078e002f */
[----:B------:R-:W-:Y:S01]  /*36830*/  HMMA.1688.F32.TF32 R44, R96, R26, R120 ;  /* 0x0000001a602c723c */ /* 0x000fe20000081078 */
[----:B------:R-:W-:Y:S01]  /*36840*/  IMAD.MOV.U32 R148, RZ, RZ, R157 ;  /* 0x000000ffff947224 */ /* 0x000fe200078e009d */
[----:B------:R-:W-:Y:S01]  /*36850*/  MOV R149, R158 ;  /* 0x0000009e00957202 */ /* 0x000fe20000000f00 */
[----:B------:R-:W-:Y:S01]  /*36860*/  IMAD.MOV.U32 R150, RZ, RZ, R159 ;  /* 0x000000ffff967224 */ /* 0x000fe200078e009f */
[----:B------:R-:W-:Y:S04]  /*36870*/  LDS R97, [R252+UR11+0x8080] ;  /* 0x0080800bfc617984 */ /* 0x000fe80008000800 */
[C---:B------:R-:W-:Y:S01]  /*36880*/  HMMA.1688.F32.TF32 R120, R244.reuse, R10, R136 ;  /* 0x0000000af478723c */ /* 0x040fe20000081088 */
[----:B------:R-:W-:Y:S01]  /*36890*/  IMAD.MOV.U32 R151, RZ, RZ, R2 ;  /* 0x000000ffff977224 */ /* 0x000fe200078e0002 */
[----:B------:R-:W-:Y:S06]  /*368a0*/  LDS R99, [R252+UR11+0x8880] ;  /* 0x0088800bfc637984 */ /* 0x000fec0008000800 */
[----:B------:R-:W-:Y:S11]  /*368b0*/  HMMA.1688.F32.TF32 R136, R244, R26, R152 ;  /* 0x0000001af488723c */ /* 0x000ff60000081098 */
        /* <DEDUP_REMOVED lines=16> */
[----:B------:R1:W-:Y:S04]  /*369c0*/  STL [R1+0x21e4], R136 ;  /* 0x0021e48801007387 */ /* 0x0003e80000100800 */
[----:B------:R2:W-:Y:S04]  /*369d0*/  STL [R1+0x21e0], R137 ;  /* 0x0021e08901007387 */ /* 0x0005e80000100800 */
[----:B------:R3:W-:Y:S01]  /*369e0*/  STL [R1+0x21dc], R138 ;  /* 0x0021dc8a01007387 */ /* 0x0007e20000100800 */
[----:B-1----:R-:W-:-:S03]  /*369f0*/  IMAD.MOV.U32 R136, RZ, RZ, R161 ;  /* 0x000000ffff887224 */ /* 0x002fc600078e00a1 */
[----:B------:R1:W-:Y:S01]  /*36a00*/  STL [R1+0x21d8], R139 ;  /* 0x0021d88b01007387 */ /* 0x0003e20000100800 */
[----:B--2---:R-:W-:-:S03]  /*36a10*/  IMAD.MOV.U32 R137, RZ, RZ, R162 ;  /* 0x000000ffff897224 */ /* 0x004fc600078e00a2 */
[----:B------:R-:W2:Y:S01]  /*36a20*/  LDL.LU R161, [R1+0x22b4] ;  /* 0x0022b40001a17983 */ /* 0x000ea20000300800 */
[----:B---3--:R-:W-:-:S03]  /*36a30*/  MOV R138, R163 ;  /* 0x000000a3008a7202 */ /* 0x008fc60000000f00 */
[----:B------:R-:W2:Y:S01]  /*36a40*/  LDL.LU R162, [R1+0x22b0] ;  /* 0x0022b00001a27983 */ /* 0x000ea20000300800 */
[----:B-1----:R-:W-:-:S03]  /*36a50*/  IMAD.MOV.U32 R139, RZ, RZ, R156 ;  /* 0x000000ffff8b7224 */ /* 0x002fc600078e009c */
[----:B------:R-:W2:Y:S04]  /*36a60*/  LDL.LU R163, [R1+0x22ac] ;  /* 0x0022ac0001a37983 */ /* 0x000ea80000300800 */
[----:B------:R-:W3:Y:S04]  /*36a70*/  LDL.LU R156, [R1+0x22a8] ;  /* 0x0022a800019c7983 */ /* 0x000ee80000300800 */
[----:B------:R-:W3:Y:S04]  /*36a80*/  LDL.LU R157, [R1+0x22a4] ;  /* 0x0022a400019d7983 */ /* 0x000ee80000300800 */
[----:B------:R-:W3:Y:S04]  /*36a90*/  LDL.LU R158, [R1+0x22a0] ;  /* 0x0022a000019e7983 */ /* 0x000ee80000300800 */
[----:B------:R-:W3:Y:S04]  /*36aa0*/  LDL.LU R159, [R1+0x229c] ;  /* 0x00229c00019f7983 */ /* 0x000ee80000300800 */
[----:B------:R-:W4:Y:S01]  /*36ab0*/  LDL.LU R2, [R1+0x2298] ;  /* 0x0022980001027983 */ /* 0x000f220000300800 */
[----:B------:R-:W-:Y:S01]  /*36ac0*/  HMMA.1688.F32.TF32 R152, R240, R10, R168 ;  /* 0x0000000af098723c */ /* 0x000fe200000810a8 */
[----:B------:R-:W-:Y:S01]  /*36ad0*/  MOV R132, R33 ;  /* 0x0000002100847202 */ /* 0x000fe20000000f00 */
[----:B------:R-:W-:Y:S01]  /*36ae0*/  IMAD.MOV.U32 R133, RZ, RZ, R32 ;  /* 0x000000ffff857224 */ /* 0x000fe200078e0020 */
[----:B------:R-:W-:Y:S01]  /*36af0*/  LDS R33, [R3+UR11+0x8000] ;  /* 0x0080000b03217984 */ /* 0x000fe20008000800 */
[----:B------:R-:W-:-:S02]  /*36b00*/  IMAD.MOV.U32 R122, RZ, RZ, R13 ;  /* 0x000000ffff7a7224 */ /* 0x000fc400078e000d */
[----:B------:R-:W-:Y:S01]  /*36b10*/  IMAD.MOV.U32 R123, RZ, RZ, R12 ;  /* 0x000000ffff7b7224 */ /* 0x000fe200078e000c */
[----:B------:R-:W-:Y:S01]  /*36b20*/  LDS R32, [R0+UR11+0x8000] ;  /* 0x0080000b00207984 */ /* 0x000fe20008000800 */
[----:B------:R-:W-:Y:S01]  /*36b30*/  HMMA.1688.F32.TF32 R168, R240, R26, R184 ;  /* 0x0000001af0a8723c */ /* 0x000fe200000810b8 */
[----:B------:R-:W-:Y:S02]  /*36b40*/  IMAD.MOV.U32 R124, RZ, RZ, R25 ;  /* 0x000000ffff7c7224 */ /* 0x000fe400078e0019 */
[----:B------:R-:W-:-:S05]  /*36b50*/  IMAD.MOV.U32 R125, RZ, RZ, R24 ;  /* 0x000000ffff7d7224 */ /* 0x000fca00078e0018 */
[C---:B------:R-:W-:Y:S08]  /*36b60*/  HMMA.1688.F32.TF32 R184, R92.reuse, R10, R200 ;  /* 0x0000000a5cb8723c */ /* 0x040ff000000810c8 */
[C---:B------:R-:W-:Y:S08]  /*36b70*/  HMMA.1688.F32.TF32 R212, R92.reuse, R30, R212 ;  /* 0x0000001e5cd4723c */ /* 0x040ff000000810d4 */
[C---:B------:R-:W-:Y:S08]  /*36b80*/  HMMA.1688.F32.TF32 R216, R92.reuse, R26, R216 ;  /* 0x0000001a5cd8723c */ /* 0x040ff000000810d8 */
[C---:B------:R-:W-:Y:S08]  /*36b90*/  HMMA.1688.F32.TF32 R220, R92.reuse, R22, R220 ;  /* 0x000000165cdc723c */ /* 0x040ff000000810dc */
[-C--:B------:R-:W-:Y:S01]  /*36ba0*/  HMMA.1688.F32.TF32 R224, R92, R18.reuse, R224 ;  /* 0x000000125ce0723c */ /* 0x080fe200000810e0 */
        /* <DEDUP_REMOVED lines=8> */
[----:B--2---:R-:W-:Y:S08]  /*36c30*/  HMMA.1688.F32.TF32 R144, R244, R18, R160 ;  /* 0x00000012f490723c */ /* 0x004ff000000810a0 */
[----:B------:R-:W-:Y:S08]  /*36c40*/  HMMA.1688.F32.TF32 R160, R240, R34, R176 ;  /* 0x00000022f0a0723c */ /* 0x000ff000000810b0 */
[----:B---3--:R-:W-:Y:S01]  /*36c50*/  HMMA.1688.F32.TF32 R140, R244, R22, R156 ;  /* 0x00000016f48c723c */ /* 0x008fe2000008109c */
[----:B----4-:R-:W-:Y:S07]  /*36c60*/  LDSM.16.M88.4 R24, [R2+UR13+0x22100] ;  /* 0x0221000d0218783b */ /* 0x010fee0008000200 */
[----:B------:R-:W-:Y:S01]  /*36c70*/  HMMA.1688.F32.TF32 R156, R240, R6, R172 ;  /* 0x00000006f09c723c */ /* 0x000fe200000810ac */
[----:B------:R-:W-:Y:S01]  /*36c80*/  LDSM.16.M88.4 R8, [R2+UR13+0x24100] ;  /* 0x0241000d0208783b */ /* 0x000fe20008000200 */
[----:B------:R-:W-:Y:S01]  /*36c90*/  IMAD.MOV.U32 R134, RZ, RZ, R29 ;  /* 0x000000ffff867224 */ /* 0x000fe200078e001d */
[----:B------:R-:W-:-:S02]  /*36ca0*/  MOV R135, R28 ;  /* 0x0000001c00877202 */ /* 0x000fc40000000f00 */
[----:B------:R-:W-:Y:S03]  /*36cb0*/  LDSM.16.M88.4 R232, [R2+UR13+0x27100] ;  /* 0x0271000d02e8783b */ /* 0x000fe60008000200 */
[----:B------:R-:W-:Y:S01]  /*36cc0*/  HMMA.1688.F32.TF32 R244, R244, R14, R164 ;  /* 0x0000000ef4f4723c */ /* 0x000fe200000810a4 */
[----:B------:R-:W-:Y:S07]  /*36cd0*/  LDS R29, [R252+UR11+0x8000] ;  /* 0x0080000bfc1d7984 */ /* 0x000fee0008000800 */
[C---:B------:R-:W-:Y:S08]  /*36ce0*/  HMMA.1688.F32.TF32 R172, R240.reuse, R22, R188 ;  /* 0x00000016f0ac723c */ /* 0x040ff000000810bc */
[C---:B------:R-:W-:Y:S01]  /*36cf0*/  HMMA.1688.F32.TF32 R176, R240.reuse, R18, R192 ;  /* 0x00000012f0b0723c */ /* 0x040fe200000810c0 */
[----:B------:R-:W-:Y:S04]  /*36d00*/  LDSM.16.M88.4 R16, [R2+UR13+0x21100] ;  /* 0x0211000d0210783b */ /* 0x000fe80008000200 */
[----:B------:R-:W-:Y:S03]  /*36d10*/  STL [R1+0x21f4], R140 ;  /* 0x0021f48c01007387 */ /* 0x000fe60000100800 */
[----:B------:R-:W-:Y:S01]  /*36d20*/  HMMA.1688.F32.TF32 R164, R240, R30, R180 ;  /* 0x0000001ef0a4723c */ /* 0x000fe200000810b4 */
[----:B------:R-:W-:Y:S07]  /*36d30*/  LDSM.16.M88.4 R20, [R2+UR13+0x23100] ;  /* 0x0231000d0214783b */ /* 0x000fee0008000200 */
[C---:B------:R-:W-:Y:S08]  /*36d40*/  HMMA.1688.F32.TF32 R188, R92.reuse, R6, R204 ;  /* 0x000000065cbc723c */ /* 0x040ff000000810cc */
[----:B------:R-:W-:Y:S01]  /*36d50*/  HMMA.1688.F32.TF32 R192, R92, R34, R208 ;  /* 0x000000225cc0723c */ /* 0x000fe200000810d0 */
[----:B------:R-:W-:Y:S04]  /*36d60*/  LDS R34, [R0+UR11+0x8800] ;  /* 0x0088000b00227984 */ /* 0x000fe80008000800 */
[----:B------:R-:W1:Y:S03]  /*36d70*/  LDS R35, [R3+UR11+0x8800] ;  /* 0x0088000b03237984 */ /* 0x000e660008000800 */
[-C--:B------:R-:W-:Y:S01]  /*36d80*/  HMMA.1688.F32.TF32 R240, R240, R14.reuse, R196 ;  /* 0x0000000ef0f0723c */ /* 0x080fe200000810c4 */
[----:B------:R-:W-:Y:S04]  /*36d90*/  STL [R1+0x21f0], R141 ;  /* 0x0021f08d01007387 */ /* 0x000fe80000100800 */
[----:B------:R-:W-:Y:S03]  /*36da0*/  LDSM.16.M88.4 R4, [R2+UR13+0x25100] ;  /* 0x0251000d0204783b */ /* 0x000fe60008000200 */
[----:B------:R-:W-:Y:S01]  /*36db0*/  HMMA.1688.F32.TF32 R92, R92, R14, R228 ;  /* 0x0000000e5c5c723c */ /* 0x000fe200000810e4 */
[----:B------:R-:W2:Y:S04]  /*36dc0*/  LDSM.16.M88.4 R12, [R2+UR13+0x20100] ;  /* 0x0201000d020c783b */ /* 0x000ea80008000200 */
[----:B------:R-:W-:Y:S04]  /*36dd0*/  STL [R1+0x21ec], R142 ;  /* 0x0021ec8e01007387 */ /* 0x000fe80000100800 */
[----:B------:R-:W-:Y:S04]  /*36de0*/  STL [R1+0x21e8], R143 ;  /* 0x0021e88f01007387 */ /* 0x000fe80000100800 */
[----:B------:R-:W-:Y:S04]  /*36df0*/  STL [R1+0x2204], R144 ;  /* 0x0022049001007387 */ /* 0x000fe80000100800 */
[----:B------:R-:W-:Y:S04]  /*36e00*/  STL [R1+0x2200], R145 ;  /* 0x0022009101007387 */ /* 0x000fe80000100800 */
[----:B------:R-:W-:Y:S04]  /*36e10*/  STL [R1+0x21fc], R146 ;  /* 0x0021fc9201007387 */ /* 0x000fe80000100800 */
[----:B------:R1:W-:Y:S04]  /*36e20*/  STL [R1+0x21f8], R147 ;  /* 0x0021f89301007387 */ /* 0x0003e80000100800 */
[----:B------:R-:W-:Y:S04]  /*36e30*/  STL [R1+0x2214], R244 ;  /* 0x002214f401007387 */ /* 0x000fe80000100800 */
[----:B------:R-:W-:Y:S04]  /*36e40*/  STL [R1+0x2210], R245 ;  /* 0x002210f501007387 */ /* 0x000fe80000100800 */
[----:B------:R-:W-:Y:S01]  /*36e50*/  STL [R1+0x220c], R246 ;  /* 0x00220cf601007387 */ /* 0x000fe20000100800 */
[C---:B-1----:R-:W-:Y:S03]  /*36e60*/  HMMA.1688.F32.TF32 R144, R32.reuse, R24, R124 ;  /* 0x000000182090723c */ /* 0x042fe6000008107c */
[----:B------:R-:W-:Y:S04]  /*36e70*/  STL [R1+0x2208], R247 ;  /* 0x002208f701007387 */ /* 0x000fe80000100800 */
[----:B------:R-:W-:Y:S01]  /*36e80*/  STL [R1+0x2224], R152 ;  /* 0x0022249801007387 */ /* 0x000fe20000100800 */
[----:B--2---:R-:W-:Y:S03]  /*36e90*/  HMMA.1688.F32.TF32 R128, R32, R12, R128 ;  /* 0x0000000c2080723c */ /* 0x004fe60000081080 */
        /* <DEDUP_REMOVED lines=16> */
[----:B------:R-:W2:Y:S01]  /*36fa0*/  LDL.LU R140, [R1+0x70] ;  /* 0x00007000018c7983 */ /* 0x000ea20000300800 */
[----:B------:R-:W-:-:S03]  /*36fb0*/  IMAD.MOV.U32 R125, RZ, RZ, R144 ;  /* 0x000000ffff7d7224 */ /* 0x000fc600078e0090 */
[----:B------:R-:W-:Y:S01]  /*36fc0*/  STL.64 [R1+0xe0], R128 ;  /* 0x0000e08001007387 */ /* 0x000fe20000100a00 */
[----:B------:R-:W-:Y:S01]  /*36fd0*/  IMAD.MOV.U32 R126, RZ, RZ, R145 ;  /* 0x000000ffff7e7224 */ /* 0x000fe200078e0091 */
[----:B------:R-:W-:Y:S02]  /*36fe0*/  MOV R127, R146 ;  /* 0x00000092007f7202 */ /* 0x000fe40000000f00 */
[----:B------:R1:W-:Y:S04]  /*36ff0*/  STL.64 [R1+0xe8], R130 ;  /* 0x0000e88201007387 */ /* 0x0003e80000100a00 */
[----:B------:R-:W2:Y:S04]  /*37000*/  LDL.LU R141, [R1+0x74] ;  /* 0x00007400018d7983 */ /* 0x000ea80000300800 */
[----:B------:R-:W2:Y:S01]  /*37010*/  LDL.LU R142, [R1+0x78] ;  /* 0x00007800018e7983 */ /* 0x000ea20000300800 */
[----:B-1----:R-:W-:Y:S01]  /*37020*/  HMMA.1688.F32.TF32 R128, R32, R16, R120 ;  /* 0x000000102080723c */ /* 0x002fe20000081078 */
[----:B------:R-:W-:-:S02]  /*37030*/  IMAD.MOV.U32 R120, RZ, RZ, R147 ;  /* 0x000000ffff787224 */ /* 0x000fc400078e0093 */
[----:B------:R-:W2:Y:S04]  /*37040*/  LDL.LU R143, [R1+0x7c] ;  /* 0x00007c00018f7983 */ /* 0x000ea80000300800 */
[----:B------:R-:W-:Y:S01]  /*37050*/  LDSM.16.M88.4 R228, [R2+UR13+0x26100] ;  /* 0x0261000d02e4783b */ /* 0x000fe20008000200 */
[C---:B------:R-:W-:Y:S03]  /*37060*/  HMMA.1688.F32.TF32 R144, R32.reuse, R8, R148 ;  /* 0x000000082090723c */ /* 0x040fe60000081094 */
[----:B------:R-:W3:Y:S04]  /*37070*/  LDL.LU R148, [R1+0x60] ;  /* 0x0000600001947983 */ /* 0x000ee80000300800 */
[----:B------:R-:W3:Y:S04]  /*37080*/  LDL.LU R149, [R1+0x64] ;  /* 0x0000640001957983 */ /* 0x000ee80000300800 */
[----:B------:R-:W3:Y:S04]  /*37090*/  LDL.LU R150, [R1+0x68] ;  /* 0x0000680001967983 */ /* 0x000ee80000300800 */
[----:B------:R-:W3:Y:S04]  /*370a0*/  LDL.LU R151, [R1+0x6c] ;  /* 0x00006c0001977983 */ /* 0x000ee80000300800 */
        /* <DEDUP_REMOVED lines=20> */
[----:B------:R-:W4:Y:S04]  /*371f0*/  LDL.LU R180, [R1] ;  /* 0x0000000001b47983 */ /* 0x000f280000300800 */
[----:B------:R-:W4:Y:S04]  /*37200*/  LDL.LU R181, [R1+0x4] ;  /* 0x0000040001b57983 */ /* 0x000f280000300800 */
[----:B------:R-:W4:Y:S04]  /*37210*/  LDL.LU R182, [R1+0x8] ;  /* 0x0000080001b67983 */ /* 0x000f280000300800 */
[----:B------:R-:W4:Y:S01]  /*37220*/  LDL.LU R183, [R1+0xc] ;  /* 0x00000c0001b77983 */ /* 0x000f220000300800 */
[----:B------:R-:W-:Y:S01]  /*37230*/  HMMA.1688.F32.TF32 R132, R32, R20, R132 ;  /* 0x000000142084723c */ /* 0x000fe20000081084 */
[----:B------:R-:W-:Y:S01]  /*37240*/  LOP3.LUT R211, R0, 0x40, RZ, 0x3c, !PT ;  /* 0x0000004000d37812 */ /* 0x000fe200078e3cff */
[----:B------:R-:W-:Y:S01]  /*37250*/  IMAD.MOV.U32 R121, RZ, RZ, R128 ;  /* 0x000000ffff797224 */ /* 0x000fe200078e0080 */
[----:B------:R-:W-:Y:S01]  /*37260*/  MOV R123, R130 ;  /* 0x00000082007b7202 */ /* 0x000fe20000000f00 */
[----:B------:R-:W-:Y:S01]  /*37270*/  IMAD.MOV.U32 R122, RZ, RZ, R129 ;  /* 0x000000ffff7a7224 */ /* 0x000fe200078e0081 */
[----:B------:R-:W-:Y:S04]  /*37280*/  LDS R31, [R252+UR11+0x8800] ;  /* 0x0088000bfc1f7984 */ /* 0x000fe80008000800 */
[----:B------:R-:W-:Y:S04]  /*37290*/  LDS R28, [R211+UR11+0x8000] ;  /* 0x0080000bd31c7984 */ /* 0x000fe80008000800 */
[----:B------:R-:W1:Y:S01]  /*372a0*/  LDS R30, [R211+UR11+0x8800] ;  /* 0x0088000bd31e7984 */ /* 0x000e620008000800 */
[----:B------:R-:W-:Y:S01]  /*372b0*/  IMAD.MOV.U32 R236, RZ, RZ, R44 ;  /* 0x000000ffffec7224 */ /* 0x000fe200078e002c */
[----:B------:R-:W-:Y:S01]  /*372c0*/  MOV R237, R45 ;  /* 0x0000002d00ed7202 */ /* 0x000fe20000000f00 */
[----:B------:R-:W-:Y:S01]  /*372d0*/  IMAD.MOV.U32 R238, RZ, RZ, R46 ;  /* 0x000000ffffee7224 */ /* 0x000fe200078e002e */
[----:B------:R-:W-:Y:S02]  /*372e0*/  LDS R209, [R252+UR11+0x8180] ;  /* 0x0081800bfcd17984 */ /* 0x000fe40008000800 */
        /* <DEDUP_REMOVED lines=10> */
[----:B------:R-:W-:Y:S01]  /*37390*/  IMAD.MOV.U32 R134, RZ, RZ, R146 ;  /* 0x000000ffff867224 */ /* 0x000fe200078e0092 */
[----:B------:R-:W-:Y:S01]  /*373a0*/  LDS R96, [R211+UR11+0x8080] ;  /* 0x0080800bd3607984 */ /* 0x000fe20008000800 */
[----:B------:R-:W-:Y:S01]  /*373b0*/  HMMA.1688.F32.TF32 R144, R32, R4, R136 ;  /* 0x000000042090723c */ /* 0x000fe20000081088 */
[----:B------:R-:W-:Y:S02]  /*373c0*/  IMAD.MOV.U32 R197, RZ, RZ, R41 ;  /* 0x000000ffffc57224 */ /* 0x000fe400078e0029 */
[----:B------:R-:W-:Y:S01]  /*373d0*/  IMAD.MOV.U32 R199, RZ, RZ, R43 ;  /* 0x000000ffffc77224 */ /* 0x000fe200078e002b */
[----:B------:R-:W2:Y:S04]  /*373e0*/  LDS R98, [R211+UR11+0x8880] ;  /* 0x0088800bd3627984 */ /* 0x000ea80008000800 */
[----:B------:R-:W-:Y:S04]  /*373f0*/  LDS R208, [R211+UR11+0x8180] ;  /* 0x0081800bd3d07984 */ /* 0x000fe80008000800 */
[----:B------:R-:W-:Y:S07]  /*37400*/  LDS R210, [R211+UR11+0x8980] ;  /* 0x0089800bd3d27984 */ /* 0x000fee0008000800 */
[----:B------:R-:W-:Y:S01]  /*37410*/  IMAD.MOV.U32 R136, RZ, RZ, R144 ;  /* 0x000000ffff887224 */ /* 0x000fe200078e0090 */
[----:B------:R-:W-:Y:S01]  /*37420*/  MOV R138, R146 ;  /* 0x00000092008a7202 */ /* 0x000fe20000000f00 */
[----:B------:R-:W-:-:S02]  /*37430*/  IMAD.MOV.U32 R137, RZ, RZ, R145 ;  /* 0x000000ffff897224 */ /* 0x000fc400078e0091 */
[----:B------:R-:W-:Y:S01]  /*37440*/  IMAD.MOV.U32 R139, RZ, RZ, R147 ;  /* 0x000000ffff8b7224 */ /* 0x000fe200078e0093 */
[-C--:B-1----:R-:W-:Y:S08]  /*37450*/  HMMA.1688.F32.TF32 R248, R28, R228.reuse, R248 ;  /* 0x000000e41cf8723c */ /* 0x082ff000000810f8 */
[C---:B--2---:R-:W-:Y:S08]  /*37460*/  HMMA.1688.F32.TF32 R144, R32.reuse, R228, R140 ;  /* 0x000000e42090723c */ /* 0x044ff0000008108c */
[----:B---3--:R-:W-:Y:S11]  /*37470*/  HMMA.1688.F32.TF32 R32, R32, R232, R148 ;  /* 0x000000e82020723c */ /* 0x008ff60000081094 */
[----:B------:R-:W-:Y:S01]  /*37480*/  IMAD.MOV.U32 R140, RZ, RZ, R144 ;  /* 0x000000ffff8c7224 */ /* 0x000fe200078e0090 */
[----:B------:R-:W-:Y:S01]  /*37490*/  MOV R141, R145 ;  /* 0x00000091008d7202 */ /* 0x000fe20000000f00 */
[----:B------:R-:W-:Y:S01]  /*374a0*/  IMAD.MOV.U32 R142, RZ, RZ, R146 ;  /* 0x000000ffff8e7224 */ /* 0x000fe200078e0092 */
[----:B------:R-:W2:Y:S01]  /*374b0*/  LDL.LU R148, [R1+0xc0] ;  /* 0x0000c00001947983 */ /* 0x000ea20000300800 */
[----:B------:R-:W-:-:S03]  /*374c0*/  IMAD.MOV.U32 R143, RZ, RZ, R147 ;  /* 0x000000ffff8f7224 */ /* 0x000fc600078e0093 */
[----:B------:R-:W2:Y:S04]  /*374d0*/  LDL.LU R149, [R1+0xc4] ;  /* 0x0000c40001957983 */ /* 0x000ea80000300800 */
[----:B------:R-:W2:Y:S04]  /*374e0*/  LDL.LU R150, [R1+0xc8] ;  /* 0x0000c80001967983 */ /* 0x000ea80000300800 */
[----:B------:R-:W2:Y:S01]  /*374f0*/  LDL.LU R151, [R1+0xcc] ;  /* 0x0000cc0001977983 */ /* 0x000ea20000300800 */
[----:B------:R-:W-:Y:S01]  /*37500*/  MOV R144, R32 ;  /* 0x0000002000907202 */ /* 0x000fe20000000f00 */
[----:B------:R-:W-:Y:S01]  /*37510*/  IMAD.MOV.U32 R145, RZ, RZ, R33 ;  /* 0x000000ffff917224 */ /* 0x000fe200078e0021 */
[----:B------:R-:W-:Y:S01]  /*37520*/  MOV R147, R35 ;  /* 0x0000002300937202 */ /* 0x000fe20000000f00 */
[----:B------:R-:W-:-:S02]  /*37530*/  IMAD.MOV.U32 R146, RZ, RZ, R34 ;  /* 0x000000ffff927224 */ /* 0x000fc400078e0022 */
[----:B----4-:R-:W-:-:S15]  /*37540*/  HMMA.1688.F32.TF32 R32, R28, R12, R244 ;  /* 0x0000000c1c20723c */ /* 0x010fde00000810f4 */
[----:B------:R-:W-:-:S04]  /*37550*/  NOP ;  /* 0x0000000000007918 */ /* 0x000fc80000000000 */
[----:B------:R-:W-:Y:S01]  /*37560*/  IMAD.MOV.U32 R244, RZ, RZ, R32 ;  /* 0x000000fffff47224 */ /* 0x000fe200078e0020 */
[----:B------:R-:W-:Y:S01]  /*37570*/  MOV R246, R34 ;  /* 0x0000002200f67202 */ /* 0x000fe20000000f00 */
[----:B------:R-:W-:Y:S02]  /*37580*/  IMAD.MOV.U32 R245, RZ, RZ, R33 ;  /* 0x000000fffff57224 */ /* 0x000fe400078e0021 */
[----:B------:R-:W-:Y:S02]  /*37590*/  IMAD.MOV.U32 R247, RZ, RZ, R35 ;  /* 0x000000fffff77224 */ /* 0x000fe400078e0023 */
[----:B------:R-:W-:-:S15]  /*375a0*/  HMMA.1688.F32.TF32 R32, R28, R16, R152 ;  /* 0x000000101c20723c */ /* 0x000fde0000081098 */
[----:B------:R-:W-:-:S04]  /*375b0*/  NOP ;  /* 0x0000000000007918 */ /* 0x000fc80000000000 */
[----:B------:R-:W-:Y:S01]  /*375c0*/  IMAD.MOV.U32 R152, RZ, RZ, R32 ;  /* 0x000000ffff987224 */ /* 0x000fe200078e0020 */
[----:B------:R-:W-:Y:S01]  /*375d0*/  MOV R153, R33 ;  /* 0x0000002100997202 */ /* 0x000fe20000000f00 */
[----:B------:R-:W-:Y:S02]  /*375e0*/  IMAD.MOV.U32 R154, RZ, RZ, R34 ;  /* 0x000000ffff9a7224 */ /* 0x000fe400078e0022 */
[----:B------:R-:W-:Y:S02]  /*375f0*/  IMAD.MOV.U32 R155, RZ, RZ, R35 ;  /* 0x000000ffff9b7224 */ /* 0x000fe400078e0023 */
[----:B------:R-:W-:-:S15]  /*37600*/  HMMA.1688.F32.TF32 R32, R28, R24, R156 ;  /* 0x000000181c20723c */ /* 0x000fde000008109c */
[----:B------:R-:W-:-:S04]  /*37610*/  NOP ;  /* 0x0000000000007918 */ /* 0x000fc80000000000 */
        /* <DEDUP_REMOVED lines=26> */
[----:B------:R-:W-:Y:S04]  /*377c0*/  LDS R102, [R0+UR11+0x8880] ;  /* 0x0088800b00667984 */ /* 0x000fe80008000800 */
[----:B------:R-:W-:Y:S04]  /*377d0*/  LDS R101, [R3+UR11+0x8080] ;  /* 0x0080800b03657984 */ /* 0x000fe80008000800 */
[----:B------:R-:W-:Y:S04]  /*377e0*/  STL.64 [R1], R32 ;  /* 0x0000002001007387 */ /* 0x000fe80000100a00 */
[----:B------:R-:W-:Y:S04]  /*377f0*/  STL [R1+0x8], R34 ;  /* 0x0000082201007387 */ /* 0x000fe80000100800 */
[----:B------:R1:W-:Y:S04]  /*37800*/  STL.64 [R1+0x20d0], R250 ;  /* 0x0020d0fa01007387 */ /* 0x0003e80000100a00 */
[----:B------:R3:W-:Y:S04]  /*37810*/  STL.64 [R1+0x20c8], R248 ;  /* 0x0020c8f801007387 */ /* 0x0007e80000100a00 */
[----:B------:R-:W4:Y:S01]  /*37820*/  LDS R103, [R3+UR11+0x8880] ;  /* 0x0088800b03677984 */ /* 0x000f220008000800 */
[----:B-1----:R-:W-:Y:S01]  /*37830*/  MOV R250, R46 ;  /* 0x0000002e00fa7202 */ /* 0x002fe20000000f00 */
[----:B------:R-:W-:Y:S01]  /*37840*/  IMAD.MOV.U32 R251, RZ, RZ, R47 ;  /* 0x000000fffffb7224 */ /* 0x000fe200078e002f */
[----:B------:R-:W-:Y:S01]  /*37850*/  HMMA.1688.F32.TF32 R64, R96, R12, R64 ;  /* 0x0000000c6040723c */ /* 0x000fe20000081040 */
[----:B------:R-:W-:Y:S01]  /*37860*/  LDS R180, [R0+UR11+0x8180] ;  /* 0x0081800b00b47984 */ /* 0x000fe20008000800 */
[----:B---3--:R-:W-:-:S02]  /*37870*/  IMAD.MOV.U32 R248, RZ, RZ, R44 ;  /* 0x000000fffff87224 */ /* 0x008fc400078e002c */
[----:B------:R-:W-:Y:S01]  /*37880*/  IMAD.MOV.U32 R249, RZ, RZ, R45 ;  /* 0x000000fffff97224 */ /* 0x000fe200078e002d */
        /* <DEDUP_REMOVED lines=9> */
[C---:B------:R-:W-:Y:S02]  /*37920*/  HMMA.1688.F32.TF32 R68, R96.reuse, R16, R68 ;  /* 0x000000106044723c */ /* 0x040fe40000081044 */
[----:B------:R-:W-:Y:S04]  /*37930*/  LDS R182, [R0+UR11+0x8980] ;  /* 0x0089800b00b67984 */ /* 0x000fe80008000800 */
[----:B------:R-:W-:Y:S02]  /*37940*/  LDS R181, [R3+UR11+0x8180] ;  /* 0x0081800b03b57984 */ /* 0x000fe40008000800 */
[----:B------:R-:W-:Y:S02]  /*37950*/  HMMA.1688.F32.TF32 R72, R96, R24, R72 ;  /* 0x000000186048723c */ /* 0x000fe40000081048 */
[----:B------:R-:W-:Y:S06]  /*37960*/  LDS R183, [R3+UR11+0x8980] ;  /* 0x0089800b03b77984 */ /* 0x000fec0008000800 */
[----:B--2---:R-:W-:Y:S01]  /*37970*/  HMMA.1688.F32.TF32 R28, R28, R232, R148 ;  /* 0x000000e81c1c723c */ /* 0x004fe20000081094 */
[----:B------:R-:W-:Y:S04]  /*37980*/  LDS R148, [R211+UR11+0x8100] ;  /* 0x0081000bd3947984 */ /* 0x000fe80008000800 */
[----:B------:R-:W-:Y:S03]  /*37990*/  LDS R150, [R211+UR11+0x8900] ;  /* 0x0089000bd3967984 */ /* 0x000fe60008000800 */
[C---:B----4-:R-:W-:Y:S01]  /*379a0*/  HMMA.1688.F32.TF32 R48, R100.reuse, R8, R48 ;  /* 0x000000086430723c */ /* 0x050fe20000081030 */
[----:B------:R-:W-:Y:S04]  /*379b0*/  LDS R149, [R252+UR11+0x8100] ;  /* 0x0081000bfc957984 */ /* 0x000fe80008000800 */
[----:B------:R-:W-:Y:S03]  /*379c0*/  LDS R151, [R252+UR11+0x8900] ;  /* 0x0089000bfc977984 */ /* 0x000fe60008000800 */
[C---:B------:R-:W-:Y:S01]  /*379d0*/  HMMA.1688.F32.TF32 R52, R100.reuse, R4, R52 ;  /* 0x000000046434723c */ /* 0x040fe20000081034 */
[----:B------:R-:W-:Y:S04]  /*379e0*/  LDS R211, [R252+UR11+0x8980] ;  /* 0x0089800bfcd37984 */ /* 0x000fe80008000800 */
[----:B------:R-:W-:Y:S04]  /*379f0*/  STL.64 [R1+0x20e0], R30 ;  /* 0x0020e01e01007387 */ /* 0x000fe80000100a00 */
[----:B------:R1:W-:Y:S04]  /*37a00*/  STL.64 [R1+0x20d8], R28 ;  /* 0x0020d81c01007387 */ /* 0x0003e80000100a00 */
[----:B------:R-:W2:Y:S04]  /*37a10*/  LDL.LU R40, [R1+0x2274] ;  /* 0x0022740001287983 */ /* 0x000ea80000300800 */
[----:B------:R-:W2:Y:S04]  /*37a20*/  LDL.LU R41, [R1+0x2270] ;  /* 0x0022700001297983 */ /* 0x000ea80000300800 */
[----:B------:R-:W2:Y:S04]  /*37a30*/  LDL.LU R42, [R1+0x226c] ;  /* 0x00226c00012a7983 */ /* 0x000ea80000300800 */
[----:B------:R-:W2:Y:S01]  /*37a40*/  LDL.LU R43, [R1+0x2268] ;  /* 0x00226800012b7983 */ /* 0x000ea20000300800 */
[----:B---3--:R-:W-:Y:S01]  /*37a50*/  HMMA.1688.F32.TF32 R32, R100, R12, R236 ;  /* 0x0000000c6420723c */ /* 0x008fe200000810ec */
[----:B------:R-:W-:Y:S01]  /*37a60*/  IMAD.MOV.U32 R236, RZ, RZ, R36 ;  /* 0x000000ffffec7224 */ /* 0x000fe200078e0024 */
[----:B------:R-:W-:Y:S01]  /*37a70*/  MOV R237, R37 ;  /* 0x0000002500ed7202 */ /* 0x000fe20000000f00 */
[----:B------:R-:W3:Y:S01]  /*37a80*/  LDL.LU R36, [R1+0x2264] ;  /* 0x0022640001247983 */ /* 0x000ee20000300800 */
[----:B------:R-:W-:-:S02]  /*37a90*/  IMAD.MOV.U32 R238, RZ, RZ, R38 ;  /* 0x000000ffffee7224 */ /* 0x000fc400078e0026 */
[----:B------:R-:W-:Y:S01]  /*37aa0*/  IMAD.MOV.U32 R239, RZ, RZ, R39 ;  /* 0x000000ffffef7224 */ /* 0x000fe200078e0027 */
[----:B------:R-:W3:Y:S04]  /*37ab0*/  LDL.LU R37, [R1+0x2260] ;  /* 0x0022600001257983 */ /* 0x000ee80000300800 */
[----:B------:R-:W3:Y:S04]  /*37ac0*/  LDL.LU R38, [R1+0x225c] ;  /* 0x00225c0001267983 */ /* 0x000ee80000300800 */
[----:B------:R-:W3:Y:S04]  /*37ad0*/  LDL.LU R39, [R1+0x2258] ;  /* 0x0022580001277983 */ /* 0x000ee80000300800 */
[----:B------:R-:W4:Y:S04]  /*37ae0*/  LDL.LU R204, [R1+0x140] ;  /* 0x0001400001cc7983 */ /* 0x000f280000300800 */
[----:B------:R-:W4:Y:S04]  /*37af0*/  LDL.LU R205, [R1+0x144] ;  /* 0x0001440001cd7983 */ /* 0x000f280000300800 */
[----:B------:R-:W4:Y:S04]  /*37b00*/  LDL.LU R206, [R1+0x148] ;  /* 0x0001480001ce7983 */ /* 0x000f280000300800 */
[----:B------:R-:W4:Y:S01]  /*37b10*/  LDL.LU R207, [R1+0x14c] ;  /* 0x00014c0001cf7983 */ /* 0x000f220000300800 */
[----:B-1----:R-:W-:Y:S01]  /*37b20*/  MOV R28, R119 ;  /* 0x00000077001c7202 */ /* 0x002fe20000000f00 */
[----:B------:R-:W-:Y:S01]  /*37b30*/  IMAD.MOV.U32 R29, RZ, RZ, R118 ;  /* 0x000000ffff1d7224 */ /* 0x000fe200078e0076 */
[----:B------:R-:W-:Y:S01]  /*37b40*/  MOV R31, R116 ;  /* 0x00000074001f7202 */ /* 0x000fe20000000f00 */
[----:B------:R-:W-:Y:S01]  /*37b50*/  IMAD.MOV.U32 R30, RZ, RZ, R117 ;  /* 0x000000ffff1e7224 */ /* 0x000fe200078e0075 */
[----:B------:R-:W-:Y:S04]  /*37b60*/  LDS R116, [R0+UR11+0x8100] ;  /* 0x0081000b00747984 */ /* 0x000fe80008000800 */
[----:B------:R-:W-:Y:S04]  /*37b70*/  LDS R118, [R0+UR11+0x8900] ;  /* 0x0089000b00767984 */ /* 0x000fe80008000800 */
[----:B------:R-:W-:Y:S04]  /*37b80*/  LDS R117, [R3+UR11+0x8100] ;  /* 0x0081000b03757984 */ /* 0x000fe80008000800 */
[----:B------:R-:W1:Y:S01]  /*37b90*/  LDS R119, [R3+UR11+0x8900] ;  /* 0x0089000b03777984 */ /* 0x000e620008000800 */
[C---:B------:R-:W-:Y:S08]  /*37ba0*/  HMMA.1688.F32.TF32 R44, R100.reuse, R20, R44 ;  /* 0x00000014642c723c */ /* 0x040ff0000008102c */
[C---:B------:R-:W-:Y:S01]  /*37bb0*/  HMMA.1688.F32.TF32 R56, R100.reuse, R228, R56 ;  /* 0x000000e46438723c */ /* 0x040fe20000081038 */
[----:B------:R-:W-:Y:S07]  /*37bc0*/  STL.64 [R1+0x20f0], R34 ;  /* 0x0020f02201007387 */ /* 0x000fee0000100a00 */
[----:B------:R-:W-:Y:S01]  /*37bd0*/  HMMA.1688.F32.TF32 R60, R100, R232, R60 ;  /* 0x000000e8643c723c */ /* 0x000fe2000008103c */
[----:B------:R1:W-:Y:S07]  /*37be0*/  STL.64 [R1+0x20e8], R32 ;  /* 0x0020e82001007387 */ /* 0x0003ee0000100a00 */
[C---:B------:R-:W-:Y:S08]  /*37bf0*/  HMMA.1688.F32.TF32 R76, R96.reuse, R20, R76 ;  /* 0x00000014604c723c */ /* 0x040ff0000008104c */
[C---:B------:R-:W-:Y:S08]  /*37c00*/  HMMA.1688.F32.TF32 R80, R96.reuse, R8, R80 ;  /* 0x000000086050723c */ /* 0x040ff00000081050 */
[C---:B------:R-:W-:Y:S08]  /*37c10*/  HMMA.1688.F32.TF32 R84, R96.reuse, R4, R84 ;  /* 0x000000046054723c */ /* 0x040ff00000081054 */
[----:B------:R-:W-:Y:S08]  /*37c20*/  HMMA.1688.F32.TF32 R88, R96, R228, R88 ;  /* 0x000000e46058723c */ /* 0x000ff00000081058 */
[----:B--2---:R-:W-:Y:S08]  /*37c30*/  HMMA.1688.F32.TF32 R40, R100, R24, R40 ;  /* 0x000000186428723c */ /* 0x004ff00000081028 */
[----:B------:R-:W-:Y:S08]  /*37c40*/  HMMA.1688.F32.TF32 R112, R96, R232, R112 ;  /* 0x000000e86070723c */ /* 0x000ff00000081070 */
[C---:B-1----:R-:W-:Y:S08]  /*37c50*/  HMMA.1688.F32.TF32 R96, R116.reuse, R16, R236 ;  /* 0x000000107460723c */ /* 0x042ff000000810ec */
        /* <DEDUP_REMOVED lines=8> */
[----:B---3--:R-:W-:-:S15]  /*37ce0*/  HMMA.1688.F32.TF32 R36, R100, R16, R36 ;  /* 0x000000106424723c */ /* 0x008fde0000081024 */
[----:B------:R-:W-:-:S04]  /*37cf0*/  NOP ;  /* 0x0000000000007918 */ /* 0x000fc80000000000 */
[----:B------:R-:W-:Y:S04]  /*37d00*/  STL.64 [R1+0x2100], R38 ;  /* 0x0021002601007387 */ /* 0x000fe80000100a00 */
[----:B------:R1:W-:Y:S04]  /*37d10*/  STL.64 [R1+0x20f8], R36 ;  /* 0x0020f82401007387 */ /* 0x0003e80000100a00 */
        /* <DEDUP_REMOVED lines=11> */
[----:B------:R1:W-:Y:S01]  /*37dd0*/  STL.64 [R1+0x2158], R60 ;  /* 0x0021583c01007387 */ /* 0x0003e20000100a00 */
[C---:B----4-:R-:W-:Y:S03]  /*37de0*/  HMMA.1688.F32.TF32 R204, R116.reuse, R12, R204 ;  /* 0x0000000c74cc723c */ /* 0x050fe600000810cc */
[----:B------:R-:W-:Y:S04]  /*37df0*/  STL.64 [R1+0x2170], R66 ;  /* 0x0021704201007387 */ /* 0x000fe80000100a00 */
[----:B------:R4:W-:Y:S01]  /*37e00*/  STL.64 [R1+0x2168], R64 ;  /* 0x0021684001007387 */ /* 0x0009e20000100a00 */
[C---:B------:R-:W-:Y:S03]  /*37e10*/  HMMA.1688.F32.TF32 R100, R116.reuse, R20, R28 ;  /* 0x000000147464723c */ /* 0x040fe6000008101c */
[----:B------:R-:W-:Y:S04]  /*37e20*/  STL.64 [R1+0x2180], R70 ;  /* 0x0021804601007387 */ /* 0x000fe80000100a00 */
[----:B------:R1:W-:Y:S01]  /*37e30*/  STL.64 [R1+0x2178], R68 ;  /* 0x0021784401007387 */ /* 0x0003e20000100a00 */
[----:B------:R-:W-:Y:S01]  /*37e40*/  HMMA.1688.F32.TF32 R116, R116, R232, R248 ;  /* 0x000000e87474723c */ /* 0x000fe200000810f8 */
[----:B------:R-:W-:-:S02]  /*37e50*/  MOV R248, R164 ;  /* 0x000000a400f87202 */ /* 0x000fc40000000f00 */
[----:B------:R-:W-:Y:S01]  /*37e60*/  STL.64 [R1+0x2190], R74 ;  /* 0x0021904a01007387 */ /* 0x000fe20000100a00 */
[----:B------:R-:W-:-:S03]  /*37e70*/  IMAD.MOV.U32 R249, RZ, RZ, R165 ;  /* 0x000000fffff97224 */ /* 0x000fc600078e00a5 */
[----:B------:R1:W-:Y:S01]  /*37e80*/  STL.64 [R1+0x2188], R72 ;  /* 0x0021884801007387 */ /* 0x0003e20000100a00 */
[----:B------:R-:W-:Y:S01]  /*37e90*/  IMAD.MOV.U32 R250, RZ, RZ, R166 ;  /* 0x000000fffffa7224 */ /* 0x000fe200078e00a6 */
[----:B------:R-:W-:Y:S02]  /*37ea0*/  MOV R251, R167 ;  /* 0x000000a700fb7202 */ /* 0x000fe40000000f00 */
[----:B------:R-:W4:Y:S01]  /*37eb0*/  LDL.LU R164, [R1+0x2254] ;  /* 0x0022540001a47983 */ /* 0x000f220000300800 */
[----:B------:R-:W-:-:S03]  /*37ec0*/  IMAD.MOV.U32 R28, RZ, RZ, R160 ;  /* 0x000000ffff1c7224 */ /* 0x000fc600078e00a0 */
[----:B------:R-:W4:Y:S01]  /*37ed0*/  LDL.LU R165, [R1+0x2250] ;  /* 0x0022500001a57983 */ /* 0x000f220000300800 */
[----:B------:R-:W-:-:S03]  /*37ee0*/  IMAD.MOV.U32 R29, RZ, RZ, R161 ;  /* 0x000000ffff1d7224 */ /* 0x000fc600078e00a1 */
[----:B------:R-:W4:Y:S01]  /*37ef0*/  LDL.LU R166, [R1+0x224c] ;  /* 0x00224c0001a67983 */ /* 0x000f220000300800 */
[----:B------:R-:W-:-:S03]  /*37f00*/  MOV R30, R162 ;  /* 0x000000a2001e7202 */ /* 0x000fc60000000f00 */
[----:B------:R-:W4:Y:S01]  /*37f10*/  LDL.LU R167, [R1+0x2248] ;  /* 0x0022480001a77983 */ /* 0x000f220000300800 */
[----:B------:R-:W-:-:S03]  /*37f20*/  IMAD.MOV.U32 R31, RZ, RZ, R163 ;  /* 0x000000ffff1f7224 */ /* 0x000fc600078e00a3 */
[----:B------:R-:W4:Y:S04]  /*37f30*/  LDL.LU R160, [R1+0x2244] ;  /* 0x0022440001a07983 */ /* 0x000f280000300800 */
[----:B------:R-:W4:Y:S04]  /*37f40*/  LDL.LU R161, [R1+0x2240] ;  /* 0x0022400001a17983 */ /* 0x000f280000300800 */
[----:B------:R-:W4:Y:S04]  /*37f50*/  LDL.LU R162, [R1+0x223c] ;  /* 0x00223c0001a27983 */ /* 0x000f280000300800 */
[----:B------:R-:W4:Y:S01]  /*37f60*/  LDL.LU R163, [R1+0x2238] ;  /* 0x0022380001a37983 */ /* 0x000f220000300800 */
[----:B-1----:R-:W-:-:S03]  /*37f70*/  MOV R36, R152 ;  /* 0x0000009800247202 */ /* 0x002fc60000000f00 */
[----:B------:R-:W4:Y:S01]  /*37f80*/  LDL.LU R156, [R1+0x2234] ;  /* 0x00223400019c7983 */ /* 0x000f220000300800 */
[----:B------:R-:W-:-:S03]  /*37f90*/  IMAD.MOV.U32 R37, RZ, RZ, R153 ;  /* 0x000000ffff257224 */ /* 0x000fc600078e0099 */
[----:B------:R-:W4:Y:S01]  /*37fa0*/  LDL.LU R157, [R1+0x2230] ;  /* 0x00223000019d7983 */ /* 0x000f220000300800 */
[----:B------:R-:W-:-:S03]  /*37fb0*/  IMAD.MOV.U32 R38, RZ, RZ, R154 ;  /* 0x000000ffff267224 */ /* 0x000fc600078e009a */
[----:B------:R-:W4:Y:S01]  /*37fc0*/  LDL.LU R158, [R1+0x222c] ;  /* 0x00222c00019e7983 */ /* 0x000f220000300800 */
[----:B------:R-:W-:-:S03]  /*37fd0*/  MOV R39, R155 ;  /* 0x0000009b00277202 */ /* 0x000fc60000000f00 */
[----:B------:R-:W4:Y:S01]  /*37fe0*/  LDL.LU R159, [R1+0x2228] ;  /* 0x00222800019f7983 */ /* 0x000f220000300800 */
[----:B--2---:R-:W-:-:S03]  /*37ff0*/  IMAD.MOV.U32 R40, RZ, RZ, R244 ;  /* 0x000000ffff287224 */ /* 0x004fc600078e00f4 */
[----:B------:R-:W2:Y:S01]  /*38000*/  LDL.LU R152, [R1+0x2224] ;  /* 0x0022240001987983 */ /* 0x000ea20000300800 */
[----:B------:R-:W-:-:S03]  /*38010*/  IMAD.MOV.U32 R41, RZ, RZ, R245 ;  /* 0x000000ffff297224 */ /* 0x000fc600078e00f5 */
[----:B------:R-:W2:Y:S01]  /*38020*/  LDL.LU R153, [R1+0x2220] ;  /* 0x0022200001997983 */ /* 0x000ea20000300800 */
[----:B------:R-:W-:-:S03]  /*38030*/  MOV R42, R246 ;  /* 0x000000f6002a7202 */ /* 0x000fc60000000f00 */
[----:B------:R-:W2:Y:S01]  /*38040*/  LDL.LU R154, [R1+0x221c] ;  /* 0x00221c00019a7983 */ /* 0x000ea20000300800 */
[----:B------:R-:W-:-:S03]  /*38050*/  IMAD.MOV.U32 R43, RZ, RZ, R247 ;  /* 0x000000ffff2b7224 */ /* 0x000fc600078e00f7 */
[----:B------:R-:W2:Y:S01]  /*38060*/  LDL.LU R155, [R1+0x2218] ;  /* 0x00221800019b7983 */ /* 0x000ea20000300800 */
[----:B---3--:R-:W-:-:S03]  /*38070*/  IMAD.MOV.U32 R44, RZ, RZ, R144 ;  /* 0x000000ffff2c7224 */ /* 0x008fc600078e0090 */
[----:B------:R-:W3:Y:S01]  /*38080*/  LDL.LU R244, [R1+0x2214] ;  /* 0x0022140001f47983 */ /* 0x000ee20000300800 */
[----:B------:R-:W-:-:S03]  /*38090*/  MOV R45, R145 ;  /* 0x00000091002d7202 */ /* 0x000fc60000000f00 */
        /* <DEDUP_REMOVED lines=37> */
[----:B----4-:R-:W-:-:S03]  /*382f0*/  IMAD.MOV.U32 R64, RZ, RZ, R125 ;  /* 0x000000ffff407224 */ /* 0x010fc600078e007d */
        /* <DEDUP_REMOVED lines=24> */
[C---:B------:R-:W-:Y:S08]  /*38480*/  HMMA.1688.F32.TF32 R172, R180.reuse, R4, R172 ;  /* 0x00000004b4ac723c */ /* 0x040ff000000810ac */
[----:B------:R-:W-:Y:S08]  /*38490*/  HMMA.1688.F32.TF32 R176, R180, R228, R176 ;  /* 0x000000e4b4b0723c */ /* 0x000ff000000810b0 */
[C---:B------:R-:W-:Y:S08]  /*384a0*/  HMMA.1688.F32.TF32 R184, R208.reuse, R12, R184 ;  /* 0x0000000cd0b8723c */ /* 0x040ff000000810b8 */
[C---:B------:R-:W-:Y:S08]  /*384b0*/  HMMA.1688.F32.TF32 R188, R208.reuse, R16, R188 ;  /* 0x00000010d0bc723c */ /* 0x040ff000000810bc */
[C---:B------:R-:W-:Y:S08]  /*384c0*/  HMMA.1688.F32.TF32 R192, R208.reuse, R24, R192 ;  /* 0x00000018d0c0723c */ /* 0x040ff000000810c0 */
[C---:B------:R-:W-:Y:S08]  /*384d0*/  HMMA.1688.F32.TF32 R212, R208.reuse, R20, R212 ;  /* 0x00000014d0d4723c */ /* 0x040ff000000810d4 */
[C---:B------:R-:W-:Y:S01]  /*384e0*/  HMMA.1688.F32.TF32 R236, R208.reuse, R8, R216 ;  /* 0x00000008d0ec723c */ /* 0x040fe200000810d8 */
[----:B------:R-:W-:Y:S04]  /*384f0*/  LDS R217, [R252+UR11+0x9000] ;  /* 0x0090000bfcd97984 */ /* 0x000fe80008000800 */
[----:B------:R-:W-:Y:S03]  /*38500*/  LDS R219, [R252+UR11+0x9800] ;  /* 0x0098000bfcdb7984 */ /* 0x000fe60008000800 */
[----:B------:R-:W-:Y:S08]  /*38510*/  HMMA.1688.F32.TF32 R92, R208, R232, R92 ;  /* 0x000000e8d05c723c */ /* 0x000ff0000008105c */
[C---:B------:R-:W-:Y:S08]  /*38520*/  HMMA.1688.F32.TF32 R164, R180.reuse, R20, R164 ;  /* 0x00000014b4a4723c */ /* 0x040ff000000810a4 */
[C---:B------:R-:W-:Y:S08]  /*38530*/  HMMA.1688.F32.TF32 R160, R180.reuse, R24, R160 ;  /* 0x00000018b4a0723c */ /* 0x040ff000000810a0 */
[C---:B------:R-:W-:Y:S08]  /*38540*/  HMMA.1688.F32.TF32 R156, R180.reuse, R16, R156 ;  /* 0x00000010b49c723c */ /* 0x040ff0000008109c */
[C---:B--2---:R-:W-:Y:S08]  /*38550*/  HMMA.1688.F32.TF32 R152, R180.reuse, R12, R152 ;  /* 0x0000000cb498723c */ /* 0x044ff00000081098 */
[----:B------:R-:W-:Y:S08]  /*38560*/  HMMA.1688.F32.TF32 R180, R180, R232, R240 ;  /* 0x000000e8b4b4723c */ /* 0x000ff000000810f0 */
[----:B------:R-:W-:Y:S01]  /*38570*/  HMMA.1688.F32.TF32 R240, R208, R4, R220 ;  /* 0x00000004d0f0723c */ /* 0x000fe200000810dc */
[----:B------:R-:W-:Y:S04]  /*38580*/  LDS R220, [R0+UR11+0x9080] ;  /* 0x0090800b00dc7984 */ /* 0x000fe80008000800 */
[----:B------:R-:W-:Y:S04]  /*38590*/  LDS R222, [R0+UR11+0x9880] ;  /* 0x0098800b00de7984 */ /* 0x000fe80008000800 */
[----:B------:R-:W-:Y:S04]  /*385a0*/  LDS R221, [R3+UR11+0x9080] ;  /* 0x0090800b03dd7984 */ /* 0x000fe80008000800 */
[----:B------:R-:W-:Y:S01]  /*385b0*/  LDS R223, [R3+UR11+0x9880] ;  /* 0x0098800b03df7984 */ /* 0x000fe20008000800 */
[C---:B---3--:R-:W-:Y:S08]  /*385c0*/  HMMA.1688.F32.TF32 R144, R148.reuse, R228, R144 ;  /* 0x000000e49490723c */ /* 0x048ff00000081090 */
[C---:B------:R-:W-:Y:S08]  /*385d0*/  HMMA.1688.F32.TF32 R140, R148.reuse, R4, R140 ;  /* 0x00000004948c723c */ /* 0x040ff0000008108c */
[C---:B------:R-:W-:Y:S08]  /*385e0*/  HMMA.1688.F32.TF32 R136, R148.reuse, R8, R136 ;  /* 0x000000089488723c */ /* 0x040ff00000081088 */
[C---:B------:R-:W-:Y:S08]  /*385f0*/  HMMA.1688.F32.TF32 R132, R148.reuse, R20, R132 ;  /* 0x000000149484723c */ /* 0x040ff00000081084 */
[C---:B----4-:R-:W-:Y:S08]  /*38600*/  HMMA.1688.F32.TF32 R124, R148.reuse, R16, R124 ;  /* 0x00000010947c723c */ /* 0x050ff0000008107c */
[C---:B------:R-:W-:Y:S08]  /*38610*/  HMMA.1688.F32.TF32 R120, R148.reuse, R12, R120 ;  /* 0x0000000c9478723c */ /* 0x040ff00000081078 */
[C---:B------:R-:W-:Y:S08]  /*38620*/  HMMA.1688.F32.TF32 R128, R148.reuse, R24, R128 ;  /* 0x000000189480723c */ /* 0x040ff00000081080 */
[----:B------:R-:W-:Y:S08]  /*38630*/  HMMA.1688.F32.TF32 R148, R148, R232, R244 ;  /* 0x000000e89494723c */ /* 0x000ff000000810f4 */
[----:B------:R-:W-:Y:S01]  /*38640*/  HMMA.1688.F32.TF32 R244, R208, R228, R224 ;  /* 0x000000e4d0f4723c */ /* 0x000fe200000810e0 */
[----:B------:R-:W-:Y:S04]  /*38650*/  LDS R208, [R0+UR11+0x9000] ;  /* 0x0090000b00d07984 */ /* 0x000fe80008000800 */
[----:B------:R-:W-:Y:S04]  /*38660*/  LDS R210, [R0+UR11+0x9800] ;  /* 0x0098000b00d27984 */ /* 0x000fe80008000800 */
[----:B------:R-:W-:Y:S04]  /*38670*/  LDS R209, [R3+UR11+0x9000] ;  /* 0x0090000b03d17984 */ /* 0x000fe80008000800 */
[----:B------:R-:W1:Y:S01]  /*38680*/  LDS R211, [R3+UR11+0x9800] ;  /* 0x0098000b03d37984 */ /* 0x000e620008000800 */
[----:B------:R-:W-:-:S03]  /*38690*/  LOP3.LUT R13, R0, 0x40, RZ, 0x3c, !PT ;  /* 0x00000040000d7812 */ /* 0x000fc600078e3cff */
[----:B------:R-:W-:Y:S04]  /*386a0*/  LDS R225, [R252+UR11+0x9080] ;  /* 0x0090800bfce17984 */ /* 0x000fe80008000800 */
[----:B------:R-:W-:Y:S04]  /*386b0*/  LDS R216, [R13+UR11+0x9000] ;  /* 0x0090000b0dd87984 */ /* 0x000fe80008000800 */
[----:B------:R-:W2:Y:S04]  /*386c0*/  LDS R218, [R13+UR11+0x9800] ;  /* 0x0098000b0dda7984 */ /* 0x000ea80008000800 */
[----:B------:R-:W-:Y:S04]  /*386d0*/  LDS R224, [R13+UR11+0x9080] ;  /* 0x0090800b0de07984 */ /* 0x000fe80008000800 */
[----:B------:R-:W-:Y:S04]  /*386e0*/  LDS R226, [R13+UR11+0x9880] ;  /* 0x0098800b0de27984 */ /* 0x000fe80008000800 */
[----:B------:R-:W3:Y:S01]  /*386f0*/  LDS R227, [R252+UR11+0x9880] ;  /* 0x0098800bfce37984 */ /* 0x000ee20008000800 */
[C---:B-1----:R-:W-:Y:S08]  /*38700*/  HMMA.1688.F32.TF32 R72, R208.reuse, R14, R72 ;  /* 0x0000000ed048723c */ /* 0x042ff00000081048 */
[C---:B------:R-:W-:Y:S08]  /*38710*/  HMMA.1688.F32.TF32 R68, R208.reuse, R18, R68 ;  /* 0x00000012d044723c */ /* 0x040ff00000081044 */
[C---:B------:R-:W-:Y:S08]  /*38720*/  HMMA.1688.F32.TF32 R64, R208.reuse, R26, R64 ;  /* 0x0000001ad040723c */ /* 0x040ff00000081040 */
[----:B------:R-:W-:Y:S01]  /*38730*/  HMMA.1688.F32.TF32 R60, R208, R22, R60 ;  /* 0x00000016d03c723c */ /* 0x000fe2000008103c */
[----:B------:R-:W-:Y:S01]  /*38740*/  IMAD.MOV.U32 R5, RZ, RZ, R74 ;  /* 0x000000ffff057224 */ /* 0x000fe200078e004a */
[----:B------:R-:W-:Y:S01]  /*38750*/  MOV R4, R75 ;  /* 0x0000004b00047202 */ /* 0x000fe20000000f00 */
[----:B------:R-:W-:-:S05]  /*38760*/  IMAD.MOV.U32 R8, RZ, RZ, R73 ;  /* 0x000000ffff087224 */ /* 0x000fca00078e0049 */
[C---:B------:R-:W-:Y:S01]  /*38770*/  HMMA.1688.F32.TF32 R56, R208.reuse, R10, R56 ;  /* 0x0000000ad038723c */ /* 0x040fe20000081038 */
[----:B------:R-:W-:Y:S01]  /*38780*/  MOV R9, R72 ;  /* 0x0000004800097202 */ /* 0x000fe20000000f00 */
[----:B------:R-:W4:Y:S04]  /*38790*/  LDL.LU.64 R74, [R1+0x2190] ;  /* 0x00219000014a7983 */ /* 0x000f280000300a00 */
[----:B------:R-:W4:Y:S02]  /*387a0*/  LDL.LU.64 R72, [R1+0x2188] ;  /* 0x0021880001487983 */ /* 0x000f240000300a00 */
[C---:B------:R-:W-:Y:S02]  /*387b0*/  HMMA.1688.F32.TF32 R52, R208.reuse, R6, R52 ;  /* 0x00000006d034723c */ /* 0x040fe40000081034 */
[----:B------:R-:W-:Y:S04]  /*387c0*/  STL.64 [R1+0xc0], R68 ;  /* 0x0000c04401007387 */ /* 0x000fe80000100a00 */
[----:B------:R1:W-:Y:S02]  /*387d0*/  STL.64 [R1+0xc8], R70 ;  /* 0x0000c84601007387 */ /* 0x0003e40000100a00 */
[C---:B------:R-:W-:Y:S02]  /*387e0*/  HMMA.1688.F32.TF32 R48, R208.reuse, R230, R48 ;  /* 0x000000e6d030723c */ /* 0x040fe40000081030 */
[----:B-1----:R-:W4:Y:S04]  /*387f0*/  LDL.LU.64 R70, [R1+0x2180] ;  /* 0x0021800001467983 */ /* 0x002f280000300a00 */
[----:B------:R-:W4:Y:S02]  /*38800*/  LDL.LU.64 R68, [R1+0x2178] ;  /* 0x0021780001447983 */ /* 0x000f240000300a00 */
[----:B------:R-:W-:Y:S02]  /*38810*/  HMMA.1688.F32.TF32 R208, R208, R234, R44 ;  /* 0x000000ead0d0723c */ /* 0x000fe4000008102c */
[----:B------:R-:W-:Y:S04]  /*38820*/  STL.64 [R1+0xb0], R64 ;  /* 0x0000b04001007387 */ /* 0x000fe80000100a00 */
[----:B------:R1:W-:Y:S02]  /*38830*/  STL.64 [R1+0xb8], R66 ;  /* 0x0000b84201007387 */ /* 0x0003e40000100a00 */
[C---:B--2---:R-:W-:Y:S02]  /*38840*/  HMMA.1688.F32.TF32 R40, R216.reuse, R14, R40 ;  /* 0x0000000ed828723c */ /* 0x044fe40000081028 */
[----:B-1----:R-:W2:Y:S04]  /*38850*/  LDL.LU.64 R66, [R1+0x2170] ;  /* 0x0021700001427983 */ /* 0x002ea80000300a00 */
[----:B------:R-:W2:Y:S04]  /*38860*/  LDL.LU.64 R64, [R1+0x2168] ;  /* 0x0021680001407983 */ /* 0x000ea80000300a00 */
[----:B------:R-:W-:Y:S04]  /*38870*/  STL.64 [R1+0xa0], R60 ;  /* 0x0000a03c01007387 */ /* 0x000fe80000100a00 */
[----:B------:R1:W-:Y:S01]  /*38880*/  STL.64 [R1+0xa8], R62 ;  /* 0x0000a83e01007387 */ /* 0x0003e20000100a00 */
[C---:B------:R-:W-:Y:S03]  /*38890*/  HMMA.1688.F32.TF32 R36, R216.reuse, R18, R36 ;  /* 0x00000012d824723c */ /* 0x040fe60000081024 */
        /* <DEDUP_REMOVED lines=14> */
[----:B------:R-:W-:Y:S03]  /*38980*/  HMMA.1688.F32.TF32 R248, R216, R10, R248 ;  /* 0x0000000ad8f8723c */ /* 0x000fe600000810f8 */
[----:B-1----:R-:W2:Y:S04]  /*38990*/  LDL.LU.64 R50, [R1+0x2130] ;  /* 0x0021300001327983 */ /* 0x002ea80000300a00 */
[----:B------:R-:W2:Y:S04]  /*389a0*/  LDL.LU.64 R48, [R1+0x2128] ;  /* 0x0021280001307983 */ /* 0x000ea80000300a00 */
[----:B------:R-:W2:Y:S04]  /*389b0*/  LDL.LU.64 R46, [R1+0x2120] ;  /* 0x00212000012e7983 */ /* 0x000ea80000300a00 */
[----:B------:R-:W2:Y:S04]  /*389c0*/  LDL.LU.64 R44, [R1+0x2118] ;  /* 0x00211800012c7983 */ /* 0x000ea80000300a00 */
[----:B------:R1:W-:Y:S04]  /*389d0*/  STL.64 [R1+0x60], R208 ;  /* 0x000060d001007387 */ /* 0x0003e80000100a00 */
[----:B------:R3:W-:Y:S04]  /*389e0*/  STL.64 [R1+0x68], R210 ;  /* 0x000068d201007387 */ /* 0x0007e80000100a00 */
[----:B-1----:R-:W2:Y:S04]  /*389f0*/  LDL.LU R208, [R1] ;  /* 0x0000000001d07983 */ /* 0x002ea80000300800 */
[----:B------:R-:W2:Y:S04]  /*38a00*/  LDL.LU R209, [R1+0x4] ;  /* 0x0000040001d17983 */ /* 0x000ea80000300800 */
[----:B---3--:R-:W2:Y:S04]  /*38a10*/  LDL.LU R210, [R1+0x8] ;  /* 0x0000080001d27983 */ /* 0x008ea80000300800 */
[----:B------:R-:W-:Y:S04]  /*38a20*/  STL.64 [R1+0x50], R40 ;  /* 0x0000502801007387 */ /* 0x000fe80000100a00 */
[----:B------:R1:W-:Y:S04]  /*38a30*/  STL.64 [R1+0x58], R42 ;  /* 0x0000582a01007387 */ /* 0x0003e80000100a00 */
[----:B-1----:R-:W3:Y:S04]  /*38a40*/  LDL.LU.64 R42, [R1+0x2110] ;  /* 0x00211000012a7983 */ /* 0x002ee80000300a00 */
[----:B------:R-:W3:Y:S04]  /*38a50*/  LDL.LU.64 R40, [R1+0x2108] ;  /* 0x0021080001287983 */ /* 0x000ee80000300a00 */
        /* <DEDUP_REMOVED lines=14> */
[----:B-1----:R-:W4:Y:S04]  /*38b40*/  LDL.LU.64 R250, [R1+0x20d0] ;  /* 0x0020d00001fa7983 */ /* 0x002f280000300a00 */
[----:B------:R-:W4:Y:S01]  /*38b50*/  LDL.LU.64 R248, [R1+0x20c8] ;  /* 0x0020c80001f87983 */ /* 0x000f220000300a00 */
[----:B------:R-:W-:Y:S01]  /*38b60*/  IMAD.MOV.U32 R211, RZ, RZ, R2 ;  /* 0x000000ffffd37224 */ /* 0x000fe200078e0002 */
[----:B------:R-:W-:Y:S08]  /*38b70*/  HMMA.1688.F32.TF32 R112, R224, R234, R112 ;  /* 0x000000eae070723c */ /* 0x000ff00000081070 */
[----:B--2---:R-:W-:-:S15]  /*38b80*/  HMMA.1688.F32.TF32 R208, R216, R6, R208 ;  /* 0x00000006d8d0723c */ /* 0x004fde00000810d0 */
[----:B------:R-:W-:-:S04]  /*38b90*/  NOP ;  /* 0x0000000000007918 */ /* 0x000fc80000000000 */
[----:B------:R-:W-:Y:S04]  /*38ba0*/  STL.64 [R1], R208 ;  /* 0x000000d001007387 */ /* 0x000fe80000100a00 */
[----:B------:R4:W-:Y:S01]  /*38bb0*/  STL.64 [R1+0x8], R210 ;  /* 0x000008d201007387 */ /* 0x0009e20000100a00 */
[----:B---3--:R-:W-:Y:S08]  /*38bc0*/  HMMA.1688.F32.TF32 R32, R220, R14, R32 ;  /* 0x0000000edc20723c */ /* 0x008ff00000081020 */
[----:B----4-:R-:W-:Y:S08]  /*38bd0*/  HMMA.1688.F32.TF32 R208, R216, R234, R28 ;  /* 0x000000ead8d0723c */ /* 0x010ff0000008101c */
[----:B------:R-:W-:Y:S08]  /*38be0*/  HMMA.1688.F32.TF32 R28, R220, R18, R36 ;  /* 0x00000012dc1c723c */ /* 0x000ff00000081024 */
[----:B------:R-:W-:Y:S11]  /*38bf0*/  HMMA.1688.F32.TF32 R248, R216, R230, R248 ;  /* 0x000000e6d8f8723c */ /* 0x000ff600000810f8 */
[----:B------:R-:W-:Y:S01]  /*38c00*/  IMAD.MOV.U32 R2, RZ, RZ, R31 ;  /* 0x000000ffff027224 */ /* 0x000fe200078e001f */
[C---:B------:R-:W-:Y:S01]  /*38c10*/  HMMA.1688.F32.TF32 R36, R220.reuse, R26, R40 ;  /* 0x0000001adc24723c */ /* 0x040fe20000081028 */
[----:B------:R-:W-:Y:S04]  /*38c20*/  LDS R40, [R0+UR11+0x9100] ;  /* 0x0091000b00287984 */ /* 0x000fe80008000800 */
[----:B------:R-:W-:Y:S04]  /*38c30*/  LDS R42, [R0+UR11+0x9900] ;  /* 0x0099000b002a7984 */ /* 0x000fe80008000800 */
[----:B------:R-:W-:Y:S04]  /*38c40*/  LDS R41, [R3+UR11+0x9100] ;  /* 0x0091000b03297984 */ /* 0x000fe80008000800 */
[----:B------:R-:W-:Y:S04]  /*38c50*/  STL.64 [R1+0x2e0], R248 ;  /* 0x0002e0f801007387 */ /* 0x000fe80000100a00 */
[----:B------:R-:W-:Y:S04]  /*38c60*/  STL.64 [R1+0x2e8], R250 ;  /* 0x0002e8fa01007387 */ /* 0x000fe80000100a00 */
[----:B------:R-:W-:Y:S04]  /*38c70*/  STL.64 [R1+0x1d0], R208 ;  /* 0x0001d0d001007387 */ /* 0x000fe80000100a00 */
[----:B------:R-:W-:Y:S04]  /*38c80*/  STL.64 [R1+0x1d8], R210 ;  /* 0x0001d8d201007387 */ /* 0x000fe80000100a00 */
[----:B------:R-:W-:Y:S04]  /*38c90*/  STL.64 [R1+0x1b0], R28 ;  /* 0x0001b01c01007387 */ /* 0x000fe80000100a00 */
[----:B------:R-:W-:Y:S04]  /*38ca0*/  STL.64 [R1+0x1c0], R32 ;  /* 0x0001c02001007387 */ /* 0x000fe80000100a00 */
[----:B------:R1:W-:Y:S04]  /*38cb0*/  STL.64 [R1+0x1c8], R34 ;  /* 0x0001c82201007387 */ /* 0x0003e80000100a00 */
[----:B------:R2:W-:Y:S04]  /*38cc0*/  STL [R1+0x1b8], R30 ;  /* 0x0001b81e01007387 */ /* 0x0005e80000100800 */
[----:B------:R-:W3:Y:S01]  /*38cd0*/  LDS R43, [R3+UR11+0x9900] ;  /* 0x0099000b032b7984 */ /* 0x000ee20008000800 */
[C---:B-1----:R-:W-:Y:S08]  /*38ce0*/  HMMA.1688.F32.TF32 R32, R220.reuse, R22, R44 ;  /* 0x00000016dc20723c */ /* 0x042ff0000008102c */
[C---:B--2---:R-:W-:Y:S01]  /*38cf0*/  HMMA.1688.F32.TF32 R28, R220.reuse, R10, R48 ;  /* 0x0000000adc1c723c */ /* 0x044fe20000081030 */
[----:B------:R-:W-:Y:S04]  /*38d00*/  STL.64 [R1+0x1a0], R36 ;  /* 0x0001a02401007387 */ /* 0x000fe80000100a00 */
[----:B------:R1:W-:Y:S06]  /*38d10*/  STL.64 [R1+0x1a8], R38 ;  /* 0x0001a82601007387 */ /* 0x0003ec0000100a00 */
[----:B------:R-:W-:Y:S04]  /*38d20*/  STL.64 [R1+0x190], R32 ;  /* 0x0001902001007387 */ /* 0x000fe80000100a00 */
[----:B------:R2:W-:Y:S04]  /*38d30*/  STL.64 [R1+0x198], R34 ;  /* 0x0001982201007387 */ /* 0x0005e80000100a00 */
[----:B------:R-:W-:Y:S01]  /*38d40*/  STL.64 [R1+0x180], R28 ;  /* 0x0001801c01007387 */ /* 0x000fe20000100a00 */
[C---:B-1----:R-:W-:Y:S03]  /*38d50*/  HMMA.1688.F32.TF32 R36, R220.reuse, R6, R52 ;  /* 0x00000006dc24723c */ /* 0x042fe60000081034 */
[----:B------:R1:W-:Y:S05]  /*38d60*/  STL.64 [R1+0x188], R30 ;  /* 0x0001881e01007387 */ /* 0x0003ea0000100a00 */
[C---:B--2---:R-:W-:Y:S08]  /*38d70*/  HMMA.1688.F32.TF32 R32, R220.reuse, R230, R56 ;  /* 0x000000e6dc20723c */ /* 0x044ff00000081038 */
[----:B-1----:R-:W-:Y:S03]  /*38d80*/  HMMA.1688.F32.TF32 R28, R220, R234, R60 ;  /* 0x000000eadc1c723c */ /* 0x002fe6000008103c */
[----:B------:R-:W-:Y:S04]  /*38d90*/  STL.64 [R1+0x170], R36 ;  /* 0x0001702401007387 */ /* 0x000fe80000100a00 */
[----:B------:R1:W-:Y:S04]  /*38da0*/  STL.64 [R1+0x178], R38 ;  /* 0x0001782601007387 */ /* 0x0003e80000100a00 */
[----:B------:R-:W-:Y:S04]  /*38db0*/  STL.64 [R1+0x160], R32 ;  /* 0x0001602001007387 */ /* 0x000fe80000100a00 */
[----:B------:R2:W-:Y:S04]  /*38dc0*/  STL.64 [R1+0x168], R34 ;  /* 0x0001682201007387 */ /* 0x0005e80000100a00 */
[----:B------:R-:W-:Y:S01]  /*38dd0*/  MOV R55, R28 ;  /* 0x0000001c00377202 */ /* 0x000fe20000000f00 */
[----:B------:R-:W-:Y:S01]  /*38de0*/  IMAD.MOV.U32 R54, RZ, RZ, R29 ;  /* 0x000000ffff367224 */ /* 0x000fe200078e001d */
[----:B------:R-:W-:Y:S01]  /*38df0*/  MOV R52, R31 ;  /* 0x0000001f00347202 */ /* 0x000fe20000000f00 */
[----:B------:R-:W-:-:S02]  /*38e00*/  IMAD.MOV.U32 R53, RZ, RZ, R30 ;  /* 0x000000ffff357224 */ /* 0x000fc400078e001e */
[C---:B------:R-:W-:Y:S08]  /*38e10*/  HMMA.1688.F32.TF32 R28, R224.reuse, R14, R64 ;  /* 0x0000000ee01c723c */ /* 0x040ff00000081040 */
[C---:B-1----:R-:W-:Y:S08]  /*38e20*/  HMMA.1688.F32.TF32 R36, R224.reuse, R18, R68 ;  /* 0x00000012e024723c */ /* 0x042ff00000081044 */
[----:B--2---:R-:W-:Y:S01]  /*38e30*/  HMMA.1688.F32.TF32 R32, R224, R26, R72 ;  /* 0x0000001ae020723c */ /* 0x004fe20000081048 */
[----:B------:R-:W-:Y:S04]  /*38e40*/  LDS R72, [R0+UR11+0xa080] ;  /* 0x00a0800b00487984 */ /* 0x000fe80008000800 */
[----:B------:R-:W-:Y:S04]  /*38e50*/  STL.64 [R1+0x140], R28 ;  /* 0x0001401c01007387 */ /* 0x000fe80000100a00 */
[----:B------:R-:W-:Y:S04]  /*38e60*/  STL.64 [R1+0x148], R30 ;  /* 0x0001481e01007387 */ /* 0x000fe80000100a00 */
[----:B------:R-:W-:Y:S04]  /*38e70*/  STL.64 [R1+0x130], R36 ;  /* 0x0001302401007387 */ /* 0x000fe80000100a00 */
[----:B------:R-:W-:Y:S04]  /*38e80*/  STL.64 [R1+0x138], R38 ;  /* 0x0001382601007387 */ /* 0x000fe80000100a00 */
[----:B------:R-:W-:Y:S04]  /*38e90*/  STL.64 [R1+0x120], R32 ;  /* 0x0001202001007387 */ /* 0x000fe80000100a00 */
[----:B------:R1:W-:Y:S01]  /*38ea0*/  STL.64 [R1+0x128], R34 ;  /* 0x0001282201007387 */ /* 0x0003e20000100a00 */
[----:B---3--:R-:W-:Y:S03]  /*38eb0*/  HMMA.1688.F32.TF32 R44, R40, R18, R96 ;  /* 0x00000012282c723c */ /* 0x008fe60000081060 */
[----:B------:R-:W-:Y:S04]  /*38ec0*/  LDS R36, [R13+UR11+0x9100] ;  /* 0x0091000b0d247984 */ /* 0x000fe80008000800 */
[----:B------:R-:W-:Y:S01]  /*38ed0*/  LDS R38, [R13+UR11+0x9900] ;  /* 0x0099000b0d267984 */ /* 0x000fe20008000800 */
[----:B-1----:R-:W-:Y:S03]  /*38ee0*/  HMMA.1688.F32.TF32 R32, R224, R10, R80 ;  /* 0x0000000ae020723c */ /* 0x002fe60000081050 */
[----:B------:R-:W-:Y:S04]  /*38ef0*/  LDS R37, [R252+UR11+0x9100] ;  /* 0x0091000bfc257984 */ /* 0x000fe80008000800 */
[----:B------:R-:W1:Y:S01]  /*38f00*/  LDS R39, [R252+UR11+0x9900] ;  /* 0x0099000bfc277984 */ /* 0x000e620008000800 */
[----:B------:R-:W-:Y:S03]  /*38f10*/  HMMA.1688.F32.TF32 R48, R40, R14, R204 ;  /* 0x0000000e2830723c */ /* 0x000fe600000810cc */
[----:B------:R-:W-:Y:S04]  /*38f20*/  LDS R74, [R0+UR11+0xa880] ;  /* 0x00a8800b004a7984 */ /* 0x000fe80008000800 */
[----:B------:R-:W-:Y:S04]  /*38f30*/  LDS R73, [R3+UR11+0xa080] ;  /* 0x00a0800b03497984 */ /* 0x000fe80008000800 */
[----:B------:R-:W-:Y:S04]  /*38f40*/  LDS R75, [R3+UR11+0xa880] ;  /* 0x00a8800b034b7984 */ /* 0x000fe80008000800 */
[----:B------:R-:W-:Y:S04]  /*38f50*/  STL.64 [R1+0x100], R32 ;  /* 0x0001002001007387 */ /* 0x000fe80000100a00 */
[----:B------:R-:W-:Y:S04]  /*38f60*/  STL.64 [R1+0x108], R34 ;  /* 0x0001082201007387 */ /* 0x000fe80000100a00 */
[----:B------:R2:W-:Y:S04]  /*38f70*/  STL [R1+0x20bc], R112 ;  /* 0x0020bc7001007387 */ /* 0x0005e80000100800 */
[----:B------:R-:W-:Y:S04]  /*38f80*/  STL [R1+0x20b8], R113 ;  /* 0x0020b87101007387 */ /* 0x000fe80000100800 */
[----:B------:R-:W-:Y:S04]  /*38f90*/  STL [R1+0x20b4], R114 ;  /* 0x0020b47201007387 */ /* 0x000fe80000100800 */
[----:B------:R-:W-:Y:S01]  /*38fa0*/  STL [R1+0x20b0], R115 ;  /* 0x0020b07301007387 */ /* 0x000fe20000100800 */
[----:B--2---:R-:W-:-:S03]  /*38fb0*/  MOV R112, R47 ;  /* 0x0000002f00707202 */ /* 0x004fc60000000f00 */
[----:B------:R-:W-:Y:S04]  /*38fc0*/  STL.64 [R1+0x340], R44 ;  /* 0x0003402c01007387 */ /* 0x000fe80000100a00 */
[----:B------:R-:W-:Y:S04]  /*38fd0*/  STL.64 [R1+0x350], R48 ;  /* 0x0003503001007387 */ /* 0x000fe80000100a00 */
[----:B------:R2:W-:Y:S04]  /*38fe0*/  STL.64 [R1+0x358], R50 ;  /* 0x0003583201007387 */ /* 0x0005e80000100a00 */
[----:B------:R3:W-:Y:S04]  /*38ff0*/  STL [R1+0x348], R46 ;  /* 0x0003482e01007387 */ /* 0x0007e80000100800 */
[----:B------:R-:W-:Y:S01]  /*39000*/  LDS R32, [R0+UR11+0x9180] ;  /* 0x0091800b00207984 */ /* 0x000fe20008000800 */
[C---:B--2---:R-:W-:Y:S03]  /*39010*/  HMMA.1688.F32.TF32 R48, R40.reuse, R26, R196 ;  /* 0x0000001a2830723c */ /* 0x044fe600000810c4 */
[----:B------:R-:W-:Y:S04]  /*39020*/  LDS R34, [R0+UR11+0x9980] ;  /* 0x0099800b00227984 */ /* 0x000fe80008000800 */
[----:B------:R-:W-:Y:S01]  /*39030*/  LDS R33, [R3+UR11+0x9180] ;  /* 0x0091800b03217984 */ /* 0x000fe20008000800 */
[----:B---3--:R-:W-:Y:S03]  /*39040*/  HMMA.1688.F32.TF32 R44, R40, R22, R100 ;  /* 0x00000016282c723c */ /* 0x008fe60000081064 */
[----:B------:R2:W-:Y:S04]  /*39050*/  STL [R1+0x20c0], R112 ;  /* 0x0020c07001007387 */ /* 0x0005e80000100800 */
[----:B------:R-:W3:-:S12]  /*39060*/  LDS R35, [R3+UR11+0x9980] ;  /* 0x0099800b03237984 */ /* 0x000ed80008000800 */
[----:B------:R-:W-:Y:S01]  /*39070*/  STL.64 [R1+0x320], R44 ;  /* 0x0003202c01007387 */ /* 0x000fe20000100a00 */
[----:B--2---:R-:W-:-:S03]  /*39080*/  IMAD.MOV.U32 R112, RZ, RZ, R47 ;  /* 0x000000ffff707224 */ /* 0x004fc600078e002f */
[----:B------:R-:W-:Y:S04]  /*39090*/  STL.64 [R1+0x330], R48 ;  /* 0x0003303001007387 */ /* 0x000fe80000100a00 */
[----:B------:R2:W-:Y:S04]  /*390a0*/  STL.64 [R1+0x338], R50 ;  /* 0x0003383201007387 */ /* 0x0005e80000100a00 */
[----:B------:R4:W-:Y:S01]  /*390b0*/  STL [R1+0x328], R46 ;  /* 0x0003282e01007387 */ /* 0x0009e20000100800 */
[C---:B--2---:R-:W-:Y:S08]  /*390c0*/  HMMA.1688.F32.TF32 R48, R40.reuse, R10, R200 ;  /* 0x0000000a2830723c */ /* 0x044ff000000810c8 */
[----:B----4-:R-:W-:Y:S01]  /*390d0*/  HMMA.1688.F32.TF32 R44, R40, R6, R104 ;  /* 0x00000006282c723c */ /* 0x010fe20000081068 */
[----:B------:R-:W-:Y:S04]  /*390e0*/  LDS R105, [R252+UR11+0xa080] ;  /* 0x00a0800bfc697984 */ /* 0x000fe80008000800 */
[----:B------:R-:W-:Y:S06]  /*390f0*/  LDS R107, [R252+UR11+0xa880] ;  /* 0x00a8800bfc6b7984 */ /* 0x000fec0008000800 */
[----:B------:R-:W-:Y:S04]  /*39100*/  STL.64 [R1+0x310], R48 ;  /* 0x0003103001007387 */ /* 0x000fe80000100a00 */
[----:B------:R-:W-:Y:S04]  /*39110*/  STL.64 [R1+0x318], R50 ;  /* 0x0003183201007387 */ /* 0x000fe80000100a00 */
[----:B------:R-:W-:Y:S01]  /*39120*/  MOV R113, R44 ;  /* 0x0000002c00717202 */ /* 0x000fe20000000f00 */
[----:B------:R-:W-:Y:S01]  /*39130*/  IMAD.MOV.U32 R114, RZ, RZ, R45 ;  /* 0x000000ffff727224 */ /* 0x000fe200078e002d */
[----:B------:R2:W-:Y:S01]  /*39140*/  STL [R1+0x30c], R47 ;  /* 0x00030c2f01007387 */ /* 0x0005e20000100800 */
[----:B------:R-:W-:-:S02]  /*39150*/  MOV R115, R46 ;  /* 0x0000002e00737202 */ /* 0x000fc40000000f00 */
[----:B--2---:R-:W-:-:S15]  /*39160*/  HMMA.1688.F32.TF32 R44, R40, R230, R108 ;  /* 0x000000e6282c723c */ /* 0x004fde000008106c */
[----:B------:R-:W-:-:S04]  /*39170*/  NOP ;  /* 0x0000000000007918 */ /* 0x000fc80000000000 */
[----:B------:R-:W-:Y:S02]  /*39180*/  MOV R108, R47 ;  /* 0x0000002f006c7202 */ /* 0x000fe40000000f00 */
[----:B------:R-:W2:Y:S01]  /*39190*/  LDL R47, [R1+0x1bd8] ;  /* 0x001bd800012f7983 */ /* 0x000ea20000100800 */
[----:B------:R-:W-:-:S15]  /*391a0*/  HMMA.1688.F32.TF32 R40, R40, R234, R116 ;  /* 0x000000ea2828723c */ /* 0x000fde0000081074 */
[----:B------:R-:W-:-:S04]  /*391b0*/  NOP ;  /* 0x0000000000007918 */ /* 0x000fc80000000000 */
[----:B------:R-:W-:Y:S01]  /*391c0*/  IMAD.MOV.U32 R119, RZ, RZ, R40 ;  /* 0x000000ffff777224 */ /* 0x000fe200078e0028 */
[----:B------:R-:W-:Y:S01]  /*391d0*/  MOV R118, R41 ;  /* 0x0000002900767202 */ /* 0x000fe20000000f00 */
[----:B------:R-:W-:Y:S01]  /*391e0*/  IMAD.MOV.U32 R117, RZ, RZ, R42 ;  /* 0x000000ffff757224 */ /* 0x000fe200078e002a */
[----:B------:R-:W-:Y:S02]  /*391f0*/  MOV R116, R43 ;  /* 0x0000002b00747202 */ /* 0x000fe40000000f00 */
[----:B-1----:R-:W-:-:S15]  /*39200*/  HMMA.1688.F32.TF32 R40, R36, R14, R120 ;  /* 0x0000000e2428723c */ /* 0x002fde0000081078 */
[----:B------:R-:W-:-:S04]  /*39210*/  NOP ;  /* 0x0000000000007918 */ /* 0x000fc80000000000 */
[----:B------:R-:W-:Y:S01]  /*39220*/  IMAD.MOV.U32 R123, RZ, RZ, R40 ;  /* 0x000000ffff7b7224 */ /* 0x000fe200078e0028 */
[----:B------:R-:W-:Y:S01]  /*39230*/  MOV R122, R41 ;  /* 0x00000029007a7202 */ /* 0x000fe20000000f00 */
[----:B------:R-:W-:Y:S01]  /*39240*/  IMAD.MOV.U32 R121, RZ, RZ, R42 ;  /* 0x000000ffff797224 */ /* 0x000fe200078e002a */
[----:B------:R-:W-:Y:S02]  /*39250*/  MOV R120, R43 ;  /* 0x0000002b00787202 */ /* 0x000fe40000000f00 */
[----:B------:R-:W-:-:S15]  /*39260*/  HMMA.1688.F32.TF32 R40, R36, R18, R124 ;  /* 0x000000122428723c */ /* 0x000fde000008107c */
        /* <DEDUP_REMOVED lines=29> */
[C---:B------:R-:W-:Y:S08]  /*39440*/  HMMA.1688.F32.TF32 R40, R36.reuse, R230, R144 ;  /* 0x000000e62428723c */ /* 0x040ff00000081090 */
[----:B------:R-:W-:Y:S08]  /*39450*/  HMMA.1688.F32.TF32 R36, R36, R234, R148 ;  /* 0x000000ea2424723c */ /* 0x000ff00000081094 */
[----:B------:R-:W-:Y:S11]  /*39460*/  HMMA.1688.F32.TF32 R28, R224, R22, R76 ;  /* 0x00000016e01c723c */ /* 0x000ff6000008104c */
[----:B------:R-:W-:Y:S01]  /*39470*/  IMAD.MOV.U32 R147, RZ, RZ, R36 ;  /* 0x000000ffff937224 */ /* 0x000fe200078e0024 */
[----:B------:R-:W-:Y:S01]  /*39480*/  MOV R146, R37 ;  /* 0x0000002500927202 */ /* 0x000fe20000000f00 */
[----:B------:R-:W-:Y:S01]  /*39490*/  IMAD.MOV.U32 R145, RZ, RZ, R38 ;  /* 0x000000ffff917224 */ /* 0x000fe200078e0026 */
[----:B------:R-:W-:-:S02]  /*394a0*/  MOV R144, R39 ;  /* 0x0000002700907202 */ /* 0x000fc40000000f00 */
[----:B---3--:R-:W-:Y:S03]  /*394b0*/  HMMA.1688.F32.TF32 R36, R32, R14, R152 ;  /* 0x0000000e2024723c */ /* 0x008fe60000081098 */
[----:B------:R-:W-:Y:S01]  /*394c0*/  IMAD.MOV.U32 R59, RZ, RZ, R28 ;  /* 0x000000ffff3b7224 */ /* 0x000fe200078e001c */
[----:B------:R-:W-:Y:S01]  /*394d0*/  MOV R57, R30 ;  /* 0x0000001e00397202 */ /* 0x000fe20000000f00 */
[----:B------:R-:W-:Y:S02]  /*394e0*/  IMAD.MOV.U32 R58, RZ, RZ, R29 ;  /* 0x000000ffff3a7224 */ /* 0x000fe400078e001d */
[----:B------:R-:W-:Y:S02]  /*394f0*/  IMAD.MOV.U32 R56, RZ, RZ, R31 ;  /* 0x000000ffff387224 */ /* 0x000fe400078e001f */
[----:B------:R-:W-:Y:S10]  /*39500*/  HMMA.1688.F32.TF32 R28, R224, R6, R84 ;  /* 0x00000006e01c723c */ /* 0x000ff40000081054 */
[----:B------:R-:W-:Y:S01]  /*39510*/  IMAD.MOV.U32 R151, RZ, RZ, R36 ;  /* 0x000000ffff977224 */ /* 0x000fe200078e0024 */
[----:B------:R-:W-:Y:S01]  /*39520*/  MOV R150, R37 ;  /* 0x0000002500967202 */ /* 0x000fe20000000f00 */
[----:B------:R-:W-:Y:S01]  /*39530*/  IMAD.MOV.U32 R149, RZ, RZ, R38 ;  /* 0x000000ffff957224 */ /* 0x000fe200078e0026 */
[----:B------:R-:W-:-:S02]  /*39540*/  MOV R148, R39 ;  /* 0x0000002700947202 */ /* 0x000fc40000000f00 */
[----:B------:R-:W-:Y:S04]  /*39550*/  HMMA.1688.F32.TF32 R36, R32, R18, R156 ;  /* 0x000000122024723c */ /* 0x000fe8000008109c */
[----:B------:R-:W-:Y:S01]  /*39560*/  IMAD.MOV.U32 R63, RZ, RZ, R28 ;  /* 0x000000ffff3f7224 */ /* 0x000fe200078e001c */
[----:B------:R-:W-:Y:S01]  /*39570*/  MOV R62, R29 ;  /* 0x0000001d003e7202 */ /* 0x000fe20000000f00 */
[----:B------:R-:W-:Y:S02]  /*39580*/  IMAD.MOV.U32 R61, RZ, RZ, R30 ;  /* 0x000000ffff3d7224 */ /* 0x000fe400078e001e */
[----:B------:R-:W-:Y:S02]  /*39590*/  IMAD.MOV.U32 R60, RZ, RZ, R31 ;  /* 0x000000ffff3c7224 */ /* 0x000fe400078e001f */
[----:B------:R-:W-:Y:S09]  /*395a0*/  HMMA.1688.F32.TF32 R28, R224, R230, R88 ;  /* 0x000000e6e01c723c */ /* 0x000ff20000081058 */
[----:B------:R-:W-:Y:S01]  /*395b0*/  IMAD.MOV.U32 R155, RZ, RZ, R36 ;  /* 0x000000ffff9b7224 */ /* 0x000fe200078e0024 */
[----:B------:R-:W-:Y:S01]  /*395c0*/  MOV R154, R37 ;  /* 0x00000025009a7202 */ /* 0x000fe20000000f00 */
[----:B------:R-:W-:Y:S01]  /*395d0*/  IMAD.MOV.U32 R153, RZ, RZ, R38 ;  /* 0x000000ffff997224 */ /* 0x000fe200078e0026 */
[----:B------:R-:W-:-:S02]  /*395e0*/  MOV R152, R39 ;  /* 0x0000002700987202 */ /* 0x000fc40000000f00 */
[----:B------:R-:W-:Y:S05]  /*395f0*/  HMMA.1688.F32.TF32 R36, R32, R26, R160 ;  /* 0x0000001a2024723c */ /* 0x000fea00000810a0 */
[----:B------:R-:W-:Y:S01]  /*39600*/  MOV R67, R28 ;  /* 0x0000001c00437202 */ /* 0x000fe20000000f00 */
[----:B------:R-:W-:Y:S01]  /*39610*/  IMAD.MOV.U32 R66, RZ, RZ, R29 ;  /* 0x000000ffff427224 */ /* 0x000fe200078e001d */
[----:B------:R-:W-:Y:S01]  /*39620*/  MOV R65, R30 ;  /* 0x0000001e00417202 */ /* 0x000fe20000000f00 */
[----:B------:R-:W-:Y:S01]  /*39630*/  IMAD.MOV.U32 R64, RZ, RZ, R31 ;  /* 0x000000ffff407224 */ /* 0x000fe200078e001f */
[----:B------:R-:W-:Y:S04]  /*39640*/  LDS R28, [R13+UR11+0x9180] ;  /* 0x0091800b0d1c7984 */ /* 0x000fe80008000800 */
[----:B------:R-:W-:Y:S04]  /*39650*/  LDS R30, [R13+UR11+0x9980] ;  /* 0x0099800b0d1e7984 */ /* 0x000fe80008000800 */
[----:B------:R-:W-:Y:S04]  /*39660*/  LDS R29, [R252+UR11+0x9180] ;  /* 0x0091800bfc1d7984 */ /* 0x000fe80008000800 */
[----:B------:R-:W1:Y:S01]  /*39670*/  LDS R31, [R252+UR11+0x9980] ;  /* 0x0099800bfc1f7984 */ /* 0x000e620008000800 */
[----:B------:R-:W-:Y:S01]  /*39680*/  IMAD.MOV.U32 R159, RZ, RZ, R36 ;  /* 0x000000ffff9f7224 */ /* 0x000fe200078e0024 */
[----:B------:R-:W-:Y:S01]  /*39690*/  MOV R158, R37 ;  /* 0x00000025009e7202 */ /* 0x000fe20000000f00 */
[----:B------:R-:W-:Y:S01]  /*396a0*/  IMAD.MOV.U32 R157, RZ, RZ, R38 ;  /* 0x000000ffff9d7224 */ /* 0x000fe200078e0026 */
[----:B------:R-:W-:-:S02]  /*396b0*/  MOV R156, R39 ;  /* 0x00000027009c7202 */ /* 0x000fc40000000f00 */
[----:B------:R-:W-:-:S15]  /*396c0*/  HMMA.1688.F32.TF32 R36, R32, R22, R164 ;  /* 0x000000162024723c */ /* 0x000fde00000810a4 */
[----:B------:R-:W-:-:S04]  /*396d0*/  NOP ;  /* 0x0000000000007918 */ /* 0x000fc80000000000 */
[----:B------:R-:W-:Y:S01]  /*396e0*/  IMAD.MOV.U32 R163, RZ, RZ, R36 ;  /* 0x000000ffffa37224 */ /* 0x000fe200078e0024 */
[----:B------:R-:W-:Y:S01]  /*396f0*/  MOV R162, R37 ;  /* 0x0000002500a27202 */ /* 0x000fe20000000f00 */
[----:B------:R-:W-:Y:S01]  /*39700*/  IMAD.MOV.U32 R161, RZ, RZ, R38 ;  /* 0x000000ffffa17224 */ /* 0x000fe200078e0026 */
[----:B------:R-:W-:Y:S02]  /*39710*/  MOV R160, R39 ;  /* 0x0000002700a07202 */ /* 0x000fe40000000f00 */
[----:B------:R-:W-:Y:S08]  /*39720*/  HMMA.1688.F32.TF32 R36, R32, R10, R168 ;  /* 0x0000000a2024723c */ /* 0x000ff000000810a8 */
[C---:B-1----:R-:W-:Y:S01]  /*39730*/  HMMA.1688.F32.TF32 R204, R28.reuse, R14, R184 ;  /* 0x0000000e1ccc723c */ /* 0x042fe200000810b8 */
[----:B------:R-:W-:Y:S01]  /*39740*/  IMAD.MOV.U32 R50, RZ, RZ, R5 ;  /* 0x000000ffff327224 */ /* 0x000fe200078e0005 */
[----:B------:R-:W-:Y:S01]  /*39750*/  MOV R51, R4 ;  /* 0x0000000400337202 */ /* 0x000fe20000000f00 */
[----:B------:R-:W-:Y:S01]  /*39760*/  IMAD.MOV.U32 R48, RZ, RZ, R9 ;  /* 0x000000ffff307224 */ /* 0x000fe200078e0009 */
[----:B------:R-:W-:Y:S01]  /*39770*/  MOV R49, R8 ;  /* 0x0000000800317202 */ /* 0x000fe20000000f00 */
[----:B--2---:R-:W-:Y:S03]  /*39780*/  LDSM.16.M88.4 R12, [R47+UR13+0x22100] ;  /* 0x0221000d2f0c783b */ /* 0x004fe60008000200 */
[----:B------:R-:W-:Y:S03]  /*39790*/  HMMA.1688.F32.TF32 R208, R28, R18, R188 ;  /* 0x000000121cd0723c */ /* 0x000fe600000810bc */
[----:B------:R-:W-:Y:S01]  /*397a0*/  IMAD.MOV.U32 R167, RZ, RZ, R36 ;  /* 0x000000ffffa77224 */ /* 0x000fe200078e0024 */
[----:B------:R-:W-:Y:S01]  /*397b0*/  MOV R166, R37 ;  /* 0x0000002500a67202 */ /* 0x000fe20000000f00 */
[----:B------:R-:W-:Y:S01]  /*397c0*/  IMAD.MOV.U32 R165, RZ, RZ, R38 ;  /* 0x000000ffffa57224 */ /* 0x000fe200078e0026 */
[----:B------:R-:W-:Y:S01]  /*397d0*/  MOV R164, R39 ;  /* 0x0000002700a47202 */ /* 0x000fe20000000f00 */
[----:B------:R-:W-:Y:S01]  /*397e0*/  LDSM.16.M88.4 R16, [R47+UR13+0x23100] ;  /* 0x0231000d2f10783b */ /* 0x000fe20008000200 */
[----:B------:R-:W-:Y:S08]  /*397f0*/  HMMA.1688.F32.TF32 R36, R32, R6, R172 ;  /* 0x000000062024723c */ /* 0x000ff000000810ac */
[C---:B------:R-:W-:Y:S08]  /*39800*/  HMMA.1688.F32.TF32 R248, R28.reuse, R26, R192 ;  /* 0x0000001a1cf8723c */ /* 0x040ff000000810c0 */
[C---:B------:R-:W-:Y:S01]  /*39810*/  HMMA.1688.F32.TF32 R224, R28.reuse, R6, R240 ;  /* 0x000000061ce0723c */ /* 0x040fe200000810f0 */
[----:B------:R-:W1:Y:S07]  /*39820*/  LDSM.16.M88.4 R4, [R47+UR13+0x20100] ;  /* 0x0201000d2f04783b */ /* 0x000e6e0008000200 */
[C---:B------:R-:W-:Y:S01]  /*39830*/  HMMA.1688.F32.TF32 R216, R28.reuse, R22, R212 ;  /* 0x000000161cd8723c */ /* 0x040fe200000810d4 */
[----:B------:R-:W-:Y:S07]  /*39840*/  STL [R1+0x201c], R204 ;  /* 0x00201ccc01007387 */ /* 0x000fee0000100800 */
[----:B------:R-:W-:Y:S01]  /*39850*/  HMMA.1688.F32.TF32 R220, R28, R10, R236 ;  /* 0x0000000a1cdc723c */ /* 0x000fe200000810ec */
[----:B------:R-:W2:Y:S04]  /*39860*/  LDSM.16.M88.4 R8, [R47+UR13+0x21100] ;  /* 0x0211000d2f08783b */ /* 0x000ea80008000200 */
[----:B------:R-:W-:Y:S04]  /*39870*/  STL [R1+0x2018], R205 ;  /* 0x002018cd01007387 */ /* 0x000fe80000100800 */
[----:B------:R-:W-:Y:S01]  /*39880*/  STL [R1+0x2014], R206 ;  /* 0x002014ce01007387 */ /* 0x000fe20000100800 */
[----:B------:R-:W-:Y:S03]  /*39890*/  HMMA.1688.F32.TF32 R196, R32, R230, R176 ;  /* 0x000000e620c4723c */ /* 0x000fe600000810b0 */
[----:B------:R-:W-:Y:S01]  /*398a0*/  STL [R1+0x2010], R207 ;  /* 0x002010cf01007387 */ /* 0x000fe20000100800 */
[----:B------:R-:W-:-:S03]  /*398b0*/  IMAD.MOV.U32 R171, RZ, RZ, R36 ;  /* 0x000000ffffab7224 */ /* 0x000fc600078e0024 */
[----:B------:R-:W-:Y:S01]  /*398c0*/  STL [R1+0x202c], R208 ;  /* 0x00202cd001007387 */ /* 0x000fe20000100800 */
[----:B------:R-:W-:Y:S01]  /*398d0*/  HMMA.1688.F32.TF32 R228, R28, R230, R244 ;  /* 0x000000e61ce4723c */ /* 0x000fe200000810f4 */
[----:B------:R-:W-:Y:S02]  /*398e0*/  MOV R170, R37 ;  /* 0x0000002500aa7202 */ /* 0x000fe40000000f00 */
[----:B------:R-:W-:Y:S01]  /*398f0*/  STL [R1+0x2028], R209 ;  /* 0x002028d101007387 */ /* 0x000fe20000100800 */
[----:B------:R-:W-:Y:S01]  /*39900*/  IMAD.MOV.U32 R169, RZ, RZ, R38 ;  /* 0x000000ffffa97224 */ /* 0x000fe200078e0026 */
[----:B------:R-:W-:Y:S02]  /*39910*/  MOV R168, R39 ;  /* 0x0000002700a87202 */ /* 0x000fe40000000f00 */
[----:B------:R-:W-:Y:S01]  /*39920*/  STL [R1+0x2024], R210 ;  /* 0x002024d201007387 */ /* 0x000fe20000100800 */
[-C--:B------:R-:W-:Y:S03]  /*39930*/  HMMA.1688.F32.TF32 R36, R32, R234.reuse, R180 ;  /* 0x000000ea2024723c */ /* 0x080fe600000810b4 */
[----:B------:R-:W-:Y:S04]  /*39940*/  STL [R1+0x2020], R211 ;  /* 0x002020d301007387 */ /* 0x000fe80000100800 */
[----:B------:R-:W-:Y:S01]  /*39950*/  STL [R1+0x203c], R248 ;  /* 0x00203cf801007387 */ /* 0x000fe20000100800 */
[----:B------:R-:W-:Y:S03]  /*39960*/  HMMA.1688.F32.TF32 R232, R28, R234, R92 ;  /* 0x000000ea1ce8723c */ /* 0x000fe6000008105c */
        /* <DEDUP_REMOVED lines=23> */
[----:B-1----:R-:W-:Y:S04]  /*39ae0*/  STL [R1+0x2094], R6 ;  /* 0x0020940601007387 */ /* 0x002fe80000100800 */
[----:B------:R-:W-:Y:S04]  /*39af0*/  STL [R1+0x2090], R7 ;  /* 0x0020900701007387 */ /* 0x000fe80000100800 */
[----:B--2---:R-:W-:Y:S04]  /*39b00*/  STL [R1+0x209c], R10 ;  /* 0x00209c0a01007387 */ /* 0x004fe80000100800 */
[----:B------:R-:W-:Y:S04]  /*39b10*/  STL [R1+0x2098], R11 ;  /* 0x0020980b01007387 */ /* 0x000fe80000100800 */
[----:B------:R-:W-:Y:S04]  /*39b20*/  STL [R1+0x20a4], R14 ;  /* 0x0020a40e01007387 */ /* 0x000fe80000100800 */
[----:B------:R-:W-:Y:S04]  /*39b30*/  STL [R1+0x20a0], R15 ;  /* 0x0020a00f01007387 */ /* 0x000fe80000100800 */
[----:B------:R-:W-:Y:S04]  /*39b40*/  STL [R1+0x20ac], R18 ;  /* 0x0020ac1201007387 */ /* 0x000fe80000100800 */
[----:B------:R-:W-:Y:S01]  /*39b50*/  STL [R1+0x20a8], R19 ;  /* 0x0020a81301007387 */ /* 0x000fe20000100800 */
[----:B------:R-:W-:-:S03]  /*39b60*/  IMAD.MOV.U32 R111, RZ, RZ, R44 ;  /* 0x000000ffff6f7224 */ /* 0x000fc600078e002c */
[----:B------:R-:W2:Y:S01]  /*39b70*/  LDL.LU R88, [R1+0xb0] ;  /* 0x0000b00001587983 */ /* 0x000ea20000300800 */
[----:B------:R-:W-:-:S03]  /*39b80*/  MOV R110, R45 ;  /* 0x0000002d006e7202 */ /* 0x000fc60000000f00 */
[----:B------:R-:W2:Y:S01]  /*39b90*/  LDL.LU R89, [R1+0xb4] ;  /* 0x0000b40001597983 */ /* 0x000ea20000300800 */
[----:B------:R-:W-:-:S03]  /*39ba0*/  IMAD.MOV.U32 R109, RZ, RZ, R46 ;  /* 0x000000ffff6d7224 */ /* 0x000fc600078e002e */
[----:B------:R-:W2:Y:S04]  /*39bb0*/  LDL.LU R90, [R1+0xb8] ;  /* 0x0000b800015a7983 */ /* 0x000ea80000300800 */
[----:B------:R-:W2:Y:S04]  /*39bc0*/  LDL.LU R91, [R1+0xbc] ;  /* 0x0000bc00015b7983 */ /* 0x000ea80000300800 */
[----:B------:R-:W3:Y:S04]  /*39bd0*/  LDL.LU R44, [R1+0xc0] ;  /* 0x0000c000012c7983 */ /* 0x000ee80000300800 */
[----:B------:R-:W3:Y:S04]  /*39be0*/  LDL.LU R45, [R1+0xc4] ;  /* 0x0000c400012d7983 */ /* 0x000ee80000300800 */
[----:B------:R-:W-:Y:S04]  /*39bf0*/  LDSM.16.M88.4 R20, [R47+UR13+0x24100] ;  /* 0x0241000d2f14783b */ /* 0x000fe80008000200 */
[----:B------:R-:W-:Y:S04]  /*39c00*/  LDSM.16.M88.4 R24, [R47+UR13+0x25100] ;  /* 0x0251000d2f18783b */ /* 0x000fe80008000200 */
[----:B------:R-:W-:Y:S04]  /*39c10*/  LDSM.16.M88.4 R28, [R47+UR13+0x26100] ;  /* 0x0261000d2f1c783b */ /* 0x000fe80008000200 */
[----:B------:R1:W-:Y:S04]  /*39c20*/  LDSM.16.M88.4 R32, [R47+UR13+0x27100] ;  /* 0x0271000d2f20783b */ /* 0x0003e80008000200 */
[----:B------:R-:W3:Y:S04]  /*39c30*/  LDL.LU R46, [R1+0xc8] ;  /* 0x0000c800012e7983 */ /* 0x000ee80000300800 */
[----:B-1----:R-:W3:Y:S04]  /*39c40*/  LDL.LU R47, [R1+0xcc] ;  /* 0x0000cc00012f7983 */ /* 0x002ee80000300800 */
[----:B------:R-:W4:Y:S04]  /*39c50*/  LDL.LU R84, [R1+0xa0] ;  /* 0x0000a00001547983 */ /* 0x000f280000300800 */
[----:B------:R-:W4:Y:S04]  /*39c60*/  LDL.LU R85, [R1+0xa4] ;  /* 0x0000a40001557983 */ /* 0x000f280000300800 */
        /* <DEDUP_REMOVED lines=9> */
[----:B------:R-:W2:Y:S04]  /*39d00*/  LDL.LU R79, [R1+0x8c] ;  /* 0x00008c00014f7983 */ /* 0x000ea80000300800 */
        /* <DEDUP_REMOVED lines=8> */
[----:B------:R-:W-:Y:S04]  /*39d90*/  LDS R36, [R0+UR11+0xa000] ;  /* 0x00a0000b00247984 */ /* 0x000fe80008000800 */
[----:B------:R-:W-:Y:S04]  /*39da0*/  LDS R38, [R0+UR11+0xa800] ;  /* 0x00a8000b00267984 */ /* 0x000fe80008000800 */
[----:B------:R-:W-:Y:S04]  /*39db0*/  LDS R37, [R3+UR11+0xa000] ;  /* 0x00a0000b03257984 */ /* 0x000fe80008000800 */
[----:B------:R-:W1:Y:S01]  /*39dc0*/  LDS R39, [R3+UR11+0xa800] ;  /* 0x00a8000b03277984 */ /* 0x000e620008000800 */
[----:B------:R-:W-:Y:S01]  /*39dd0*/  IMAD.MOV.U32 R143, RZ, RZ, R40 ;  /* 0x000000ffff8f7224 */ /* 0x000fe200078e0028 */
[----:B------:R-:W-:-:S02]  /*39de0*/  MOV R142, R41 ;  /* 0x00000029008e7202 */ /* 0x000fc40000000f00 */
[----:B------:R-:W-:Y:S01]  /*39df0*/  LOP3.LUT R239, R0, 0x40, RZ, 0x3c, !PT ;  /* 0x0000004000ef7812 */ /* 0x000fe200078e3cff */
[----:B------:R-:W-:Y:S01]  /*39e00*/  IMAD.MOV.U32 R141, RZ, RZ, R42 ;  /* 0x000000ffff8d7224 */ /* 0x000fe200078e002a */
[----:B------:R-:W-:Y:S01]  /*39e10*/  MOV R140, R43 ;  /* 0x0000002b008c7202 */ /* 0x000fe20000000f00 */
[----:B------:R-:W-:Y:S04]  /*39e20*/  LDS R41, [R252+UR11+0xa000] ;  /* 0x00a0000bfc297984 */ /* 0x000fe80008000800 */
[----:B------:R-:W-:Y:S04]  /*39e30*/  LDS R40, [R239+UR11+0xa000] ;  /* 0x00a0000bef287984 */ /* 0x000fe80008000800 */
[----:B------:R-:W-:Y:S04]  /*39e40*/  LDS R42, [R239+UR11+0xa800] ;  /* 0x00a8000bef2a7984 */ /* 0x000fe80008000800 */
[----:B------:R-:W2:Y:S01]  /*39e50*/  LDS R43, [R252+UR11+0xa800] ;  /* 0x00a8000bfc2b7984 */ /* 0x000ea20008000800 */
[----:B------:R-:W-:Y:S01]  /*39e60*/  MOV R183, R52 ;  /* 0x0000003400b77202 */ /* 0x000fe20000000f00 */
[----:B------:R-:W-:Y:S01]  /*39e70*/  IMAD.MOV.U32 R182, RZ, RZ, R53 ;  /* 0x000000ffffb67224 */ /* 0x000fe200078e0035 */
[----:B------:R-:W-:Y:S01]  /*39e80*/  MOV R181, R54 ;  /* 0x0000003600b57202 */ /* 0x000fe20000000f00 */
[----:B------:R-:W-:Y:S01]  /*39e90*/  IMAD.MOV.U32 R180, RZ, RZ, R55 ;  /* 0x000000ffffb47224 */ /* 0x000fe200078e0037 */
[----:B------:R-:W-:Y:S04]  /*39ea0*/  LDS R104, [R239+UR11+0xa080] ;  /* 0x00a0800bef687984 */ /* 0x000fe80008000800 */
[----:B------:R-:W2:Y:S01]  /*39eb0*/  LDS R106, [R239+UR11+0xa880] ;  /* 0x00a8800bef6a7984 */ /* 0x000ea20008000800 */
        /* <DEDUP_REMOVED lines=8> */
[----:B------:R-:W-:Y:S01]  /*39f40*/  LDS R237, [R252+UR11+0xa180] ;  /* 0x00a1800bfced7984 */ /* 0x000fe20008000800 */
[----:B-1----:R-:W-:Y:S01]  /*39f50*/  HMMA.1688.F32.TF32 R48, R36, R4, R48 ;  /* 0x000000042430723c */ /* 0x002fe20000081030 */
[----:B------:R-:W-:-:S07]  /*39f60*/  IMAD.MOV.U32 R192, RZ, RZ, R171 ;  /* 0x000000ffffc07224 */ /* 0x000fce00078e00ab */
[----:B---3--:R-:W-:Y:S11]  /*39f70*/  HMMA.1688.F32.TF32 R44, R36, R8, R44 ;  /* 0x00000008242c723c */ /* 0x008ff6000008102c */
[----:B------:R-:W-:Y:S01]  /*39f80*/  IMAD.MOV.U32 R247, RZ, RZ, R48 ;  /* 0x000000fffff77224 */ /* 0x000fe200078e0030 */
[----:B------:R-:W-:Y:S01]  /*39f90*/  MOV R246, R49 ;  /* 0x0000003100f67202 */ /* 0x000fe20000000f00 */
[----:B------:R-:W3:Y:S01]  /*39fa0*/  LDL.LU R48, [R1+0x60] ;  /* 0x0000600001307983 */ /* 0x000ee20000300800 */
[----:B------:R-:W-:Y:S01]  /*39fb0*/  IMAD.MOV.U32 R245, RZ, RZ, R50 ;  /* 0x000000fffff57224 */ /* 0x000fe200078e0032 */
[----:B------:R-:W-:-:S02]  /*39fc0*/  MOV R244, R51 ;  /* 0x0000003300f47202 */ /* 0x000fc40000000f00 */
[----:B------:R-:W3:Y:S04]  /*39fd0*/  LDL.LU R49, [R1+0x64] ;  /* 0x0000640001317983 */ /* 0x000ee80000300800 */
[----:B------:R-:W3:Y:S04]  /*39fe0*/  LDL.LU R50, [R1+0x68] ;  /* 0x0000680001327983 */ /* 0x000ee80000300800 */
[----:B------:R-:W3:Y:S01]  /*39ff0*/  LDL.LU R51, [R1+0x6c] ;  /* 0x00006c0001337983 */ /* 0x000ee20000300800 */
[----:B------:R-:W-:Y:S01]  /*3a000*/  IMAD.MOV.U32 R215, RZ, RZ, R44 ;  /* 0x000000ffffd77224 */ /* 0x000fe200078e002c */
[----:B------:R-:W-:-:S02]  /*3a010*/  MOV R214, R45 ;  /* 0x0000002d00d67202 */ /* 0x000fc40000000f00 */
[----:B------:R-:W3:Y:S01]  /*3a020*/  LDL.LU R44, [R1+0x50] ;  /* 0x00005000012c7983 */ /* 0x000ee20000300800 */
[----:B------:R-:W-:Y:S01]  /*3a030*/  IMAD.MOV.U32 R213, RZ, RZ, R46 ;  /* 0x000000ffffd57224 */ /* 0x000fe200078e002e */
[----:B------:R-:W-:Y:S02]  /*3a040*/  MOV R212, R47 ;  /* 0x0000002f00d47202 */ /* 0x000fe40000000f00 */
[----:B------:R-:W3:Y:S04]  /*3a050*/  LDL.LU R45, [R1+0x54] ;  /* 0x00005400012d7983 */ /* 0x000ee80000300800 */
[----:B------:R-:W3:Y:S04]  /*3a060*/  LDL.LU R46, [R1+0x58] ;  /* 0x00005800012e7983 */ /* 0x000ee80000300800 */
[----:B------:R-:W3:Y:S04]  /*3a070*/  LDL.LU R47, [R1+0x5c] ;  /* 0x00005c00012f7983 */ /* 0x000ee80000300800 */
[----:B------:R-:W3:Y:S04]  /*3a080*/  LDL.LU R100, [R1+0x40] ;  /* 0x0000400001647983 */ /* 0x000ee80000300800 */
[----:B------:R-:W3:Y:S04]  /*3a090*/  LDL.LU R101, [R1+0x44] ;  /* 0x0000440001657983 */ /* 0x000ee80000300800 */
[----:B------:R-:W3:Y:S04]  /*3a0a0*/  LDL.LU R102, [R1+0x48] ;  /* 0x0000480001667983 */ /* 0x000ee80000300800 */
[----:B------:R-:W3:Y:S01]  /*3a0b0*/  LDL.LU R103, [R1+0x4c] ;  /* 0x00004c0001677983 */ /* 0x000ee20000300800 */
[C---:B--2---:R-:W-:Y:S03]  /*3a0c0*/  HMMA.1688.F32.TF32 R88, R36.reuse, R12, R88 ;  /* 0x0000000c2458723c */ /* 0x044fe60000081058 */
[----:B------:R-:W2:Y:S04]  /*3a0d0*/  LDL.LU R96, [R1+0x30] ;  /* 0x0000300001607983 */ /* 0x000ea80000300800 */
[----:B------:R-:W2:Y:S04]  /*3a0e0*/  LDL.LU R97, [R1+0x34] ;  /* 0x0000340001617983 */ /* 0x000ea80000300800 */
[----:B------:R-:W2:Y:S01]  /*3a0f0*/  LDL.LU R98, [R1+0x38] ;  /* 0x0000380001627983 */ /* 0x000ea20000300800 */
[C---:B----4-:R-:W-:Y:S03]  /*3a100*/  HMMA.1688.F32.TF32 R68, R36.reuse, R28, R68 ;  /* 0x0000001c2444723c */ /* 0x050fe60000081044 */
[----:B------:R-:W2:Y:S04]  /*3a110*/  LDL.LU R99, [R1+0x3c] ;  /* 0x00003c0001637983 */ /* 0x000ea80000300800 */
[----:B------:R-:W-:Y:S01]  /*3a120*/  IMAD.MOV.U32 R243, RZ, RZ, R88 ;  /* 0x000000fffff37224 */ /* 0x000fe200078e0058 */
[----:B------:R-:W-:Y:S01]  /*3a130*/  MOV R242, R89 ;  /* 0x0000005900f27202 */ /* 0x000fe20000000f00 */
[----:B------:R-:W-:Y:S01]  /*3a140*/  IMAD.MOV.U32 R241, RZ, RZ, R90 ;  /* 0x000000fffff17224 */ /* 0x000fe200078e005a */
[----:B------:R-:W-:Y:S01]  /*3a150*/  HMMA.1688.F32.TF32 R84, R36, R16, R84 ;  /* 0x000000102454723c */ /* 0x000fe20000081054 */
[----:B------:R-:W-:-:S07]  /*3a160*/  MOV R240, R91 ;  /* 0x0000005b00f07202 */ /* 0x000fce0000000f00 */
[C---:B------:R-:W-:Y:S08]  /*3a170*/  HMMA.1688.F32.TF32 R80, R36.reuse, R20, R80 ;  /* 0x000000142450723c */ /* 0x040ff00000081050 */
[----:B------:R-:W-:Y:S01]  /*3a180*/  HMMA.1688.F32.TF32 R76, R36, R24, R76 ;  /* 0x00000018244c723c */ /* 0x000fe2000008104c */
[----:B------:R-:W-:Y:S01]  /*3a190*/  IMAD.MOV.U32 R216, RZ, RZ, R68 ;  /* 0x000000ffffd87224 */ /* 0x000fe200078e0044 */
[----:B------:R-:W-:Y:S01]  /*3a1a0*/  MOV R217, R69 ;  /* 0x0000004500d97202 */ /* 0x000fe20000000f00 */
[----:B------:R-:W4:Y:S01]  /*3a1b0*/  LDL.LU R68, [R1+0x1d0] ;  /* 0x0001d00001447983 */ /* 0x000f220000300800 */
[----:B------:R-:W-:Y:S01]  /*3a1c0*/  IMAD.MOV.U32 R218, RZ, RZ, R70 ;  /* 0x000000ffffda7224 */ /* 0x000fe200078e0046 */
[----:B------:R-:W-:-:S02]  /*3a1d0*/  MOV R219, R71 ;  /* 0x0000004700db7202 */ /* 0x000fc40000000f00 */
[----:B------:R-:W4:Y:S04]  /*3a1e0*/  LDL.LU R69, [R1+0x1d4] ;  /* 0x0001d40001457983 */ /* 0x000f280000300800 */
[----:B------:R-:W4:Y:S04]  /*3a1f0*/  LDL.LU R70, [R1+0x1d8] ;  /* 0x0001d80001467983 */ /* 0x000f280000300800 */
        /* <DEDUP_REMOVED lines=8> */
[----:B------:R-:W4:Y:S01]  /*3a280*/  LDL.LU R84, [R1+0x10] ;  /* 0x0000100001547983 */ /* 0x000f220000300800 */
[----:B------:R-:W-:-:S03]  /*3a290*/  MOV R207, R87 ;  /* 0x0000005700cf7202 */ /* 0x000fc60000000f00 */
[----:B------:R-:W4:Y:S04]  /*3a2a0*/  LDL.LU R85, [R1+0x14] ;  /* 0x0000140001557983 */ /* 0x000f280000300800 */
[----:B------:R-:W4:Y:S04]  /*3a2b0*/  LDL.LU R86, [R1+0x18] ;  /* 0x0000180001567983 */ /* 0x000f280000300800 */
[----:B------:R-:W4:Y:S01]  /*3a2c0*/  LDL.LU R87, [R1+0x1c] ;  /* 0x00001c0001577983 */ /* 0x000f220000300800 */
[----:B------:R-:W-:Y:S01]  /*3a2d0*/  IMAD.MOV.U32 R208, RZ, RZ, R80 ;  /* 0x000000ffffd07224 */ /* 0x000fe200078e0050 */
[----:B------:R-:W-:Y:S01]  /*3a2e0*/  MOV R209, R81 ;  /* 0x0000005100d17202 */ /* 0x000fe20000000f00 */
[----:B------:R-:W-:Y:S01]  /*3a2f0*/  IMAD.MOV.U32 R210, RZ, RZ, R82 ;  /* 0x000000ffffd27224 */ /* 0x000fe200078e0052 */
[----:B------:R-:W4:Y:S01]  /*3a300*/  LDL.LU R80, [R1] ;  /* 0x0000000001507983 */ /* 0x000f220000300800 */
[----:B------:R-:W-:-:S03]  /*3a310*/  MOV R211, R83 ;  /* 0x0000005300d37202 */ /* 0x000fc60000000f00 */
        /* <DEDUP_REMOVED lines=17> */
[----:B------:R-:W-:Y:S01]  /*3a430*/  LDS R171, [R252+UR11+0xa900] ;  /* 0x00a9000bfcab7984 */ /* 0x000fe20008000800 */
[----:B------:R-:W-:-:S03]  /*3a440*/  MOV R195, R168 ;  /* 0x000000a800c37202 */ /* 0x000fc60000000f00 */
[----:B------:R-:W-:Y:S04]  /*3a450*/  LDS R236, [R239+UR11+0xa180] ;  /* 0x00a1800befec7984 */ /* 0x000fe80008000800 */
[----:B------:R-:W-:Y:S01]  /*3a460*/  LDS R238, [R239+UR11+0xa980] ;  /* 0x00a9800befee7984 */ /* 0x000fe20008000800 */
[----:B---3--:R-:W-:Y:S01]  /*3a470*/  HMMA.1688.F32.TF32 R36, R36, R32, R48 ;  /* 0x000000202424723c */ /* 0x008fe20000081030 */
[----:B------:R-:W-:Y:S01]  /*3a480*/  MOV R143, R120 ;  /* 0x00000078008f7202 */ /* 0x000fe20000000f00 */
[----:B------:R-:W-:Y:S01]  /*3a490*/  IMAD.MOV.U32 R142, RZ, RZ, R121 ;  /* 0x000000ffff8e7224 */ /* 0x000fe200078e0079 */
[----:B------:R-:W-:Y:S01]  /*3a4a0*/  MOV R141, R122 ;  /* 0x0000007a008d7202 */ /* 0x000fe20000000f00 */
[----:B------:R-:W-:Y:S01]  /*3a4b0*/  IMAD.MOV.U32 R140, RZ, RZ, R123 ;  /* 0x000000ffff8c7224 */ /* 0x000fe200078e007b */
[----:B------:R-:W-:Y:S01]  /*3a4c0*/  LDS R168, [R239+UR11+0xa100] ;  /* 0x00a1000befa87984 */ /* 0x000fe20008000800 */
[----:B------:R-:W-:-:S03]  /*3a4d0*/  MOV R160, R139 ;  /* 0x0000008b00a07202 */ /* 0x000fc60000000f00 */
[----:B------:R-:W-:Y:S01]  /*3a4e0*/  LDS R170, [R239+UR11+0xa900] ;  /* 0x00a9000befaa7984 */ /* 0x000fe20008000800 */
[----:B------:R-:W-:-:S03]  /*3a4f0*/  IMAD.MOV.U32 R161, RZ, RZ, R138 ;  /* 0x000000ffffa17224 */ /* 0x000fc600078e008a */
[----:B------:R-:W1:Y:S06]  /*3a500*/  LDS R169, [R252+UR11+0xa100] ;  /* 0x00a1000bfca97984 */ /* 0x000e6c0008000800 */
[----:B------:R-:W-:Y:S01]  /*3a510*/  IMAD.MOV.U32 R220, RZ, RZ, R36 ;  /* 0x000000ffffdc7224 */ /* 0x000fe200078e0024 */
[----:B------:R-:W-:Y:S01]  /*3a520*/  MOV R221, R37 ;  /* 0x0000002500dd7202 */ /* 0x000fe20000000f00 */
[----:B------:R-:W-:Y:S01]  /*3a530*/  IMAD.MOV.U32 R222, RZ, RZ, R38 ;  /* 0x000000ffffde7224 */ /* 0x000fe200078e0026 */
[----:B------:R-:W-:Y:S01]  /*3a540*/  MOV R223, R39 ;  /* 0x0000002700df7202 */ /* 0x000fe20000000f00 */
[----:B------:R-:W-:Y:S01]  /*3a550*/  IMAD.MOV.U32 R51, RZ, RZ, R2 ;  /* 0x000000ffff337224 */ /* 0x000fe200078e0002 */
[C---:B------:R-:W-:Y:S01]  /*3a560*/  HMMA.1688.F32.TF32 R36, R40.reuse, R4, R44 ;  /* 0x000000042824723c */ /* 0x040fe2000008102c */
[----:B------:R-:W3:Y:S04]  /*3a570*/  LDL.LU R44, [R1+0x1c0] ;  /* 0x0001c000012c7983 */ /* 0x000ee80000300800 */
[----:B------:R-:W3:Y:S04]  /*3a580*/  LDL.LU R45, [R1+0x1c4] ;  /* 0x0001c400012d7983 */ /* 0x000ee80000300800 */
[----:B------:R-:W3:Y:S04]  /*3a590*/  LDL.LU R46, [R1+0x1c8] ;  /* 0x0001c800012e7983 */ /* 0x000ee80000300800 */
[----:B------:R-:W3:Y:S04]  /*3a5a0*/  LDL.LU R47, [R1+0x1cc] ;  /* 0x0001cc00012f7983 */ /* 0x000ee80000300800 */
[----:B------:R-:W3:Y:S02]  /*3a5b0*/  LDL.LU R48, [R1+0x1b0] ;  /* 0x0001b00001307983 */ /* 0x000ee40000300800 */
[----:B------:R-:W-:Y:S01]  /*3a5c0*/  IMAD.MOV.U32 R224, RZ, RZ, R36 ;  /* 0x000000ffffe07224 */ /* 0x000fe200078e0024 */
[----:B------:R-:W-:Y:S01]  /*3a5d0*/  MOV R225, R37 ;  /* 0x0000002500e17202 */ /* 0x000fe20000000f00 */
[----:B------:R-:W-:Y:S01]  /*3a5e0*/  IMAD.MOV.U32 R226, RZ, RZ, R38 ;  /* 0x000000ffffe27224 */ /* 0x000fe200078e0026 */
[----:B------:R-:W-:Y:S01]  /*3a5f0*/  MOV R227, R39 ;  /* 0x0000002700e37202 */ /* 0x000fe20000000f00 */
[----:B------:R-:W3:Y:S01]  /*3a600*/  LDL.LU R49, [R1+0x1b4] ;  /* 0x0001b40001317983 */ /* 0x000ee20000300800 */
[C---:B------:R-:W-:Y:S03]  /*3a610*/  HMMA.1688.F32.TF32 R36, R40.reuse, R8, R100 ;  /* 0x000000082824723c */ /* 0x040fe60000081064 */
[----:B------:R-:W3:Y:S01]  /*3a620*/  LDL.LU R50, [R1+0x1b8] ;  /* 0x0001b80001327983 */ /* 0x000ee20000300800 */
[----:B------:R-:W-:Y:S01]  /*3a630*/  IMAD.MOV.U32 R123, RZ, RZ, R112 ;  /* 0x000000ffff7b7224 */ /* 0x000fe200078e0070 */
[----:B------:R-:W-:Y:S01]  /*3a640*/  MOV R162, R137 ;  /* 0x0000008900a27202 */ /* 0x000fe20000000f00 */
[----:B------:R-:W-:Y:S01]  /*3a650*/  IMAD.MOV.U32 R102, RZ, RZ, R65 ;  /* 0x000000ffff667224 */ /* 0x000fe200078e0041 */
[----:B------:R-:W-:Y:S01]  /*3a660*/  MOV R103, R64 ;  /* 0x0000004000677202 */ /* 0x000fe20000000f00 */
[----:B------:R-:W-:Y:S01]  /*3a670*/  IMAD.MOV.U32 R100, RZ, RZ, R67 ;  /* 0x000000ffff647224 */ /* 0x000fe200078e0043 */
[----:B------:R-:W-:Y:S01]  /*3a680*/  MOV R101, R66 ;  /* 0x0000004200657202 */ /* 0x000fe20000000f00 */
[----:B------:R-:W-:Y:S01]  /*3a690*/  IMAD.MOV.U32 R163, RZ, RZ, R136 ;  /* 0x000000ffffa37224 */ /* 0x000fe200078e0088 */
[----:B------:R-:W-:Y:S04]  /*3a6a0*/  LDS R138, [R0+UR11+0xa900] ;  /* 0x00a9000b008a7984 */ /* 0x000fe80008000800 */
[----:B------:R-:W-:Y:S04]  /*3a6b0*/  LDS R136, [R0+UR11+0xa100] ;  /* 0x00a1000b00887984 */ /* 0x000fe80008000800 */
[----:B------:R-:W-:Y:S01]  /*3a6c0*/  MOV R228, R36 ;  /* 0x0000002400e47202 */ /* 0x000fe20000000f00 */
[----:B------:R-:W-:Y:S01]  /*3a6d0*/  IMAD.MOV.U32 R229, RZ, RZ, R37 ;  /* 0x000000ffffe57224 */ /* 0x000fe200078e0025 */
[----:B------:R-:W-:Y:S01]  /*3a6e0*/  MOV R230, R38 ;  /* 0x0000002600e67202 */ /* 0x000fe20000000f00 */
[----:B------:R-:W-:Y:S01]  /*3a6f0*/  IMAD.MOV.U32 R231, RZ, RZ, R39 ;  /* 0x000000ffffe77224 */ /* 0x000fe200078e0027 */
[----:B------:R-:W-:Y:S01]  /*3a700*/  LDS R137, [R3+UR11+0xa100] ;  /* 0x00a1000b03897984 */ /* 0x000fe20008000800 */
[----:B--2---:R-:W-:Y:S03]  /*3a710*/  HMMA.1688.F32.TF32 R36, R40, R12, R96 ;  /* 0x0000000c2824723c */ /* 0x004fe60000081060 */
[----:B------:R-:W-:Y:S04]  /*3a720*/  LDS R139, [R3+UR11+0xa900] ;  /* 0x00a9000b038b7984 */ /* 0x000fe80008000800 */
[----:B------:R-:W-:-:S12]  /*3a730*/  LDS R239, [R252+UR11+0xa980] ;  /* 0x00a9800bfcef7984 */ /* 0x000fd80008000800 */
[----:B------:R-:W-:Y:S01]  /*3a740*/  MOV R232, R36 ;  /* 0x0000002400e87202 */ /* 0x000fe20000000f00 */
[----:B------:R-:W-:Y:S01]  /*3a750*/  IMAD.MOV.U32 R233, RZ, RZ, R37 ;  /* 0x000000ffffe97224 */ /* 0x000fe200078e0025 */
[----:B------:R-:W-:Y:S01]  /*3a760*/  MOV R234, R38 ;  /* 0x0000002600ea7202 */ /* 0x000fe20000000f00 */
[----:B------:R-:W-:Y:S02]  /*3a770*/  IMAD.MOV.U32 R235, RZ, RZ, R39 ;  /* 0x000000ffffeb7224 */ /* 0x000fe400078e0027 */
[----:B----4-:R-:W-:-:S15]  /*3a780*/  HMMA.1688.F32.TF32 R36, R40, R16, R88 ;  /* 0x000000102824723c */ /* 0x010fde0000081058 */
[----:B------:R-:W-:-:S04]  /*3a790*/  NOP ;  /* 0x0000000000007918 */ /* 0x000fc80000000000 */
[----:B------:R-:W-:Y:S01]  /*3a7a0*/  MOV R10, R36 ;  /* 0x00000024000a7202 */ /* 0x000fe20000000f00 */
[----:B------:R-:W-:Y:S01]  /*3a7b0*/  IMAD.MOV.U32 R11, RZ, RZ, R37 ;  /* 0x000000ffff0b7224 */ /* 0x000fe200078e0025 */
[----:B------:R-:W-:Y:S01]  /*3a7c0*/  MOV R6, R38 ;  /* 0x0000002600067202 */ /* 0x000fe20000000f00 */
        /* <DEDUP_REMOVED lines=9> */
[----:B------:R-:W-:Y:S01]  /*3a860*/  STL.64 [R1], R36 ;  /* 0x0000002401007387 */ /* 0x000fe20000100a00 */
[----:B------:R-:W-:-:S03]  /*3a870*/  MOV R2, R39 ;  /* 0x0000002700027202 */ /* 0x000fc60000000f00 */
[----:B------:R2:W-:Y:S02]  /*3a880*/  STL [R1+0x8], R38 ;  /* 0x0000082601007387 */ /* 0x0005e40000100800 */
[C---:B--2---:R-:W-:Y:S08]  /*3a890*/  HMMA.1688.F32.TF32 R36, R40.reuse, R28, R76 ;  /* 0x0000001c2824723c */ /* 0x044ff0000008104c */
[----:B------:R-:W-:Y:S01]  /*3a8a0*/  HMMA.1688.F32.TF32 R40, R40, R32, R68 ;  /* 0x000000202828723c */ /* 0x000fe20000081044 */
[----:B------:R-:W-:Y:S01]  /*3a8b0*/  MOV R91, R56 ;  /* 0x00000038005b7202 */ /* 0x000fe20000000f00 */
[----:B------:R-:W-:Y:S01]  /*3a8c0*/  IMAD.MOV.U32 R90, RZ, RZ, R57 ;  /* 0x000000ffff5a7224 */ /* 0x000fe200078e0039 */
[----:B------:R-:W-:-:S08]  /*3a8d0*/  MOV R89, R58 ;  /* 0x0000003a00597202 */ /* 0x000fd00000000f00 */
[----:B------:R2:W-:Y:S04]  /*3a8e0*/  STL.64 [R1+0x1f40], R38 ;  /* 0x001f402601007387 */ /* 0x0005e80000100a00 */
[----:B------:R4:W-:Y:S04]  /*3a8f0*/  STL.64 [R1+0x1f38], R36 ;  /* 0x001f382401007387 */ /* 0x0009e80000100a00 */
[----:B------:R-:W-:Y:S04]  /*3a900*/  STL.64 [R1+0x1f50], R42 ;  /* 0x001f502a01007387 */ /* 0x000fe80000100a00 */
[----:B------:R-:W-:Y:S01]  /*3a910*/  STL.64 [R1+0x1f48], R40 ;  /* 0x001f482801007387 */ /* 0x000fe20000100a00 */
[----:B------:R-:W-:Y:S01]  /*3a920*/  IMAD.MOV.U32 R88, RZ, RZ, R59 ;  /* 0x000000ffff587224 */ /* 0x000fe200078e003b */
[----:B------:R-:W-:Y:S01]  /*3a930*/  MOV R99, R60 ;  /* 0x0000003c00637202 */ /* 0x000fe20000000f00 */
[----:B------:R-:W-:Y:S01]  /*3a940*/  IMAD.MOV.U32 R98, RZ, RZ, R61 ;  /* 0x000000ffff627224 */ /* 0x000fe200078e003d */
[----:B------:R-:W-:Y:S01]  /*3a950*/  MOV R97, R62 ;  /* 0x0000003e00617202 */ /* 0x000fe20000000f00 */
[----:B------:R-:W-:Y:S01]  /*3a960*/  IMAD.MOV.U32 R96, RZ, RZ, R63 ;  /* 0x000000ffff607224 */ /* 0x000fe200078e003f */
[----:B---3--:R-:W-:-:S15]  /*3a970*/  HMMA.1688.F32.TF32 R44, R72, R4, R44 ;  /* 0x00000004482c723c */ /* 0x008fde000008102c */
[----:B------:R-:W-:-:S04]  /*3a980*/  NOP ;  /* 0x0000000000007918 */ /* 0x000fc80000000000 */
[----:B------:R3:W-:Y:S04]  /*3a990*/  STL.64 [R1+0x1f60], R46 ;  /* 0x001f602e01007387 */ /* 0x0007e80000100a00 */
        /* <DEDUP_REMOVED lines=33> */
[C---:B------:R-:W-:Y:S03]  /*3abb0*/  HMMA.1688.F32.TF32 R48, R72.reuse, R8, R48 ;  /* 0x000000084830723c */ /* 0x040fe60000081030 */
[----:B------:R-:W3:Y:S04]  /*3abc0*/  LDL.LU R176, [R1+0x100] ;  /* 0x0001000001b07983 */ /* 0x000ee80000300800 */
[----:B------:R-:W3:Y:S04]  /*3abd0*/  LDL.LU R177, [R1+0x104] ;  /* 0x0001040001b17983 */ /* 0x000ee80000300800 */
[----:B------:R-:W3:Y:S04]  /*3abe0*/  LDL.LU R178, [R1+0x108] ;  /* 0x0001080001b27983 */ /* 0x000ee80000300800 */
[----:B------:R-:W3:Y:S04]  /*3abf0*/  LDL.LU R179, [R1+0x10c] ;  /* 0x00010c0001b37983 */ /* 0x000ee80000300800 */
[----:B------:R-:W-:Y:S04]  /*3ac00*/  STL.64 [R1+0x1f70], R50 ;  /* 0x001f703201007387 */ /* 0x000fe80000100a00 */
[----:B------:R1:W-:Y:S01]  /*3ac10*/  STL.64 [R1+0x1f68], R48 ;  /* 0x001f683001007387 */ /* 0x0003e20000100a00 */
[----:B--2---:R-:W-:Y:S01]  /*3ac20*/  MOV R39, R172 ;  /* 0x000000ac00277202 */ /* 0x004fe20000000f00 */
[----:B------:R-:W-:Y:S01]  /*3ac30*/  IMAD.MOV.U32 R38, RZ, RZ, R173 ;  /* 0x000000ffff267224 */ /* 0x000fe200078e00ad */
[----:B----4-:R-:W-:Y:S01]  /*3ac40*/  MOV R37, R174 ;  /* 0x000000ae00257202 */ /* 0x010fe20000000f00 */
        /* <DEDUP_REMOVED lines=9> */
[C---:B---3--:R-:W-:Y:S08]  /*3ace0*/  HMMA.1688.F32.TF32 R56, R72.reuse, R16, R56 ;  /* 0x000000104838723c */ /* 0x048ff00000081038 */
[C---:B------:R-:W-:Y:S08]  /*3acf0*/  HMMA.1688.F32.TF32 R52, R72.reuse, R12, R52 ;  /* 0x0000000c4834723c */ /* 0x040ff00000081034 */
[C---:B------:R-:W-:Y:S11]  /*3ad00*/  HMMA.1688.F32.TF32 R60, R72.reuse, R20, R60 ;  /* 0x00000014483c723c */ /* 0x040ff6000008103c */
[----:B------:R-:W-:Y:S01]  /*3ad10*/  STL.64 [R1+0x1f80], R54 ;  /* 0x001f803601007387 */ /* 0x000fe20000100a00 */
[C---:B------:R-:W-:Y:S03]  /*3ad20*/  HMMA.1688.F32.TF32 R64, R72.reuse, R24, R64 ;  /* 0x000000184840723c */ /* 0x040fe60000081040 */
[----:B------:R-:W-:Y:S05]  /*3ad30*/  STL.64 [R1+0x1f78], R52 ;  /* 0x001f783401007387 */ /* 0x000fea0000100a00 */
[C---:B------:R-:W-:Y:S08]  /*3ad40*/  HMMA.1688.F32.TF32 R68, R72.reuse, R28, R68 ;  /* 0x0000001c4844723c */ /* 0x040ff00000081044 */
[----:B------:R-:W-:Y:S08]  /*3ad50*/  HMMA.1688.F32.TF32 R72, R72, R32, R180 ;  /* 0x000000204848723c */ /* 0x000ff000000810b4 */
[C---:B------:R-:W-:Y:S01]  /*3ad60*/  HMMA.1688.F32.TF32 R76, R104.reuse, R4, R76 ;  /* 0x00000004684c723c */ /* 0x040fe2000008104c */
[----:B------:R-:W-:Y:S04]  /*3ad70*/  STL.64 [R1+0x1f98], R58 ;  /* 0x001f983a01007387 */ /* 0x000fe80000100a00 */
[----:B------:R-:W-:Y:S03]  /*3ad80*/  STL.64 [R1+0x1f90], R56 ;  /* 0x001f903801007387 */ /* 0x000fe60000100a00 */
[C---:B------:R-:W-:Y:S01]  /*3ad90*/  HMMA.1688.F32.TF32 R80, R104.reuse, R8, R80 ;  /* 0x000000086850723c */ /* 0x040fe20000081050 */
[----:B------:R-:W-:Y:S04]  /*3ada0*/  STL.64 [R1+0x1fa8], R62 ;  /* 0x001fa83e01007387 */ /* 0x000fe80000100a00 */
[----:B------:R-:W-:Y:S03]  /*3adb0*/  STL.64 [R1+0x1fa0], R60 ;  /* 0x001fa03c01007387 */ /* 0x000fe60000100a00 */
[----:B------:R-:W-:Y:S01]  /*3adc0*/  HMMA.1688.F32.TF32 R84, R104, R12, R84 ;  /* 0x0000000c6854723c */ /* 0x000fe20000081054 */
        /* <DEDUP_REMOVED lines=12> */
[----:B------:R-:W2:Y:S04]  /*3ae90*/  LDL.LU R124, [R1+0x310] ;  /* 0x00031000017c7983 */ /* 0x000ea80000300800 */
[----:B------:R-:W2:Y:S04]  /*3aea0*/  LDL.LU R125, [R1+0x314] ;  /* 0x00031400017d7983 */ /* 0x000ea80000300800 */
[----:B------:R-:W2:Y:S04]  /*3aeb0*/  LDL.LU R126, [R1+0x318] ;  /* 0x00031800017e7983 */ /* 0x000ea80000300800 */
[----:B------:R-:W2:Y:S04]  /*3aec0*/  LDL.LU R127, [R1+0x31c] ;  /* 0x00031c00017f7983 */ /* 0x000ea80000300800 */
[----:B------:R-:W3:Y:S04]  /*3aed0*/  LDL.LU R120, [R1+0x320] ;  /* 0x0003200001787983 */ /* 0x000ee80000300800 */
[----:B------:R-:W3:Y:S04]  /*3aee0*/  LDL.LU R121, [R1+0x324] ;  /* 0x0003240001797983 */ /* 0x000ee80000300800 */
[----:B------:R-:W3:Y:S04]  /*3aef0*/  LDL.LU R122, [R1+0x328] ;  /* 0x00032800017a7983 */ /* 0x000ee80000300800 */
[----:B------:R-:W4:Y:S01]  /*3af00*/  LDL.LU R112, [R1+0x20c0] ;  /* 0x0020c00001707983 */ /* 0x000f220000300800 */
[----:B------:R-:W-:Y:S01]  /*3af10*/  MOV R47, R116 ;  /* 0x00000074002f7202 */ /* 0x000fe20000000f00 */
[----:B------:R-:W-:Y:S01]  /*3af20*/  IMAD.MOV.U32 R46, RZ, RZ, R117 ;  /* 0x000000ffff2e7224 */ /* 0x000fe200078e0075 */
[----:B------:R-:W-:Y:S01]  /*3af30*/  MOV R183, R156 ;  /* 0x0000009c00b77202 */ /* 0x000fe20000000f00 */
[----:B------:R-:W2:Y:S01]  /*3af40*/  LDL.LU R116, [R1+0x330] ;  /* 0x0003300001747983 */ /* 0x000ea20000300800 */
[----:B-1----:R-:W-:Y:S01]  /*3af50*/  MOV R45, R118 ;  /* 0x00000076002d7202 */ /* 0x002fe20000000f00 */
[----:B------:R-:W-:-:S02]  /*3af60*/  IMAD.MOV.U32 R182, RZ, RZ, R157 ;  /* 0x000000ffffb67224 */ /* 0x000fc400078e009d */
[----:B------:R-:W2:Y:S01]  /*3af70*/  LDL.LU R117, [R1+0x334] ;  /* 0x0003340001757983 */ /* 0x000ea20000300800 */
[----:B------:R-:W-:Y:S01]  /*3af80*/  IMAD.MOV.U32 R156, RZ, RZ, R135 ;  /* 0x000000ffff9c7224 */ /* 0x000fe200078e0087 */
[----:B------:R-:W-:Y:S01]  /*3af90*/  MOV R181, R158 ;  /* 0x0000009e00b57202 */ /* 0x000fe20000000f00 */
[----:B------:R-:W-:Y:S01]  /*3afa0*/  IMAD.MOV.U32 R44, RZ, RZ, R119 ;  /* 0x000000ffff2c7224 */ /* 0x000fe200078e0077 */
[----:B------:R-:W2:Y:S01]  /*3afb0*/  LDL.LU R118, [R1+0x338] ;  /* 0x0003380001767983 */ /* 0x000ea20000300800 */
[----:B------:R-:W-:Y:S01]  /*3afc0*/  MOV R157, R134 ;  /* 0x00000086009d7202 */ /* 0x000fe20000000f00 */
[----:B------:R-:W-:Y:S01]  /*3afd0*/  IMAD.MOV.U32 R180, RZ, RZ, R159 ;  /* 0x000000ffffb47224 */ /* 0x000fe200078e009f */
[----:B------:R-:W-:Y:S01]  /*3afe0*/  MOV R135, R108 ;  /* 0x0000006c00877202 */ /* 0x000fe20000000f00 */
[----:B------:R-:W2:Y:S01]  /*3aff0*/  LDL.LU R119, [R1+0x33c] ;  /* 0x00033c0001777983 */ /* 0x000ea20000300800 */
[----:B------:R-:W-:Y:S01]  /*3b000*/  IMAD.MOV.U32 R158, RZ, RZ, R133 ;  /* 0x000000ffff9e7224 */ /* 0x000fe200078e0085 */
[----:B------:R-:W-:Y:S01]  /*3b010*/  MOV R159, R132 ;  /* 0x00000084009f7202 */ /* 0x000fe20000000f00 */
[----:B------:R-:W-:Y:S01]  /*3b020*/  IMAD.MOV.U32 R134, RZ, RZ, R109 ;  /* 0x000000ffff867224 */ /* 0x000fe200078e006d */
[----:B------:R-:W2:Y:S01]  /*3b030*/  LDL.LU R108, [R1+0x350] ;  /* 0x00035000016c7983 */ /* 0x000ea20000300800 */
[----:B------:R-:W-:Y:S01]  /*3b040*/  MOV R133, R110 ;  /* 0x0000006e00857202 */ /* 0x000fe20000000f00 */
[----:B------:R-:W-:-:S02]  /*3b050*/  IMAD.MOV.U32 R132, RZ, RZ, R111 ;  /* 0x000000ffff847224 */ /* 0x000fc400078e006f */
[----:B------:R-:W2:Y:S01]  /*3b060*/  LDL.LU R109, [R1+0x354] ;  /* 0x00035400016d7983 */ /* 0x000ea20000300800 */
[----:B------:R-:W-:Y:S03]  /*3b070*/  HMMA.1688.F32.TF32 R92, R104, R20, R176 ;  /* 0x00000014685c723c */ /* 0x000fe600000810b0 */
[----:B------:R-:W2:Y:S01]  /*3b080*/  LDL.LU R110, [R1+0x358] ;  /* 0x00035800016e7983 */ /* 0x000ea20000300800 */
[----:B------:R-:W-:-:S03]  /*3b090*/  IMAD.MOV.U32 R176, RZ, RZ, R155 ;  /* 0x000000ffffb07224 */ /* 0x000fc600078e009b */
[----:B------:R-:W2:Y:S01]  /*3b0a0*/  LDL.LU R111, [R1+0x35c] ;  /* 0x00035c00016f7983 */ /* 0x000ea20000300800 */
[----:B------:R-:W-:-:S03]  /*3b0b0*/  MOV R177, R154 ;  /* 0x0000009a00b17202 */ /* 0x000fc60000000f00 */
[----:B------:R-:W2:Y:S01]  /*3b0c0*/  LDL.LU R48, [R1+0x340] ;  /* 0x0003400001307983 */ /* 0x000ea20000300800 */
[----:B------:R-:W-:Y:S01]  /*3b0d0*/  MOV R155, R128 ;  /* 0x00000080009b7202 */ /* 0x000fe20000000f00 */
[----:B------:R-:W-:Y:S02]  /*3b0e0*/  IMAD.MOV.U32 R178, RZ, RZ, R153 ;  /* 0x000000ffffb27224 */ /* 0x000fe400078e0099 */
        /* <DEDUP_REMOVED lines=8> */
[----:B------:R-:W-:Y:S01]  /*3b170*/  IMAD.MOV.U32 R152, RZ, RZ, R131 ;  /* 0x000000ffff987224 */ /* 0x000fe200078e0083 */
[----:B----4-:R-:W-:-:S02]  /*3b180*/  MOV R51, R112 ;  /* 0x0000007000337202 */ /* 0x010fc40000000f00 */
        /* <DEDUP_REMOVED lines=17> */
[C---:B------:R-:W-:Y:S08]  /*3b2a0*/  HMMA.1688.F32.TF32 R140, R168.reuse, R4, R140 ;  /* 0x00000004a88c723c */ /* 0x040ff0000008108c */
[C---:B------:R-:W-:Y:S08]  /*3b2b0*/  HMMA.1688.F32.TF32 R144, R168.reuse, R8, R144 ;  /* 0x00000008a890723c */ /* 0x040ff00000081090 */
[C---:B------:R-:W-:Y:S08]  /*3b2c0*/  HMMA.1688.F32.TF32 R148, R168.reuse, R12, R148 ;  /* 0x0000000ca894723c */ /* 0x040ff00000081094 */
[C---:B------:R-:W-:Y:S08]  /*3b2d0*/  HMMA.1688.F32.TF32 R152, R168.reuse, R16, R152 ;  /* 0x00000010a898723c */ /* 0x040ff00000081098 */
[----:B------:R-:W-:Y:S08]  /*3b2e0*/  HMMA.1688.F32.TF32 R156, R168, R20, R156 ;  /* 0x00000014a89c723c */ /* 0x000ff0000008109c */
[C---:B-1----:R-:W-:Y:S08]  /*3b2f0*/  HMMA.1688.F32.TF32 R172, R200.reuse, R4, R172 ;  /* 0x00000004c8ac723c */ /* 0x042ff000000810ac */
[C---:B------:R-:W-:Y:S08]  /*3b300*/  HMMA.1688.F32.TF32 R176, R200.reuse, R8, R176 ;  /* 0x00000008c8b0723c */ /* 0x040ff000000810b0 */
[C---:B------:R-:W-:Y:S08]  /*3b310*/  HMMA.1688.F32.TF32 R180, R200.reuse, R12, R180 ;  /* 0x0000000cc8b4723c */ /* 0x040ff000000810b4 */
[C---:B------:R-:W-:Y:S08]  /*3b320*/  HMMA.1688.F32.TF32 R184, R200.reuse, R16, R184 ;  /* 0x00000010c8b8723c */ /* 0x040ff000000810b8 */
[C---:B------:R-:W-:Y:S08]  /*3b330*/  HMMA.1688.F32.TF32 R188, R200.reuse, R20, R188 ;  /* 0x00000014c8bc723c */ /* 0x040ff000000810bc */
[C---:B------:R-:W-:Y:S08]  /*3b340*/  HMMA.1688.F32.TF32 R192, R200.reuse, R24, R192 ;  /* 0x00000018c8c0723c */ /* 0x040ff000000810c0 */
[C---:B------:R-:W-:Y:S08]  /*3b350*/  HMMA.1688.F32.TF32 R196, R200.reuse, R28, R196 ;  /* 0x0000001cc8c4723c */ /* 0x040ff000000810c4 */
[----:B------:R-:W-:Y:S01]  /*3b360*/  HMMA.1688.F32.TF32 R200, R200, R32, R36 ;  /* 0x00000020c8c8723c */ /* 0x000fe20000081024 */
[----:B------:R-:W-:Y:S01]  /*3b370*/  MOV R36, R18 ;  /* 0x0000001200247202 */ /* 0x000fe20000000f00 */
[----:B------:R-:W-:Y:S01]  /*3b380*/  IMAD.MOV.U32 R37, RZ, RZ, R19 ;  /* 0x000000ffff257224 */ /* 0x000fe200078e0013 */
[----:B------:R-:W4:Y:S01]  /*3b390*/  LDL.LU R18, [R1+0x20ac] ;  /* 0x0020ac0001127983 */ /* 0x000f220000300800 */
[----:B------:R-:W-:Y:S01]  /*3b3a0*/  MOV R38, R14 ;  /* 0x0000000e00267202 */ /* 0x000fe20000000f00 */
[----:B------:R-:W-:-:S02]  /*3b3b0*/  IMAD.MOV.U32 R39, RZ, RZ, R15 ;  /* 0x000000ffff277224 */ /* 0x000fc400078e000f */
[----:B------:R-:W4:Y:S01]  /*3b3c0*/  LDL.LU R19, [R1+0x20a8] ;  /* 0x0020a80001137983 */ /* 0x000f220000300800 */
[C---:B------:R-:W-:Y:S03]  /*3b3d0*/  HMMA.1688.F32.TF32 R160, R168.reuse, R24, R160 ;  /* 0x00000018a8a0723c */ /* 0x040fe600000810a0 */
[----:B------:R-:W4:Y:S04]  /*3b3e0*/  LDL.LU R14, [R1+0x20a4] ;  /* 0x0020a400010e7983 */ /* 0x000f280000300800 */
[----:B------:R-:W4:Y:S01]  /*3b3f0*/  LDL.LU R15, [R1+0x20a0] ;  /* 0x0020a000010f7983 */ /* 0x000f220000300800 */
        /* <DEDUP_REMOVED lines=12> */
[----:B------:R-:W-:Y:S08]  /*3b4c0*/  HMMA.1688.F32.TF32 R100, R104, R28, R100 ;  /* 0x0000001c6864723c */ /* 0x000ff00000081064 */
[C---:B--2---:R-:W-:Y:S08]  /*3b4d0*/  HMMA.1688.F32.TF32 R108, R136.reuse, R4, R108 ;  /* 0x00000004886c723c */ /* 0x044ff0000008106c */
[C---:B------:R-:W-:Y:S08]  /*3b4e0*/  HMMA.1688.F32.TF32 R116, R136.reuse, R12, R116 ;  /* 0x0000000c8874723c */ /* 0x040ff00000081074 */
[C---:B---3--:R-:W-:Y:S08]  /*3b4f0*/  HMMA.1688.F32.TF32 R120, R136.reuse, R16, R120 ;  /* 0x000000108878723c */ /* 0x048ff00000081078 */
[C---:B------:R-:W-:Y:S08]  /*3b500*/  HMMA.1688.F32.TF32 R124, R136.reuse, R20, R124 ;  /* 0x00000014887c723c */ /* 0x040ff0000008107c */
        /* <DEDUP_REMOVED lines=25> */
[----:B----4-:R-:W-:Y:S08]  /*3b6a0*/  HMMA.1688.F32.TF32 R104, R104, R32, R112 ;  /* 0x000000206868723c */ /* 0x010ff00000081070 */
[----:B------:R-:W-:Y:S01]  /*3b6b0*/  HMMA.1688.F32.TF32 R112, R136, R8, R48 ;  /* 0x000000088870723c */ /* 0x000fe20000081030 */
[----:B------:R-:W-:-:S07]  /*3b6c0*/  MOV R48, R228 ;  /* 0x000000e400307202 */ /* 0x000fce0000000f00 */
[----:B------:R-:W-:Y:S01]  /*3b6d0*/  HMMA.1688.F32.TF32 R128, R136, R24, R128 ;  /* 0x000000188880723c */ /* 0x000fe20000081080 */
[----:B------:R-:W-:-:S07]  /*3b6e0*/  IMAD.MOV.U32 R49, RZ, RZ, R229 ;  /* 0x000000ffff317224 */ /* 0x000fce00078e00e5 */
[----:B------:R-:W-:Y:S01]  /*3b6f0*/  HMMA.1688.F32.TF32 R136, R136, R32, R44 ;  /* 0x000000208888723c */ /* 0x000fe2000008102c */
[----:B------:R-:W-:Y:S01]  /*3b700*/  MOV R44, R232 ;  /* 0x000000e8002c7202 */ /* 0x000fe20000000f00 */
[----:B------:R-:W-:Y:S01]  /*3b710*/  IMAD.MOV.U32 R45, RZ, RZ, R233 ;  /* 0x000000ffff2d7224 */ /* 0x000fe200078e00e9 */
[----:B------:R-:W2:Y:S01]  /*3b720*/  LDL.LU R232, [R1+0x208c] ;  /* 0x00208c0001e87983 */ /* 0x000ea20000300800 */
[----:B------:R-:W-:Y:S01]  /*3b730*/  MOV R46, R234 ;  /* 0x000000ea002e7202 */ /* 0x000fe20000000f00 */
[----:B------:R-:W-:Y:S02]  /*3b740*/  IMAD.MOV.U32 R47, RZ, RZ, R235 ;  /* 0x000000ffff2f7224 */ /* 0x000fe400078e00eb */
[----:B------:R-:W2:Y:S01]  /*3b750*/  LDL.LU R233, [R1+0x2088] ;  /* 0x0020880001e97983 */ /* 0x000ea20000300800 */
[----:B------:R-:W-:-:S03]  /*3b760*/  MOV R50, R230 ;  /* 0x000000e600327202 */ /* 0x000fc60000000f00 */
[----:B------:R-:W2:Y:S01]  /*3b770*/  LDL.LU R234, [R1+0x2084] ;  /* 0x0020840001ea7983 */ /* 0x000ea20000300800 */
[----:B------:R-:W-:-:S03]  /*3b780*/  IMAD.MOV.U32 R51, RZ, RZ, R231 ;  /* 0x000000ffff337224 */ /* 0x000fc600078e00e7 */
[----:B------:R-:W2:Y:S04]  /*3b790*/  LDL.LU R235, [R1+0x2080] ;  /* 0x0020800001eb7983 */ /* 0x000ea80000300800 */
        /* <DEDUP_REMOVED lines=42> */
[----:B------:R-:W-:Y:S04]  /*3ba40*/  LDS R244, [R0+UR11+0xb080] ;  /* 0x00b0800b00f47984 */ /* 0x000fe80008000800 */
[----:B------:R-:W-:Y:S04]  /*3ba50*/  LDS R246, [R0+UR11+0xb880] ;  /* 0x00b8800b00f67984 */ /* 0x000fe80008000800 */
[----:B------:R-:W-:Y:S04]  /*3ba60*/  LDS R245, [R3+UR11+0xb080] ;  /* 0x00b0800b03f57984 */ /* 0x000fe80008000800 */
[----:B------:R-:W-:Y:S01]  /*3ba70*/  LDS R247, [R3+UR11+0xb880] ;  /* 0x00b8800b03f77984 */ /* 0x000fe20008000800 */
[C---:B--2---:R-:W-:Y:S08]  /*3ba80*/  HMMA.1688.F32.TF32 R232, R236.reuse, R32, R232 ;  /* 0x00000020ece8723c */ /* 0x044ff000000810e8 */
[C---:B---3--:R-:W-:Y:S08]  /*3ba90*/  HMMA.1688.F32.TF32 R228, R236.reuse, R28, R228 ;  /* 0x0000001cece4723c */ /* 0x048ff000000810e4 */
[C---:B----4-:R-:W-:Y:S08]  /*3baa0*/  HMMA.1688.F32.TF32 R224, R236.reuse, R24, R224 ;  /* 0x00000018ece0723c */ /* 0x050ff000000810e0 */
        /* <DEDUP_REMOVED lines=20> */
[----:B------:R-:W-:Y:S01]  /*3bbf0*/  MOV R5, R86 ;  /* 0x0000005600057202 */ /* 0x000fe20000000f00 */
[----:B------:R-:W-:-:S06]  /*3bc00*/  IMAD.MOV.U32 R4, RZ, RZ, R87 ;  /* 0x000000ffff047224 */ /* 0x000fcc00078e0057 */
[----:B------:R-:W-:Y:S01]  /*3bc10*/  HMMA.1688.F32.TF32 R68, R236, R22, R68 ;  /* 0x00000016ec44723c */ /* 0x000fe20000081044 */
[----:B------:R-:W-:Y:S01]  /*3bc20*/  MOV R9, R84 ;  /* 0x0000005400097202 */ /* 0x000fe20000000f00 */
[----:B------:R-:W-:Y:S01]  /*3bc30*/  IMAD.MOV.U32 R8, RZ, RZ, R85 ;  /* 0x000000ffff087224 */ /* 0x000fe200078e0055 */
[----:B------:R-:W4:Y:S01]  /*3bc40*/  LDL.LU.64 R86, [R1+0x2008] ;  /* 0x0020080001567983 */ /* 0x000f220000300a00 */
[----:B------:R-:W-:-:S04]  /*3bc50*/  MOV R13, R82 ;  /* 0x00000052000d7202 */ /* 0x000fc80000000f00 */
[C---:B------:R-:W-:Y:S01]  /*3bc60*/  HMMA.1688.F32.TF32 R64, R236.reuse, R26, R64 ;  /* 0x0000001aec40723c */ /* 0x040fe20000081040 */
[----:B------:R-:W4:Y:S01]  /*3bc70*/  LDL.LU.64 R84, [R1+0x2000] ;  /* 0x0020000001547983 */ /* 0x000f220000300a00 */
[----:B------:R-:W-:Y:S01]  /*3bc80*/  IMAD.MOV.U32 R12, RZ, RZ, R83 ;  /* 0x000000ffff0c7224 */ /* 0x000fe200078e0053 */
[----:B------:R-:W-:Y:S01]  /*3bc90*/  MOV R17, R80 ;  /* 0x0000005000117202 */ /* 0x000fe20000000f00 */
[----:B------:R-:W-:Y:S01]  /*3bca0*/  IMAD.MOV.U32 R16, RZ, RZ, R81 ;  /* 0x000000ffff107224 */ /* 0x000fe200078e0051 */
[----:B------:R-:W3:Y:S03]  /*3bcb0*/  LDL.LU.64 R82, [R1+0x1ff8] ;  /* 0x001ff80001527983 */ /* 0x000ee60000300a00 */
[C---:B------:R-:W-:Y:S01]  /*3bcc0*/  HMMA.1688.F32.TF32 R60, R236.reuse, R30, R60 ;  /* 0x0000001eec3c723c */ /* 0x040fe2000008103c */
[----:B------:R-:W3:Y:S04]  /*3bcd0*/  LDL.LU.64 R80, [R1+0x1ff0] ;  /* 0x001ff00001507983 */ /* 0x000ee80000300a00 */
[----:B------:R-:W-:Y:S04]  /*3bce0*/  STL.64 [R1+0x390], R76 ;  /* 0x0003904c01007387 */ /* 0x000fe80000100a00 */
[----:B------:R1:W-:Y:S01]  /*3bcf0*/  STL.64 [R1+0x398], R78 ;  /* 0x0003984e01007387 */ /* 0x0003e20000100a00 */
[----:B------:R-:W-:Y:S03]  /*3bd00*/  HMMA.1688.F32.TF32 R236, R236, R34, R56 ;  /* 0x00000022ecec723c */ /* 0x000fe60000081038 */
[----:B-1----:R-:W3:Y:S04]  /*3bd10*/  LDL.LU.64 R78, [R1+0x1fe8] ;  /* 0x001fe800014e7983 */ /* 0x002ee80000300a00 */
[----:B------:R-:W3:Y:S04]  /*3bd20*/  LDL.LU.64 R76, [R1+0x1fe0] ;  /* 0x001fe000014c7983 */ /* 0x000ee80000300a00 */
[----:B------:R-:W-:Y:S04]  /*3bd30*/  STL.64 [R1+0x380], R72 ;  /* 0x0003804801007387 */ /* 0x000fe80000100a00 */
[----:B------:R1:W-:Y:S01]  /*3bd40*/  STL.64 [R1+0x388], R74 ;  /* 0x0003884a01007387 */ /* 0x0003e20000100a00 */
[C---:B--2---:R-:W-:Y:S03]  /*3bd50*/  HMMA.1688.F32.TF32 R52, R240.reuse, R6, R52 ;  /* 0x00000006f034723c */ /* 0x044fe60000081034 */
        /* <DEDUP_REMOVED lines=17> */
[----:B------:R-:W2:Y:S04]  /*3be70*/  LDL.LU.64 R58, [R1+0x1f98] ;  /* 0x001f9800013a7983 */ /* 0x000ea80000300a00 */
[----:B------:R-:W2:Y:S01]  /*3be80*/  LDL.LU.64 R56, [R1+0x1f90] ;  /* 0x001f900001387983 */ /* 0x000ea20000300a00 */
[----:B------:R-:W-:Y:S03]  /*3be90*/  HMMA.1688.F32.TF32 R36, R240, R22, R36 ;  /* 0x00000016f024723c */ /* 0x000fe60000081024 */
[----:B------:R1:W-:Y:S04]  /*3bea0*/  STL.64 [R1+0x2d0], R236 ;  /* 0x0002d0ec01007387 */ /* 0x0003e80000100a00 */
[----:B------:R1:W-:Y:S04]  /*3beb0*/  STL.64 [R1+0x2d8], R238 ;  /* 0x0002d8ee01007387 */ /* 0x0003e80000100a00 */
[----:B-1----:R-:W2:Y:S04]  /*3bec0*/  LDL.LU R236, [R1] ;  /* 0x0000000001ec7983 */ /* 0x002ea80000300800 */
[----:B------:R-:W2:Y:S01]  /*3bed0*/  LDL.LU R237, [R1+0x4] ;  /* 0x0000040001ed7983 */ /* 0x000ea20000300800 */
[----:B------:R-:W-:-:S03]  /*3bee0*/  MOV R239, R2 ;  /* 0x0000000200ef7202 */ /* 0x000fc60000000f00 */
[----:B------:R-:W2:Y:S04]  /*3bef0*/  LDL.LU R238, [R1+0x8] ;  /* 0x0000080001ee7983 */ /* 0x000ea80000300800 */
[----:B------:R-:W3:Y:S04]  /*3bf00*/  LDL.LU R2, [R1+0x1f88] ;  /* 0x001f880001027983 */ /* 0x000ee80000300800 */
        /* <DEDUP_REMOVED lines=19> */
[----:B------:R-:W3:Y:S01]  /*3c040*/  LDL.LU.64 R36, [R1+0x1f38] ;  /* 0x001f380001247983 */ /* 0x000ee20000300a00 */
        /* <DEDUP_REMOVED lines=8> */
[----:B-1----:R-:W-:Y:S08]  /*3c0d0*/  HMMA.1688.F32.TF32 R36, R244, R10, R48 ;  /* 0x0000000af424723c */ /* 0x002ff00000081030 */
[----:B------:R-:W-:Y:S08]  /*3c0e0*/  HMMA.1688.F32.TF32 R236, R240, R34, R40 ;  /* 0x00000022f0ec723c */ /* 0x000ff00000081028 */
[C---:B------:R-:W-:Y:S01]  /*3c0f0*/  HMMA.1688.F32.TF32 R40, R244.reuse, R6, R44 ;  /* 0x00000006f428723c */ /* 0x040fe2000008102c */
[----:B------:R-:W-:Y:S02]  /*3c100*/  LDS R44, [R0+UR11+0xb100] ;  /* 0x00b1000b002c7984 */ /* 0x000fe40008000800 */
[----:B------:R-:W-:Y:S01]  /*3c110*/  IMAD.MOV.U32 R51, RZ, RZ, R36 ;  /* 0x000000ffff337224 */ /* 0x000fe200078e0024 */
[----:B------:R-:W-:Y:S01]  /*3c120*/  MOV R50, R37 ;  /* 0x0000002500327202 */ /* 0x000fe20000000f00 */
[----:B------:R-:W-:Y:S01]  /*3c130*/  IMAD.MOV.U32 R49, RZ, RZ, R38 ;  /* 0x000000ffff317224 */ /* 0x000fe200078e0026 */
[----:B------:R-:W-:Y:S01]  /*3c140*/  MOV R48, R39 ;  /* 0x0000002700307202 */ /* 0x000fe20000000f00 */
[----:B------:R-:W-:Y:S01]  /*3c150*/  LDS R46, [R0+UR11+0xb900] ;  /* 0x00b9000b002e7984 */ /* 0x000fe20008000800 */
[C---:B------:R-:W-:Y:S03]  /*3c160*/  HMMA.1688.F32.TF32 R36, R244.reuse, R18, R56 ;  /* 0x00000012f424723c */ /* 0x040fe60000081038 */
[----:B------:R-:W-:Y:S04]  /*3c170*/  STL.64 [R1+0x140], R236 ;  /* 0x000140ec01007387 */ /* 0x000fe80000100a00 */
[----:B------:R-:W-:Y:S04]  /*3c180*/  STL.64 [R1+0x148], R238 ;  /* 0x000148ee01007387 */ /* 0x000fe80000100a00 */
[----:B------:R-:W-:Y:S04]  /*3c190*/  STL.64 [R1+0x130], R40 ;  /* 0x0001302801007387 */ /* 0x000fe80000100a00 */
[----:B------:R1:W-:Y:S04]  /*3c1a0*/  STL.64 [R1+0x138], R42 ;  /* 0x0001382a01007387 */ /* 0x0003e80000100a00 */
[----:B------:R-:W-:Y:S01]  /*3c1b0*/  IMAD.MOV.U32 R59, RZ, RZ, R36 ;  /* 0x000000ffff3b7224 */ /* 0x000fe200078e0024 */
[----:B------:R-:W-:Y:S01]  /*3c1c0*/  MOV R58, R37 ;  /* 0x00000025003a7202 */ /* 0x000fe20000000f00 */
[----:B------:R-:W-:Y:S01]  /*3c1d0*/  IMAD.MOV.U32 R57, RZ, RZ, R38 ;  /* 0x000000ffff397224 */ /* 0x000fe200078e0026 */
[----:B------:R-:W-:Y:S01]  /*3c1e0*/  MOV R56, R39 ;  /* 0x0000002700387202 */ /* 0x000fe20000000f00 */
[----:B------:R-:W-:Y:S01]  /*3c1f0*/  LDS R45, [R3+UR11+0xb100] ;  /* 0x00b1000b032d7984 */ /* 0x000fe20008000800 */
[C---:B------:R-:W-:Y:S03]  /*3c200*/  HMMA.1688.F32.TF32 R36, R244.reuse, R26, R64 ;  /* 0x0000001af424723c */ /* 0x040fe60000081040 */
[----:B------:R-:W2:Y:S04]  /*3c210*/  LDS R47, [R3+UR11+0xb900] ;  /* 0x00b9000b032f7984 */ /* 0x000ea80008000800 */
[----:B------:R-:W-:Y:S01]  /*3c220*/  LDS R236, [R21+UR11+0xb180] ;  /* 0x00b1800b15ec7984 */ /* 0x000fe20008000800 */
[----:B-1----:R-:W-:Y:S03]  /*3c230*/  HMMA.1688.F32.TF32 R40, R244, R14, R52 ;  /* 0x0000000ef428723c */ /* 0x002fe60000081034 */
[----:B------:R-:W-:Y:S04]  /*3c240*/  LDS R238, [R21+UR11+0xb980] ;  /* 0x00b9800b15ee7984 */ /* 0x000fe80008000800 */
[----:B------:R-:W-:Y:S01]  /*3c250*/  LDS R237, [R252+UR11+0xb180] ;  /* 0x00b1800bfced7984 */ /* 0x000fe20008000800 */
[----:B------:R-:W-:Y:S03]  /*3c260*/  HMMA.1688.F32.TF32 R240, R248, R34, R104 ;  /* 0x00000022f8f0723c */ /* 0x000fe60000081068 */
[----:B------:R-:W1:Y:S08]  /*3c270*/  LDS R239, [R252+UR11+0xb980] ;  /* 0x00b9800bfcef7984 */ /* 0x000e700008000800 */
[----:B------:R-:W-:Y:S04]  /*3c280*/  STL.64 [R1+0x110], R40 ;  /* 0x0001102801007387 */ /* 0x000fe80000100a00 */
[----:B------:R3:W-:Y:S02]  /*3c290*/  STL.64 [R1+0x118], R42 ;  /* 0x0001182a01007387 */ /* 0x0007e40000100a00 */
[----:B---3--:R-:W-:Y:S01]  /*3c2a0*/  HMMA.1688.F32.TF32 R40, R244, R22, R60 ;  /* 0x00000016f428723c */ /* 0x008fe2000008103c */
[----:B------:R-:W-:Y:S01]  /*3c2b0*/  IMAD.MOV.U32 R63, RZ, RZ, R36 ;  /* 0x000000ffff3f7224 */ /* 0x000fe200078e0024 */
[----:B------:R-:W-:Y:S01]  /*3c2c0*/  MOV R62, R37 ;  /* 0x00000025003e7202 */ /* 0x000fe20000000f00 */
[----:B------:R-:W-:Y:S01]  /*3c2d0*/  IMAD.MOV.U32 R61, RZ, RZ, R38 ;  /* 0x000000ffff3d7224 */ /* 0x000fe200078e0026 */
[----:B------:R-:W-:-:S04]  /*3c2e0*/  MOV R60, R39 ;  /* 0x00000027003c7202 */ /* 0x000fc80000000f00 */
[----:B------:R-:W-:-:S15]  /*3c2f0*/  HMMA.1688.F32.TF32 R36, R244, R30, R68 ;  /* 0x0000001ef424723c */ /* 0x000fde0000081044 */
[----:B------:R-:W-:-:S04]  /*3c300*/  NOP ;  /* 0x0000000000007918 */ /* 0x000fc80000000000 */
[----:B------:R-:W-:Y:S01]  /*3c310*/  IMAD.MOV.U32 R67, RZ, RZ, R36 ;  /* 0x000000ffff437224 */ /* 0x000fe200078e0024 */
[----:B------:R-:W-:Y:S01]  /*3c320*/  MOV R66, R37 ;  /* 0x0000002500427202 */ /* 0x000fe20000000f00 */
[----:B------:R-:W-:Y:S01]  /*3c330*/  IMAD.MOV.U32 R65, RZ, RZ, R38 ;  /* 0x000000ffff417224 */ /* 0x000fe200078e0026 */
[----:B------:R-:W-:Y:S02]  /*3c340*/  MOV R64, R39 ;  /* 0x0000002700407202 */ /* 0x000fe40000000f00 */
[----:B------:R-:W-:Y:S01]  /*3c350*/  HMMA.1688.F32.TF32 R36, R244, R34, R72 ;  /* 0x00000022f424723c */ /* 0x000fe20000081048 */
[----:B------:R-:W-:Y:S04]  /*3c360*/  STL.64 [R1+0xf0], R40 ;  /* 0x0000f02801007387 */ /* 0x000fe80000100a00 */
[----:B------:R3:W-:Y:S03]  /*3c370*/  STL.64 [R1+0xf8], R42 ;  /* 0x0000f82a01007387 */ /* 0x0007e60000100a00 */
[----:B---3--:R-:W-:Y:S11]  /*3c380*/  HMMA.1688.F32.TF32 R40, R248, R6, R76 ;  /* 0x00000006f828723c */ /* 0x008ff6000008104c */
[----:B------:R-:W-:Y:S01]  /*3c390*/  IMAD.MOV.U32 R71, RZ, RZ, R36 ;  /* 0x000000ffff477224 */ /* 0x000fe200078e0024 */
[----:B------:R-:W-:Y:S01]  /*3c3a0*/  MOV R70, R37 ;  /* 0x0000002500467202 */ /* 0x000fe20000000f00 */
[----:B------:R-:W-:Y:S01]  /*3c3b0*/  IMAD.MOV.U32 R69, RZ, RZ, R38 ;  /* 0x000000ffff457224 */ /* 0x000fe200078e0026 */
[----:B------:R-:W-:-:S02]  /*3c3c0*/  MOV R68, R39 ;  /* 0x0000002700447202 */ /* 0x000fc40000000f00 */
[C---:B------:R-:W-:Y:S03]  /*3c3d0*/  HMMA.1688.F32.TF32 R36, R248.reuse, R10, R80 ;  /* 0x0000000af824723c */ /* 0x040fe60000081050 */
[----:B------:R-:W-:Y:S05]  /*3c3e0*/  STL.64 [R1+0xb0], R40 ;  /* 0x0000b02801007387 */ /* 0x000fea0000100a00 */
[C---:B------:R-:W-:Y:S01]  /*3c3f0*/  HMMA.1688.F32.TF32 R244, R248.reuse, R30, R100 ;  /* 0x0000001ef8f4723c */ /* 0x040fe20000081064 */
[----:B------:R3:W-:Y:S10]  /*3c400*/  STL.64 [R1+0xb8], R42 ;  /* 0x0000b82a01007387 */ /* 0x0007f40000100a00 */
[----:B------:R-:W-:Y:S01]  /*3c410*/  IMAD.MOV.U32 R75, RZ, RZ, R36 ;  /* 0x000000ffff4b7224 */ /* 0x000fe200078e0024 */
[----:B---3--:R-:W-:Y:S01]  /*3c420*/  HMMA.1688.F32.TF32 R40, R248, R22, R92 ;  /* 0x00000016f828723c */ /* 0x008fe2000008105c */
[----:B------:R-:W-:Y:S01]  /*3c430*/  MOV R74, R37 ;  /* 0x00000025004a7202 */ /* 0x000fe20000000f00 */
[----:B------:R-:W-:Y:S01]  /*3c440*/  IMAD.MOV.U32 R73, RZ, RZ, R38 ;  /* 0x000000ffff497224 */ /* 0x000fe200078e0026 */
[----:B------:R-:W-:-:S05]  /*3c450*/  MOV R72, R39 ;  /* 0x0000002700487202 */ /* 0x000fca0000000f00 */
[----:B----4-:R-:W-:Y:S08]  /*3c460*/  HMMA.1688.F32.TF32 R36, R248, R14, R84 ;  /* 0x0000000ef824723c */ /* 0x010ff00000081054 */
[C---:B--2---:R-:W-:Y:S08]  /*3c470*/  HMMA.1688.F32.TF32 R84, R44.reuse, R6, R108 ;  /* 0x000000062c54723c */ /* 0x044ff0000008106c */
[----:B------:R-:W-:Y:S01]  /*3c480*/  HMMA.1688.F32.TF32 R52, R44, R10, R112 ;  /* 0x0000000a2c34723c */ /* 0x000fe20000081070 */
[----:B------:R-:W-:Y:S04]  /*3c490*/  STL.64 [R1+0x50], R40 ;  /* 0x0000502801007387 */ /* 0x000fe80000100a00 */
[----:B------:R-:W-:Y:S04]  /*3c4a0*/  STL.64 [R1+0x58], R42 ;  /* 0x0000582a01007387 */ /* 0x000fe80000100a00 */
[----:B------:R-:W-:Y:S04]  /*3c4b0*/  STL [R1+0x1ec4], R244 ;  /* 0x001ec4f401007387 */ /* 0x000fe80000100800 */
[----:B------:R-:W-:Y:S04]  /*3c4c0*/  STL [R1+0x1ec0], R245 ;  /* 0x001ec0f501007387 */ /* 0x000fe80000100800 */
[----:B------:R-:W-:Y:S04]  /*3c4d0*/  STL [R1+0x1ebc], R246 ;  /* 0x001ebcf601007387 */ /* 0x000fe80000100800 */
[----:B------:R-:W-:Y:S04]  /*3c4e0*/  STL [R1+0x1eb8], R247 ;  /* 0x001eb8f701007387 */ /* 0x000fe80000100800 */
[----:B------:R2:W-:Y:S04]  /*3c4f0*/  STL [R1+0x1ed4], R240 ;  /* 0x001ed4f001007387 */ /* 0x0005e80000100800 */
[----:B------:R3:W-:Y:S04]  /*3c500*/  STL [R1+0x1ed0], R241 ;  /* 0x001ed0f101007387 */ /* 0x0007e80000100800 */
[----:B------:R4:W-:Y:S04]  /*3c510*/  STL [R1+0x1ecc], R242 ;  /* 0x001eccf201007387 */ /* 0x0009e80000100800 */
[----:B------:R-:W-:Y:S01]  /*3c520*/  STL [R1+0x1ec8], R243 ;  /* 0x001ec8f301007387 */ /* 0x000fe20000100800 */
[----:B--2---:R-:W-:-:S03]  /*3c530*/  IMAD.MOV.U32 R240, RZ, RZ, R53 ;  /* 0x000000fffff07224 */ /* 0x004fc600078e0035 */
[----:B------:R-:W-:Y:S01]  /*3c540*/  STL.64 [R1+0x340], R84 ;  /* 0x0003405401007387 */ /* 0x000fe20000100a00 */
[----:B---3--:R-:W-:Y:S01]  /*3c550*/  MOV R241, R54 ;  /* 0x0000003600f17202 */ /* 0x008fe20000000f00 */
[----:B----4-:R-:W-:Y:S02]  /*3c560*/  IMAD.MOV.U32 R242, RZ, RZ, R55 ;  /* 0x000000fffff27224 */ /* 0x010fe400078e0037 */
        /* <DEDUP_REMOVED lines=8> */
[----:B------:R3:W-:Y:S04]  /*3c5f0*/  STL [R1+0x1edc], R241 ;  /* 0x001edcf101007387 */ /* 0x0007e80000100800 */
[----:B------:R4:W-:Y:S04]  /*3c600*/  STL [R1+0x1ed8], R240 ;  /* 0x001ed8f001007387 */ /* 0x0009e80000100800 */
[----:B------:R-:W-:Y:S04]  /*3c610*/  STL.64 [R1+0x320], R84 ;  /* 0x0003205401007387 */ /* 0x000fe80000100a00 */
[----:B------:R-:W-:Y:S01]  /*3c620*/  STL.64 [R1+0x328], R86 ;  /* 0x0003285601007387 */ /* 0x000fe20000100a00 */
[----:B--2---:R-:W-:Y:S01]  /*3c630*/  MOV R242, R53 ;  /* 0x0000003500f27202 */ /* 0x004fe20000000f00 */
[----:B---3--:R-:W-:-:S02]  /*3c640*/  IMAD.MOV.U32 R241, RZ, RZ, R54 ;  /* 0x000000fffff17224 */ /* 0x008fc400078e0036 */
[----:B------:R2:W-:Y:S01]  /*3c650*/  STL [R1+0x310], R52 ;  /* 0x0003103401007387 */ /* 0x0005e20000100800 */
[----:B----4-:R-:W-:-:S03]  /*3c660*/  MOV R240, R55 ;  /* 0x0000003700f07202 */ /* 0x010fc60000000f00 */
[----:B------:R-:W3:Y:S01]  /*3c670*/  LDS R43, [R252+UR11+0xb900] ;  /* 0x00b9000bfc2b7984 */ /* 0x000ee20008000800 */
[----:B------:R-:W-:Y:S01]  /*3c680*/  IMAD.MOV.U32 R79, RZ, RZ, R36 ;  /* 0x000000ffff4f7224 */ /* 0x000fe200078e0024 */
[----:B------:R-:W-:Y:S01]  /*3c690*/  MOV R78, R37 ;  /* 0x00000025004e7202 */ /* 0x000fe20000000f00 */
[----:B------:R-:W-:Y:S01]  /*3c6a0*/  IMAD.MOV.U32 R77, RZ, RZ, R38 ;  /* 0x000000ffff4d7224 */ /* 0x000fe200078e0026 */
[----:B------:R-:W-:Y:S01]  /*3c6b0*/  MOV R76, R39 ;  /* 0x00000027004c7202 */ /* 0x000fe20000000f00 */
[----:B-1----:R-:W-:Y:S01]  /*3c6c0*/  HMMA.1688.F32.TF32 R228, R236, R30, R228 ;  /* 0x0000001eece4723c */ /* 0x002fe200000810e4 */
[----:B------:R-:W-:Y:S01]  /*3c6d0*/  MOV R92, R17 ;  /* 0x00000011005c7202 */ /* 0x000fe20000000f00 */
[----:B------:R-:W-:Y:S01]  /*3c6e0*/  IMAD.MOV.U32 R93, RZ, RZ, R16 ;  /* 0x000000ffff5d7224 */ /* 0x000fe200078e0010 */
[----:B------:R-:W-:Y:S01]  /*3c6f0*/  MOV R94, R13 ;  /* 0x0000000d005e7202 */ /* 0x000fe20000000f00 */
[----:B------:R-:W-:Y:S01]  /*3c700*/  IMAD.MOV.U32 R95, RZ, RZ, R12 ;  /* 0x000000ffff5f7224 */ /* 0x000fe200078e000c */
[----:B------:R-:W-:Y:S01]  /*3c710*/  MOV R114, R65 ;  /* 0x0000004100727202 */ /* 0x000fe20000000f00 */
[----:B------:R-:W-:Y:S01]  /*3c720*/  IMAD.MOV.U32 R115, RZ, RZ, R64 ;  /* 0x000000ffff737224 */ /* 0x000fe200078e0040 */
[----:B------:R-:W-:Y:S01]  /*3c730*/  MOV R112, R67 ;  /* 0x0000004300707202 */ /* 0x000fe20000000f00 */
[C---:B--2---:R-:W-:Y:S01]  /*3c740*/  HMMA.1688.F32.TF32 R52, R44.reuse, R22, R124 ;  /* 0x000000162c34723c */ /* 0x044fe2000008107c */
[----:B------:R-:W-:Y:S04]  /*3c750*/  STL [R1+0x1eec], R242 ;  /* 0x001eecf201007387 */ /* 0x000fe80000100800 */
[----:B------:R1:W-:Y:S01]  /*3c760*/  STL [R1+0x1ee8], R241 ;  /* 0x001ee8f101007387 */ /* 0x0003e20000100800 */
        /* <DEDUP_REMOVED lines=11> */
[----:B------:R-:W-:Y:S01]  /*3c820*/  MOV R244, R53 ;  /* 0x0000003500f47202 */ /* 0x000fe20000000f00 */
[----:B------:R-:W-:Y:S01]  /*3c830*/  IMAD.MOV.U32 R245, RZ, RZ, R54 ;  /* 0x000000fffff57224 */ /* 0x000fe200078e0036 */
[----:B------:R-:W-:Y:S01]  /*3c840*/  MOV R246, R55 ;  /* 0x0000003700f67202 */ /* 0x000fe20000000f00 */
[----:B------:R-:W-:Y:S01]  /*3c850*/  LDS R118, [R0+UR11+0xc880] ;  /* 0x00c8800b00767984 */ /* 0x000fe20008000800 */
[----:B------:R-:W-:Y:S03]  /*3c860*/  HMMA.1688.F32.TF32 R52, R44, R26, R128 ;  /* 0x0000001a2c34723c */ /* 0x000fe60000081080 */
[----:B------:R2:W-:Y:S04]  /*3c870*/  STL [R1+0x1ee4], R240 ;  /* 0x001ee4f001007387 */ /* 0x0005e80000100800 */
[----:B------:R-:W-:Y:S04]  /*3c880*/  STL [R1+0x1efc], R246 ;  /* 0x001efcf601007387 */ /* 0x000fe80000100800 */
[----:B------:R-:W-:Y:S04]  /*3c890*/  STL [R1+0x1ef8], R245 ;  /* 0x001ef8f501007387 */ /* 0x000fe80000100800 */
[----:B------:R-:W-:Y:S04]  /*3c8a0*/  STL [R1+0x1ef4], R244 ;  /* 0x001ef4f401007387 */ /* 0x000fe80000100800 */
[----:B------:R-:W-:Y:S01]  /*3c8b0*/  STL [R1+0x1ef0], R243 ;  /* 0x001ef0f301007387 */ /* 0x000fe20000100800 */
[----:B-1----:R-:W-:Y:S01]  /*3c8c0*/  IMAD.MOV.U32 R241, RZ, RZ, R52 ;  /* 0x000000fffff17224 */ /* 0x002fe200078e0034 */
[----:B--2---:R-:W-:-:S02]  /*3c8d0*/  MOV R240, R53 ;  /* 0x0000003500f07202 */ /* 0x004fc40000000f00 */
[----:B------:R1:W-:Y:S04]  /*3c8e0*/  STL.64 [R1+0x2f8], R54 ;  /* 0x0002f83601007387 */ /* 0x0003e80000100a00 */
[----:B------:R-:W-:Y:S04]  /*3c8f0*/  LDS R117, [R3+UR11+0xc080] ;  /* 0x00c0800b03757984 */ /* 0x000fe80008000800 */
[----:B------:R-:W-:Y:S01]  /*3c900*/  LDS R119, [R3+UR11+0xc880] ;  /* 0x00c8800b03777984 */ /* 0x000fe20008000800 */
[C---:B-1----:R-:W-:Y:S08]  /*3c910*/  HMMA.1688.F32.TF32 R52, R44.reuse, R30, R132 ;  /* 0x0000001e2c34723c */ /* 0x042ff00000081084 */
[----:B------:R-:W-:Y:S01]  /*3c920*/  HMMA.1688.F32.TF32 R44, R44, R34, R136 ;  /* 0x000000222c2c723c */ /* 0x000fe20000081088 */
[----:B------:R1:W-:Y:S04]  /*3c930*/  STL [R1+0x1f04], R240 ;  /* 0x001f04f001007387 */ /* 0x0003e80000100800 */
[----:B------:R2:W-:Y:S06]  /*3c940*/  STL [R1+0x1f00], R241 ;  /* 0x001f00f101007387 */ /* 0x0005ec0000100800 */
[----:B------:R-:W-:Y:S01]  /*3c950*/  MOV R242, R55 ;  /* 0x0000003700f27202 */ /* 0x000fe20000000f00 */
[----:B------:R-:W-:Y:S01]  /*3c960*/  IMAD.MOV.U32 R243, RZ, RZ, R54 ;  /* 0x000000fffff37224 */ /* 0x000fe200078e0036 */
[----:B------:R-:W-:Y:S01]  /*3c970*/  MOV R244, R53 ;  /* 0x0000003500f47202 */ /* 0x000fe20000000f00 */
[----:B------:R-:W-:-:S02]  /*3c980*/  IMAD.MOV.U32 R245, RZ, RZ, R52 ;  /* 0x000000fffff57224 */ /* 0x000fc400078e0034 */
[----:B------:R-:W-:Y:S04]  /*3c990*/  STL [R1+0x1f14], R242 ;  /* 0x001f14f201007387 */ /* 0x000fe80000100800 */
[----:B------:R-:W-:Y:S01]  /*3c9a0*/  STL [R1+0x1f10], R243 ;  /* 0x001f10f301007387 */ /* 0x000fe20000100800 */
[----:B-1----:R-:W-:Y:S01]  /*3c9b0*/  IMAD.MOV.U32 R240, RZ, RZ, R45 ;  /* 0x000000fffff07224 */ /* 0x002fe200078e002d */
[----:B--2---:R-:W-:Y:S02]  /*3c9c0*/  MOV R241, R46 ;  /* 0x0000002e00f17202 */ /* 0x004fe40000000f00 */
[----:B------:R-:W-:Y:S01]  /*3c9d0*/  STL [R1+0x1f0c], R245 ;  /* 0x001f0cf501007387 */ /* 0x000fe20000100800 */
[----:B------:R-:W-:-:S03]  /*3c9e0*/  IMAD.MOV.U32 R246, RZ, RZ, R47 ;  /* 0x000000fffff67224 */ /* 0x000fc600078e002f */
[----:B------:R-:W-:Y:S04]  /*3c9f0*/  STL [R1+0x1f08], R244 ;  /* 0x001f08f401007387 */ /* 0x000fe80000100800 */
[----:B------:R3:W-:Y:S02]  /*3ca00*/  STL [R1+0x250], R44 ;  /* 0x0002502c01007387 */ /* 0x0007e40000100800 */
[----:B---3--:R-:W-:Y:S02]  /*3ca10*/  HMMA.1688.F32.TF32 R44, R40, R6, R140 ;  /* 0x00000006282c723c */ /* 0x008fe4000008108c */
[----:B------:R-:W-:Y:S04]  /*3ca20*/  STL [R1+0x1f20], R246 ;  /* 0x001f20f601007387 */ /* 0x000fe80000100800 */
[----:B------:R-:W-:Y:S04]  /*3ca30*/  STL [R1+0x1f1c], R241 ;  /* 0x001f1cf101007387 */ /* 0x000fe80000100800 */
[----:B------:R-:W-:Y:S09]  /*3ca40*/  STL [R1+0x1f18], R240 ;  /* 0x001f18f001007387 */ /* 0x000ff20000100800 */
[----:B------:R-:W-:Y:S01]  /*3ca50*/  STL [R1+0x244], R45 ;  /* 0x0002442d01007387 */ /* 0x000fe20000100800 */
[----:B------:R-:W-:-:S03]  /*3ca60*/  MOV R247, R44 ;  /* 0x0000002c00f77202 */ /* 0x000fc60000000f00 */
[----:B------:R1:W-:Y:S02]  /*3ca70*/  STL.64 [R1+0x248], R46 ;  /* 0x0002482e01007387 */ /* 0x0003e40000100a00 */
[----:B-1----:R-:W-:Y:S08]  /*3ca80*/  HMMA.1688.F32.TF32 R44, R40, R10, R144 ;  /* 0x0000000a282c723c */ /* 0x002ff00000081090 */
[----:B------:R-:W-:Y:S11]  /*3ca90*/  HMMA.1688.F32.TF32 R36, R248, R18, R88 ;  /* 0x00000012f824723c */ /* 0x000ff60000081058 */
[----:B------:R-:W-:Y:S01]  /*3caa0*/  IMAD.MOV.U32 R242, RZ, RZ, R44 ;  /* 0x000000fffff27224 */ /* 0x000fe200078e002c */
[----:B------:R-:W-:Y:S01]  /*3cab0*/  MOV R243, R45 ;  /* 0x0000002d00f37202 */ /* 0x000fe20000000f00 */
[----:B------:R-:W-:Y:S01]  /*3cac0*/  IMAD.MOV.U32 R245, RZ, RZ, R46 ;  /* 0x000000fffff57224 */ /* 0x000fe200078e002e */
[----:B------:R-:W-:-:S02]  /*3cad0*/  MOV R244, R47 ;  /* 0x0000002f00f47202 */ /* 0x000fc40000000f00 */
[----:B------:R-:W-:Y:S01]  /*3cae0*/  HMMA.1688.F32.TF32 R44, R40, R14, R148 ;  /* 0x0000000e282c723c */ /* 0x000fe20000081094 */
[----:B------:R1:W-:Y:S02]  /*3caf0*/  STL [R1+0x1f24], R247 ;  /* 0x001f24f701007387 */ /* 0x0003e40000100800 */
[----:B------:R-:W-:Y:S01]  /*3cb00*/  IMAD.MOV.U32 R83, RZ, RZ, R36 ;  /* 0x000000ffff537224 */ /* 0x000fe200078e0024 */
[----:B------:R-:W-:Y:S01]  /*3cb10*/  MOV R82, R37 ;  /* 0x0000002500527202 */ /* 0x000fe20000000f00 */
[----:B------:R-:W-:Y:S01]  /*3cb20*/  IMAD.MOV.U32 R81, RZ, RZ, R38 ;  /* 0x000000ffff517224 */ /* 0x000fe200078e0026 */
[----:B------:R-:W-:Y:S02]  /*3cb30*/  MOV R80, R39 ;  /* 0x0000002700507202 */ /* 0x000fe40000000f00 */
[----:B------:R-:W-:Y:S11]  /*3cb40*/  HMMA.1688.F32.TF32 R36, R248, R26, R96 ;  /* 0x0000001af824723c */ /* 0x000ff60000081060 */
[----:B-1----:R-:W-:Y:S01]  /*3cb50*/  IMAD.MOV.U32 R247, RZ, RZ, R44 ;  /* 0x000000fffff77224 */ /* 0x002fe200078e002c */
[----:B------:R-:W-:Y:S01]  /*3cb60*/  MOV R246, R45 ;  /* 0x0000002d00f67202 */ /* 0x000fe20000000f00 */
[----:B------:R-:W-:Y:S01]  /*3cb70*/  IMAD.MOV.U32 R241, RZ, RZ, R46 ;  /* 0x000000fffff17224 */ /* 0x000fe200078e002e */
[----:B------:R-:W-:-:S02]  /*3cb80*/  MOV R240, R47 ;  /* 0x0000002f00f07202 */ /* 0x000fc40000000f00 */
[----:B------:R-:W-:Y:S01]  /*3cb90*/  HMMA.1688.F32.TF32 R44, R40, R18, R152 ;  /* 0x00000012282c723c */ /* 0x000fe20000081098 */
[----:B------:R1:W-:Y:S04]  /*3cba0*/  STL [R1+0x1f34], R244 ;  /* 0x001f34f401007387 */ /* 0x0003e80000100800 */
[----:B------:R2:W-:Y:S01]  /*3cbb0*/  STL [R1+0x1f30], R245 ;  /* 0x001f30f501007387 */ /* 0x0005e20000100800 */
[----:B------:R-:W-:-:S03]  /*3cbc0*/  IMAD.MOV.U32 R91, RZ, RZ, R36 ;  /* 0x000000ffff5b7224 */ /* 0x000fc600078e0024 */
[----:B------:R3:W-:Y:S01]  /*3cbd0*/  STL [R1+0x1f2c], R242 ;  /* 0x001f2cf201007387 */ /* 0x0007e20000100800 */
[----:B------:R-:W-:Y:S01]  /*3cbe0*/  MOV R90, R37 ;  /* 0x00000025005a7202 */ /* 0x000fe20000000f00 */
[----:B------:R-:W-:Y:S02]  /*3cbf0*/  IMAD.MOV.U32 R89, RZ, RZ, R38 ;  /* 0x000000ffff597224 */ /* 0x000fe400078e0026 */
[----:B------:R4:W-:Y:S01]  /*3cc00*/  STL [R1+0x1f28], R243 ;  /* 0x001f28f301007387 */ /* 0x0009e20000100800 */
[----:B------:R-:W-:-:S03]  /*3cc10*/  MOV R88, R39 ;  /* 0x0000002700587202 */ /* 0x000fc60000000f00 */
[----:B------:R-:W-:Y:S02]  /*3cc20*/  LDS R36, [R0+UR11+0xb180] ;  /* 0x00b1800b00247984 */ /* 0x000fe40008000800 */
[----:B-1----:R-:W-:Y:S01]  /*3cc30*/  IMAD.MOV.U32 R244, RZ, RZ, R44 ;  /* 0x000000fffff47224 */ /* 0x002fe200078e002c */
[----:B--2---:R-:W-:Y:S01]  /*3cc40*/  MOV R245, R45 ;  /* 0x0000002d00f57202 */ /* 0x004fe20000000f00 */
[----:B---3--:R-:W-:Y:S01]  /*3cc50*/  IMAD.MOV.U32 R242, RZ, RZ, R46 ;  /* 0x000000fffff27224 */ /* 0x008fe200078e002e */
[----:B------:R-:W-:Y:S01]  /*3cc60*/  LDS R38, [R0+UR11+0xb980] ;  /* 0x00b9800b00267984 */ /* 0x000fe20008000800 */
[----:B----4-:R-:W-:Y:S02]  /*3cc70*/  MOV R243, R47 ;  /* 0x0000002f00f37202 */ /* 0x010fe40000000f00 */
[----:B------:R-:W-:Y:S01]  /*3cc80*/  HMMA.1688.F32.TF32 R44, R40, R22, R156 ;  /* 0x00000016282c723c */ /* 0x000fe2000008109c */
[----:B------:R-:W-:Y:S04]  /*3cc90*/  LDS R37, [R3+UR11+0xb180] ;  /* 0x00b1800b03257984 */ /* 0x000fe80008000800 */
[----:B------:R-:W1:-:S14]  /*3cca0*/  LDS R39, [R3+UR11+0xb980] ;  /* 0x00b9800b03277984 */ /* 0x000e5c0008000800 */
[----:B------:R-:W-:Y:S01]  /*3ccb0*/  IMAD.MOV.U32 R147, RZ, RZ, R44 ;  /* 0x000000ffff937224 */ /* 0x000fe200078e002c */
[----:B------:R-:W-:Y:S01]  /*3ccc0*/  MOV R146, R45 ;  /* 0x0000002d00927202 */ /* 0x000fe20000000f00 */
[----:B------:R-:W-:Y:S01]  /*3ccd0*/  IMAD.MOV.U32 R145, RZ, RZ, R46 ;  /* 0x000000ffff917224 */ /* 0x000fe200078e002e */
[----:B------:R-:W-:Y:S02]  /*3cce0*/  MOV R144, R47 ;  /* 0x0000002f00907202 */ /* 0x000fe40000000f00 */
[C---:B------:R-:W-:Y:S08]  /*3ccf0*/  HMMA.1688.F32.TF32 R44, R40.reuse, R26, R160 ;  /* 0x0000001a282c723c */ /* 0x040ff000000810a0 */
[C---:B------:R-:W-:Y:S08]  /*3cd00*/  HMMA.1688.F32.TF32 R84, R40.reuse, R30, R164 ;  /* 0x0000001e2854723c */ /* 0x040ff000000810a4 */
[----:B------:R-:W-:Y:S03]  /*3cd10*/  HMMA.1688.F32.TF32 R52, R40, R34, R168 ;  /* 0x000000222834723c */ /* 0x000fe600000810a8 */
[----:B------:R-:W-:Y:S04]  /*3cd20*/  STL.64 [R1+0x1f0], R44 ;  /* 0x0001f02c01007387 */ /* 0x000fe80000100a00 */
[----:B------:R2:W-:Y:S01]  /*3cd30*/  STL.64 [R1+0x1f8], R46 ;  /* 0x0001f82e01007387 */ /* 0x0005e20000100a00 */
[C---:B-1----:R-:W-:Y:S08]  /*3cd40*/  HMMA.1688.F32.TF32 R40, R36.reuse, R10, R176 ;  /* 0x0000000a2428723c */ /* 0x042ff000000810b0 */
[C---:B--2---:R-:W-:Y:S01]  /*3cd50*/  HMMA.1688.F32.TF32 R44, R36.reuse, R6, R172 ;  /* 0x00000006242c723c */ /* 0x044fe200000810ac */
[----:B------:R-:W-:Y:S04]  /*3cd60*/  STL.64 [R1+0x1e0], R84 ;  /* 0x0001e05401007387 */ /* 0x000fe80000100a00 */
[----:B------:R-:W-:Y:S04]  /*3cd70*/  STL.64 [R1+0x1e8], R86 ;  /* 0x0001e85601007387 */ /* 0x000fe80000100a00 */
[----:B------:R-:W-:Y:S04]  /*3cd80*/  STL.64 [R1+0x1d0], R52 ;  /* 0x0001d03401007387 */ /* 0x000fe80000100a00 */
[----:B------:R1:W-:Y:S06]  /*3cd90*/  STL.64 [R1+0x1d8], R54 ;  /* 0x0001d83601007387 */ /* 0x0003ec0000100a00 */
[----:B------:R-:W-:Y:S04]  /*3cda0*/  STL.64 [R1+0x1c0], R44 ;  /* 0x0001c02c01007387 */ /* 0x000fe80000100a00 */
[----:B------:R2:W-:Y:S01]  /*3cdb0*/  STL.64 [R1+0x1c8], R46 ;  /* 0x0001c82e01007387 */ /* 0x0005e20000100a00 */
[C---:B-1----:R-:W-:Y:S03]  /*3cdc0*/  HMMA.1688.F32.TF32 R52, R36.reuse, R14, R180 ;  /* 0x0000000e2434723c */ /* 0x042fe600000810b4 */
[----:B------:R-:W-:Y:S04]  /*3cdd0*/  STL.64 [R1+0x1b0], R40 ;  /* 0x0001b02801007387 */ /* 0x000fe80000100a00 */
[----:B------:R1:W-:Y:S01]  /*3cde0*/  STL.64 [R1+0x1b8], R42 ;  /* 0x0001b82a01007387 */ /* 0x0003e20000100a00 */
[C---:B--2---:R-:W-:Y:S01]  /*3cdf0*/  HMMA.1688.F32.TF32 R44, R36.reuse, R18, R184 ;  /* 0x00000012242c723c */ /* 0x044fe200000810b8 */
[----:B------:R-:W-:Y:S01]  /*3ce00*/  MOV R98, R5 ;  /* 0x0000000500627202 */ /* 0x000fe20000000f00 */
[----:B------:R-:W-:Y:S01]  /*3ce10*/  IMAD.MOV.U32 R99, RZ, RZ, R4 ;  /* 0x000000ffff637224 */ /* 0x000fe200078e0004 */
[----:B------:R-:W-:Y:S01]  /*3ce20*/  MOV R96, R9 ;  /* 0x0000000900607202 */ /* 0x000fe20000000f00 */
[----:B------:R-:W-:Y:S01]  /*3ce30*/  IMAD.MOV.U32 R97, RZ, RZ, R8 ;  /* 0x000000ffff617224 */ /* 0x000fe200078e0008 */
[----:B------:R-:W-:Y:S01]  /*3ce40*/  MOV R134, R81 ;  /* 0x0000005100867202 */ /* 0x000fe20000000f00 */
[----:B------:R-:W-:Y:S01]  /*3ce50*/  IMAD.MOV.U32 R135, RZ, RZ, R80 ;  /* 0x000000ffff877224 */ /* 0x000fe200078e0050 */
[----:B------:R-:W-:Y:S01]  /*3ce60*/  MOV R132, R83 ;  /* 0x0000005300847202 */ /* 0x000fe20000000f00 */
[C---:B-1----:R-:W-:Y:S03]  /*3ce70*/  HMMA.1688.F32.TF32 R40, R36.reuse, R22, R188 ;  /* 0x000000162428723c */ /* 0x042fe600000810bc */
[----:B------:R-:W-:Y:S04]  /*3ce80*/  STL.64 [R1+0x1a0], R52 ;  /* 0x0001a03401007387 */ /* 0x000fe80000100a00 */
[----:B------:R1:W-:Y:S01]  /*3ce90*/  STL.64 [R1+0x1a8], R54 ;  /* 0x0001a83601007387 */ /* 0x0003e20000100a00 */
[----:B------:R-:W-:Y:S01]  /*3cea0*/  IMAD.MOV.U32 R133, RZ, RZ, R82 ;  /* 0x000000ffff857224 */ /* 0x000fe200078e0052 */
[----:B------:R-:W-:Y:S01]  /*3ceb0*/  MOV R130, R77 ;  /* 0x0000004d00827202 */ /* 0x000fe20000000f00 */
[----:B------:R-:W-:Y:S01]  /*3cec0*/  IMAD.MOV.U32 R131, RZ, RZ, R76 ;  /* 0x000000ffff837224 */ /* 0x000fe200078e004c */
[----:B------:R-:W-:Y:S01]  /*3ced0*/  MOV R128, R79 ;  /* 0x0000004f00807202 */ /* 0x000fe20000000f00 */
[----:B------:R-:W-:Y:S01]  /*3cee0*/  IMAD.MOV.U32 R129, RZ, RZ, R78 ;  /* 0x000000ffff817224 */ /* 0x000fe200078e004e */
[----:B------:R-:W-:Y:S04]  /*3cef0*/  STL.64 [R1+0x190], R44 ;  /* 0x0001902c01007387 */ /* 0x000fe80000100a00 */
[----:B------:R2:W-:Y:S01]  /*3cf00*/  STL.64 [R1+0x198], R46 ;  /* 0x0001982e01007387 */ /* 0x0005e20000100a00 */
[C---:B-1----:R-:W-:Y:S03]  /*3cf10*/  HMMA.1688.F32.TF32 R52, R36.reuse, R26, R192 ;  /* 0x0000001a2434723c */ /* 0x042fe600000810c0 */
[----:B------:R-:W-:Y:S04]  /*3cf20*/  STL.64 [R1+0x180], R40 ;  /* 0x0001802801007387 */ /* 0x000fe80000100a00 */
[----:B------:R1:W-:Y:S01]  /*3cf30*/  STL.64 [R1+0x188], R42 ;  /* 0x0001882a01007387 */ /* 0x0003e20000100a00 */
[C---:B--2---:R-:W-:Y:S03]  /*3cf40*/  HMMA.1688.F32.TF32 R44, R36.reuse, R30, R196 ;  /* 0x0000001e242c723c */ /* 0x044fe600000810c4 */
[----:B------:R-:W-:Y:S01]  /*3cf50*/  LDSM.16.M88.4 R28, [R2+UR13+0x23180] ;  /* 0x0231800d021c783b */ /* 0x000fe20008000200 */
[----:B------:R-:W-:Y:S01]  /*3cf60*/  IMAD.MOV.U32 R159, RZ, RZ, R68 ;  /* 0x000000ffff9f7224 */ /* 0x000fe200078e0044 */
[----:B------:R-:W-:Y:S01]  /*3cf70*/  MOV R158, R69 ;  /* 0x00000045009e7202 */ /* 0x000fe20000000f00 */
[----:B------:R-:W-:Y:S01]  /*3cf80*/  IMAD.MOV.U32 R157, RZ, RZ, R70 ;  /* 0x000000ffff9d7224 */ /* 0x000fe200078e0046 */
[----:B------:R-:W-:Y:S01]  /*3cf90*/  MOV R156, R71 ;  /* 0x00000047009c7202 */ /* 0x000fe20000000f00 */
[----:B------:R-:W-:Y:S01]  /*3cfa0*/  IMAD.MOV.U32 R127, RZ, RZ, R72 ;  /* 0x000000ffff7f7224 */ /* 0x000fe200078e0048 */
[----:B------:R-:W-:Y:S01]  /*3cfb0*/  MOV R126, R73 ;  /* 0x00000049007e7202 */ /* 0x000fe20000000f00 */
[----:B-1----:R-:W-:Y:S01]  /*3cfc0*/  HMMA.1688.F32.TF32 R40, R36, R34, R200 ;  /* 0x000000222428723c */ /* 0x002fe200000810c8 */
[----:B------:R-:W-:Y:S01]  /*3cfd0*/  IMAD.MOV.U32 R125, RZ, RZ, R74 ;  /* 0x000000ffff7d7224 */ /* 0x000fe200078e004a */
[----:B------:R-:W-:Y:S01]  /*3cfe0*/  MOV R124, R75 ;  /* 0x0000004b007c7202 */ /* 0x000fe20000000f00 */
        /* <DEDUP_REMOVED lines=10> */
[----:B------:R-:W-:Y:S01]  /*3d090*/  STL.64 [R1+0x150], R40 ;  /* 0x0001502801007387 */ /* 0x000fe20000100a00 */
[C---:B------:R-:W-:Y:S03]  /*3d0a0*/  HMMA.1688.F32.TF32 R20, R236.reuse, R22, R220 ;  /* 0x00000016ec14723c */ /* 0x040fe600000810dc */
[----:B------:R2:W-:Y:S04]  /*3d0b0*/  STL.64 [R1+0x158], R42 ;  /* 0x0001582a01007387 */ /* 0x0005e80000100a00 */
[----:B------:R-:W-:Y:S01]  /*3d0c0*/  LDS R52, [R0+UR11+0xc000] ;  /* 0x00c0000b00347984 */ /* 0x000fe20008000800 */
[C---:B-1----:R-:W-:Y:S03]  /*3d0d0*/  HMMA.1688.F32.TF32 R44, R236.reuse, R10, R208 ;  /* 0x0000000aec2c723c */ /* 0x042fe600000810d0 */
[----:B------:R-:W-:Y:S04]  /*3d0e0*/  STL.64 [R1+0x80], R36 ;  /* 0x0000802401007387 */ /* 0x000fe80000100a00 */
[----:B------:R-:W-:Y:S01]  /*3d0f0*/  LDS R54, [R0+UR11+0xc800] ;  /* 0x00c8000b00367984 */ /* 0x000fe20008000800 */
[----:B--2---:R-:W-:Y:S03]  /*3d100*/  HMMA.1688.F32.TF32 R40, R236, R14, R212 ;  /* 0x0000000eec28723c */ /* 0x004fe600000810d4 */
[----:B------:R1:W-:Y:S01]  /*3d110*/  STL.64 [R1+0x88], R38 ;  /* 0x0000882601007387 */ /* 0x0003e20000100a00 */
[----:B------:R-:W-:-:S03]  /*3d120*/  IMAD.MOV.U32 R252, RZ, RZ, R23 ;  /* 0x000000fffffc7224 */ /* 0x000fc600078e0017 */
[----:B------:R-:W-:Y:S04]  /*3d130*/  LDS R53, [R3+UR11+0xc000] ;  /* 0x00c0000b03357984 */ /* 0x000fe80008000800 */
[----:B------:R-:W-:Y:S01]  /*3d140*/  LDS R55, [R3+UR11+0xc800] ;  /* 0x00c8000b03377984 */ /* 0x000fe20008000800 */
[C---:B-1----:R-:W-:Y:S03]  /*3d150*/  HMMA.1688.F32.TF32 R36, R236.reuse, R18, R216 ;  /* 0x00000012ec24723c */ /* 0x042fe600000810d8 */
[----:B------:R-:W-:Y:S04]  /*3d160*/  STL.64 [R1+0x60], R44 ;  /* 0x0000602c01007387 */ /* 0x000fe80000100a00 */
[----:B------:R-:W-:Y:S04]  /*3d170*/  STL.64 [R1+0x68], R46 ;  /* 0x0000682e01007387 */ /* 0x000fe80000100a00 */
[----:B------:R-:W-:Y:S04]  /*3d180*/  STL.64 [R1+0x30], R40 ;  /* 0x0000302801007387 */ /* 0x000fe80000100a00 */
[----:B------:R-:W-:Y:S04]  /*3d190*/  STL.64 [R1+0x38], R42 ;  /* 0x0000382a01007387 */ /* 0x000fe80000100a00 */
[----:B------:R-:W-:Y:S04]  /*3d1a0*/  STL.64 [R1+0x10], R20 ;  /* 0x0000101401007387 */ /* 0x000fe80000100a00 */
[----:B------:R-:W-:Y:S04]  /*3d1b0*/  STL.64 [R1+0x20], R36 ;  /* 0x0000202401007387 */ /* 0x000fe80000100a00 */
[----:B------:R-:W-:Y:S04]  /*3d1c0*/  STL.64 [R1+0x28], R38 ;  /* 0x0000282601007387 */ /* 0x000fe80000100a00 */
[----:B------:R1:W-:Y:S04]  /*3d1d0*/  STL [R1+0x18], R22 ;  /* 0x0000181601007387 */ /* 0x0003e80000100800 */
[----:B------:R-:W2:Y:S04]  /*3d1e0*/  LDSM.16.M88.4 R4, [R2+UR13+0x20180] ;  /* 0x0201800d0204783b */ /* 0x000ea80008000200 */
[----:B------:R-:W-:Y:S01]  /*3d1f0*/  LDSM.16.M88.4 R16, [R2+UR13+0x26180] ;  /* 0x0261800d0210783b */ /* 0x000fe20008000200 */
[C---:B-1----:R-:W-:Y:S03]  /*3d200*/  HMMA.1688.F32.TF32 R20, R236.reuse, R26, R224 ;  /* 0x0000001aec14723c */ /* 0x042fe600000810e0 */
[----:B------:R-:W-:Y:S04]  /*3d210*/  LDSM.16.M88.4 R24, [R2+UR13+0x24180] ;  /* 0x0241800d0218783b */ /* 0x000fe80008000200 */
[----:B------:R-:W-:Y:S01]  /*3d220*/  LDSM.16.M88.4 R12, [R2+UR13+0x27180] ;  /* 0x0271800d020c783b */ /* 0x000fe20008000200 */
[----:B------:R-:W-:Y:S03]  /*3d230*/  HMMA.1688.F32.TF32 R236, R236, R34, R232 ;  /* 0x00000022ecec723c */ /* 0x000fe600000810e8 */
[----:B------:R-:W1:Y:S04]  /*3d240*/  LDSM.16.M88.4 R32, [R2+UR13+0x22180] ;  /* 0x0221800d0220783b */ /* 0x000e680008000200 */
[----:B------:R-:W-:Y:S04]  /*3d250*/  LDSM.16.M88.4 R8, [R2+UR13+0x21180] ;  /* 0x0211800d0208783b */ /* 0x000fe80008000200 */
[----:B------:R-:W-:Y:S04]  /*3d260*/  LDS R182, [R0+UR11+0xc900] ;  /* 0x00c9000b00b67984 */ /* 0x000fe80008000800 */
[----:B------:R-:W-:Y:S04]  /*3d270*/  STL.64 [R1], R20 ;  /* 0x0000001401007387 */ /* 0x000fe80000100a00 */
[----:B------:R-:W-:Y:S04]  /*3d280*/  STL.64 [R1+0x8], R22 ;  /* 0x0000081601007387 */ /* 0x000fe80000100a00 */
[----:B------:R-:W3:Y:S01]  /*3d290*/  LDSM.16.M88.4 R20, [R2+UR13+0x25180] ;  /* 0x0251800d0214783b */ /* 0x000ee20008000200 */
[C---:B--2---:R-:W-:Y:S03]  /*3d2a0*/  HMMA.1688.F32.TF32 R248, R52.reuse, R4, R96 ;  /* 0x0000000434f8723c */ /* 0x044fe60000081060 */
[----:B------:R-:W-:Y:S04]  /*3d2b0*/  STL.64 [R1+0x1e70], R230 ;  /* 0x001e70e601007387 */ /* 0x000fe80000100a00 */
[----:B------:R-:W-:Y:S04]  /*3d2c0*/  STL.64 [R1+0x1e68], R228 ;  /* 0x001e68e401007387 */ /* 0x000fe80000100a00 */
[----:B------:R-:W-:Y:S04]  /*3d2d0*/  STL.64 [R1+0x1e80], R238 ;  /* 0x001e80ee01007387 */ /* 0x000fe80000100a00 */
[----:B------:R-:W-:Y:S04]  /*3d2e0*/  STL.64 [R1+0x1e78], R236 ;  /* 0x001e78ec01007387 */ /* 0x000fe80000100a00 */
[----:B-1----:R-:W-:Y:S04]  /*3d2f0*/  STL [R1+0x1e5c], R34 ;  /* 0x001e5c2201007387 */ /* 0x002fe80000100800 */
[----:B------:R-:W-:Y:S04]  /*3d300*/  STL [R1+0x1e58], R35 ;  /* 0x001e582301007387 */ /* 0x000fe80000100800 */
[----:B------:R-:W-:Y:S04]  /*3d310*/  STL [R1+0x1e50], R30 ;  /* 0x001e501e01007387 */ /* 0x000fe80000100800 */
[----:B------:R-:W-:Y:S04]  /*3d320*/  STL [R1+0x1e4c], R31 ;  /* 0x001e4c1f01007387 */ /* 0x000fe80000100800 */
[----:B------:R-:W-:Y:S04]  /*3d330*/  STL [R1+0x1e54], R26 ;  /* 0x001e541a01007387 */ /* 0x000fe80000100800 */
[----:B------:R-:W-:Y:S04]  /*3d340*/  STL [R1+0x1e48], R27 ;  /* 0x001e481b01007387 */ /* 0x000fe80000100800 */
[----:B---3--:R-:W-:Y:S04]  /*3d350*/  STL [R1+0x1e60], R22 ;  /* 0x001e601601007387 */ /* 0x008fe80000100800 */
[----:B------:R-:W-:Y:S04]  /*3d360*/  STL [R1+0x1e44], R23 ;  /* 0x001e441701007387 */ /* 0x000fe80000100800 */
[----:B------:R-:W-:Y:S04]  /*3d370*/  STL [R1+0x1e64], R19 ;  /* 0x001e641301007387 */ /* 0x000fe80000100800 */
[----:B------:R-:W-:Y:S04]  /*3d380*/  STL [R1+0x1e40], R15 ;  /* 0x001e400f01007387 */ /* 0x000fe80000100800 */
[----:B------:R-:W-:Y:S04]  /*3d390*/  STL [R1+0x1cc4], R2 ;  /* 0x001cc40201007387 */ /* 0x000fe80000100800 */
        /* <DEDUP_REMOVED lines=29> */
[----:B------:R-:W-:Y:S03]  /*3d570*/  HMMA.1688.F32.TF32 R152, R52, R8, R92 ;  /* 0x000000083498723c */ /* 0x000fe6000008105c */
[----:B------:R-:W2:Y:S01]  /*3d580*/  LDL.LU R63, [R1+0x2bc] ;  /* 0x0002bc00013f7983 */ /* 0x000ea20000300800 */
[----:B------:R-:W-:-:S03]  /*3d590*/  IMAD.MOV.U32 R95, RZ, RZ, R48 ;  /* 0x000000ffff5f7224 */ /* 0x000fc600078e0030 */
[----:B------:R-:W2:Y:S01]  /*3d5a0*/  LDL.LU R164, [R1+0x2d0] ;  /* 0x0002d00001a47983 */ /* 0x000ea20000300800 */
[----:B------:R-:W-:-:S03]  /*3d5b0*/  MOV R94, R49 ;  /* 0x00000031005e7202 */ /* 0x000fc60000000f00 */
[----:B------:R-:W2:Y:S01]  /*3d5c0*/  LDL.LU R165, [R1+0x2d4] ;  /* 0x0002d40001a57983 */ /* 0x000ea20000300800 */
[----:B------:R-:W-:-:S03]  /*3d5d0*/  IMAD.MOV.U32 R93, RZ, RZ, R50 ;  /* 0x000000ffff5d7224 */ /* 0x000fc600078e0032 */
[----:B------:R-:W2:Y:S01]  /*3d5e0*/  LDL.LU R166, [R1+0x2d8] ;  /* 0x0002d80001a67983 */ /* 0x000ea20000300800 */
[----:B------:R-:W-:-:S03]  /*3d5f0*/  MOV R92, R51 ;  /* 0x00000033005c7202 */ /* 0x000fc60000000f00 */
        /* <DEDUP_REMOVED lines=45> */
[----:B------:R-:W-:-:S03]  /*3d8d0*/  MOV R196, R244 ;  /* 0x000000f400c47202 */ /* 0x000fc60000000f00 */
[----:B------:R-:W-:Y:S01]  /*3d8e0*/  STL.64 [R1+0x1ea0], R154 ;  /* 0x001ea09a01007387 */ /* 0x000fe20000100a00 */
[----:B------:R-:W-:-:S03]  /*3d8f0*/  IMAD.MOV.U32 R197, RZ, RZ, R245 ;  /* 0x000000ffffc57224 */ /* 0x000fc600078e00f5 */
[----:B------:R-:W-:Y:S01]  /*3d900*/  STL.64 [R1+0x1e98], R152 ;  /* 0x001e989801007387 */ /* 0x000fe20000100a00 */
[----:B------:R-:W-:Y:S01]  /*3d910*/  MOV R198, R242 ;  /* 0x000000f200c67202 */ /* 0x000fe20000000f00 */
[----:B------:R-:W-:Y:S01]  /*3d920*/  IMAD.MOV.U32 R199, RZ, RZ, R243 ;  /* 0x000000ffffc77224 */ /* 0x000fe200078e00f3 */
[----:B------:R-:W-:Y:S01]  /*3d930*/  MOV R192, R247 ;  /* 0x000000f700c07202 */ /* 0x000fe20000000f00 */
[----:B------:R-:W-:Y:S01]  /*3d940*/  IMAD.MOV.U32 R193, RZ, RZ, R246 ;  /* 0x000000ffffc17224 */ /* 0x000fe200078e00f6 */
[----:B------:R-:W-:Y:S01]  /*3d950*/  MOV R194, R241 ;  /* 0x000000f100c27202 */ /* 0x000fe20000000f00 */
[----:B------:R-:W-:Y:S01]  /*3d960*/  IMAD.MOV.U32 R195, RZ, RZ, R240 ;  /* 0x000000ffffc37224 */ /* 0x000fe200078e00f0 */
[----:B------:R-:W-:Y:S04]  /*3d970*/  LDS R181, [R3+UR11+0xc100] ;  /* 0x00c1000b03b57984 */ /* 0x000fe80008000800 */
[----:B------:R-:W-:Y:S01]  /*3d980*/  LDS R183, [R3+UR11+0xc900] ;  /* 0x00c9000b03b77984 */ /* 0x000fe20008000800 */
[----:B--2---:R-:W-:-:S15]  /*3d990*/  HMMA.1688.F32.TF32 R224, R52, R32, R172 ;  /* 0x0000002034e0723c */ /* 0x004fde00000810ac */
[----:B------:R-:W-:-:S04]  /*3d9a0*/  NOP ;  /* 0x0000000000007918 */ /* 0x000fc80000000000 */
[----:B------:R-:W-:Y:S04]  /*3d9b0*/  STL.64 [R1+0x1eb0], R226 ;  /* 0x001eb0e201007387 */ /* 0x000fe80000100a00 */
[----:B------:R-:W-:Y:S04]  /*3d9c0*/  STL.64 [R1+0x1ea8], R224 ;  /* 0x001ea8e001007387 */ /* 0x000fe80000100a00 */
[----:B------:R-:W2:Y:S04]  /*3d9d0*/  LDL.LU R244, [R1+0x1f34] ;  /* 0x001f340001f47983 */ /* 0x000ea80000300800 */
[----:B------:R-:W3:Y:S04]  /*3d9e0*/  LDL.LU R245, [R1+0x1f30] ;  /* 0x001f300001f57983 */ /* 0x000ee80000300800 */
[----:B------:R-:W4:Y:S04]  /*3d9f0*/  LDL.LU R242, [R1+0x1f2c] ;  /* 0x001f2c0001f27983 */ /* 0x000f280000300800 */
[----:B------:R-:W4:Y:S04]  /*3da00*/  LDL.LU R243, [R1+0x1f28] ;  /* 0x001f280001f37983 */ /* 0x000f280000300800 */
[----:B------:R-:W4:Y:S04]  /*3da10*/  LDL.LU R247, [R1+0x1f24] ;  /* 0x001f240001f77983 */ /* 0x000f280000300800 */
[----:B------:R-:W4:Y:S04]  /*3da20*/  LDL.LU R246, [R1+0x1f20] ;  /* 0x001f200001f67983 */ /* 0x000f280000300800 */
[----:B------:R-:W4:Y:S04]  /*3da30*/  LDL.LU R241, [R1+0x1f1c] ;  /* 0x001f1c0001f17983 */ /* 0x000f280000300800 */
[----:B------:R-:W4:Y:S01]  /*3da40*/  LDL.LU R240, [R1+0x1f18] ;  /* 0x001f180001f07983 */ /* 0x000f220000300800 */
[----:B--2---:R-:W-:Y:S01]  /*3da50*/  IMAD.MOV.U32 R191, RZ, RZ, R244 ;  /* 0x000000ffffbf7224 */ /* 0x004fe200078e00f4 */
[----:B---3--:R-:W-:-:S02]  /*3da60*/  MOV R190, R245 ;  /* 0x000000f500be7202 */ /* 0x008fc40000000f00 */
[----:B----4-:R-:W-:Y:S02]  /*3da70*/  MOV R188, R242 ;  /* 0x000000f200bc7202 */ /* 0x010fe40000000f00 */
[----:B------:R-:W2:Y:S01]  /*3da80*/  LDL.LU R242, [R1+0x1f14] ;  /* 0x001f140001f27983 */ /* 0x000ea20000300800 */
[----:B------:R-:W-:-:S03]  /*3da90*/  IMAD.MOV.U32 R189, RZ, RZ, R243 ;  /* 0x000000ffffbd7224 */ /* 0x000fc600078e00f3 */
[----:B------:R-:W3:Y:S04]  /*3daa0*/  LDL.LU R243, [R1+0x1f10] ;  /* 0x001f100001f37983 */ /* 0x000ee80000300800 */
[----:B------:R-:W4:Y:S04]  /*3dab0*/  LDL.LU R245, [R1+0x1f0c] ;  /* 0x001f0c0001f57983 */ /* 0x000f280000300800 */
[----:B------:R-:W4:Y:S01]  /*3dac0*/  LDL.LU R244, [R1+0x1f08] ;  /* 0x001f080001f47983 */ /* 0x000f220000300800 */
[----:B------:R-:W-:-:S03]  /*3dad0*/  IMAD.MOV.U32 R206, RZ, RZ, R241 ;  /* 0x000000ffffce7224 */ /* 0x000fc600078e00f1 */
[----:B------:R-:W4:Y:S01]  /*3dae0*/  LDL.LU R204, [R1+0x250] ;  /* 0x0002500001cc7983 */ /* 0x000f220000300800 */
[----:B------:R-:W-:-:S03]  /*3daf0*/  MOV R205, R240 ;  /* 0x000000f000cd7202 */ /* 0x000fc60000000f00 */
[----:B------:R-:W4:Y:S04]  /*3db00*/  LDL.LU R240, [R1+0x1f04] ;  /* 0x001f040001f07983 */ /* 0x000f280000300800 */
[----:B------:R-:W4:Y:S01]  /*3db10*/  LDL.LU R241, [R1+0x1f00] ;  /* 0x001f000001f17983 */ /* 0x000f220000300800 */
[----:B------:R-:W-:-:S03]  /*3db20*/  MOV R207, R246 ;  /* 0x000000f600cf7202 */ /* 0x000fc60000000f00 */
[----:B------:R-:W4:Y:S01]  /*3db30*/  LDL.LU R246, [R1+0x1efc] ;  /* 0x001efc0001f67983 */ /* 0x000f220000300800 */
[----:B--2---:R-:W-:Y:S01]  /*3db40*/  MOV R179, R242 ;  /* 0x000000f200b37202 */ /* 0x004fe20000000f00 */
[----:B---3--:R-:W-:Y:S02]  /*3db50*/  IMAD.MOV.U32 R178, RZ, RZ, R243 ;  /* 0x000000ffffb27224 */ /* 0x008fe400078e00f3 */
[----:B----4-:R-:W-:Y:S02]  /*3db60*/  IMAD.MOV.U32 R176, RZ, RZ, R245 ;  /* 0x000000ffffb07224 */ /* 0x010fe400078e00f5 */
[----:B------:R-:W2:Y:S01]  /*3db70*/  LDL.LU R245, [R1+0x1ef8] ;  /* 0x001ef80001f57983 */ /* 0x000ea20000300800 */
[----:B------:R-:W-:-:S03]  /*3db80*/  MOV R177, R244 ;  /* 0x000000f400b17202 */ /* 0x000fc60000000f00 */
[----:B------:R-:W3:Y:S04]  /*3db90*/  LDL.LU R244, [R1+0x1ef4] ;  /* 0x001ef40001f47983 */ /* 0x000ee80000300800 */
[----:B------:R-:W4:Y:S01]  /*3dba0*/  LDL.LU R243, [R1+0x1ef0] ;  /* 0x001ef00001f37983 */ /* 0x000f220000300800 */
[----:B------:R-:W-:-:S03]  /*3dbb0*/  MOV R173, R240 ;  /* 0x000000f000ad7202 */ /* 0x000fc60000000f00 */
[----:B------:R-:W2:Y:S01]  /*3dbc0*/  LDL.LU R242, [R1+0x1eec] ;  /* 0x001eec0001f27983 */ /* 0x000ea20000300800 */
[----:B------:R-:W-:-:S03]  /*3dbd0*/  IMAD.MOV.U32 R172, RZ, RZ, R241 ;  /* 0x000000ffffac7224 */ /* 0x000fc600078e00f1 */
[----:B------:R-:W4:Y:S04]  /*3dbe0*/  LDL.LU R241, [R1+0x1ee8] ;  /* 0x001ee80001f17983 */ /* 0x000f280000300800 */
[----:B------:R-:W4:Y:S01]  /*3dbf0*/  LDL.LU R240, [R1+0x1ee4] ;  /* 0x001ee40001f07983 */ /* 0x000f220000300800 */
[C---:B------:R-:W-:Y:S03]  /*3dc00*/  HMMA.1688.F32.TF32 R36, R52.reuse, R28, R40 ;  /* 0x0000001c3424723c */ /* 0x040fe60000081028 */
[----:B------:R-:W4:Y:S04]  /*3dc10*/  LDL.LU R174, [R1+0x2f8] ;  /* 0x0002f80001ae7983 */ /* 0x000f280000300800 */
[----:B------:R-:W4:Y:S01]  /*3dc20*/  LDL.LU R175, [R1+0x2fc] ;  /* 0x0002fc0001af7983 */ /* 0x000f220000300800 */
[C---:B------:R-:W-:Y:S08]  /*3dc30*/  HMMA.1688.F32.TF32 R40, R52.reuse, R24, R168 ;  /* 0x000000183428723c */ /* 0x040ff000000810a8 */
[C---:B------:R-:W-:Y:S08]  /*3dc40*/  HMMA.1688.F32.TF32 R44, R52.reuse, R20, R44 ;  /* 0x00000014342c723c */ /* 0x040ff0000008102c */
[C---:B------:R-:W-:Y:S08]  /*3dc50*/  HMMA.1688.F32.TF32 R48, R52.reuse, R16, R48 ;  /* 0x000000103430723c */ /* 0x040ff00000081030 */
[----:B------:R-:W-:Y:S01]  /*3dc60*/  HMMA.1688.F32.TF32 R52, R52, R12, R164 ;  /* 0x0000000c3434723c */ /* 0x000fe200000810a4 */
[----:B------:R-:W4:Y:S01]  /*3dc70*/  LDL.LU R164, [R1+0x310] ;  /* 0x0003100001a47983 */ /* 0x000f220000300800 */
[----:B------:R-:W-:-:S02]  /*3dc80*/  LOP3.LUT R218, R0, 0x40, RZ, 0x3c, !PT ;  /* 0x0000004000da7812 */ /* 0x000fc400078e3cff */
[----:B------:R-:W-:-:S03]  /*3dc90*/  LOP3.LUT R219, R0, 0x60, RZ, 0x3c, !PT ;  /* 0x0000006000db7812 */ /* 0x000fc600078e3cff */
        /* <DEDUP_REMOVED lines=13> */
[----:B------:R-:W-:Y:S04]  /*3dd70*/  LDS R212, [R218+UR11+0xc100] ;  /* 0x00c1000bdad47984 */ /* 0x000fe80008000800 */
[----:B------:R-:W-:Y:S01]  /*3dd80*/  LDS R214, [R218+UR11+0xc900] ;  /* 0x00c9000bdad67984 */ /* 0x000fe20008000800 */
[----:B--2---:R-:W-:Y:S01]  /*3dd90*/  IMAD.MOV.U32 R165, RZ, RZ, R242 ;  /* 0x000000ffffa57224 */ /* 0x004fe200078e00f2 */
[----:B---3--:R-:W-:-:S02]  /*3dda0*/  MOV R169, R244 ;  /* 0x000000f400a97202 */ /* 0x008fc40000000f00 */
[----:B------:R-:W2:Y:S01]  /*3ddb0*/  LDL.LU R242, [R1+0x1ee0] ;  /* 0x001ee00001f27983 */ /* 0x000ea20000300800 */
[----:B----4-:R-:W-:-:S03]  /*3ddc0*/  MOV R166, R241 ;  /* 0x000000f100a67202 */ /* 0x010fc60000000f00 */
[----:B------:R-:W3:Y:S01]  /*3ddd0*/  LDL.LU R241, [R1+0x1edc] ;  /* 0x001edc0001f17983 */ /* 0x000ee20000300800 */
[----:B------:R-:W-:-:S03]  /*3dde0*/  IMAD.MOV.U32 R167, RZ, RZ, R240 ;  /* 0x000000ffffa77224 */ /* 0x000fc600078e00f0 */
[----:B------:R-:W4:Y:S01]  /*3ddf0*/  LDL.LU R240, [R1+0x1ed8] ;  /* 0x001ed80001f07983 */ /* 0x000f220000300800 */
[C---:B-1----:R-:W-:Y:S01]  /*3de00*/  HMMA.1688.F32.TF32 R56, R84.reuse, R4, R56 ;  /* 0x000000045438723c */ /* 0x042fe20000081038 */
[----:B------:R-:W-:Y:S02]  /*3de10*/  IMAD.MOV.U32 R168, RZ, RZ, R243 ;  /* 0x000000ffffa87224 */ /* 0x000fe400078e00f3 */
[----:B------:R-:W-:Y:S01]  /*3de20*/  IMAD.MOV.U32 R170, RZ, RZ, R245 ;  /* 0x000000ffffaa7224 */ /* 0x000fe200078e00f5 */
[----:B------:R-:W-:Y:S04]  /*3de30*/  LDS R213, [R219+UR11+0xc100] ;  /* 0x00c1000bdbd57984 */ /* 0x000fe80008000800 */
[C---:B------:R-:W-:Y:S01]  /*3de40*/  HMMA.1688.F32.TF32 R60, R84.reuse, R8, R60 ;  /* 0x00000008543c723c */ /* 0x040fe2000008103c */
[----:B------:R-:W1:Y:S04]  /*3de50*/  LDS R215, [R219+UR11+0xc900] ;  /* 0x00c9000bdbd77984 */ /* 0x000e680008000800 */
[----:B------:R-:W-:Y:S03]  /*3de60*/  LDS R148, [R218+UR11+0xc080] ;  /* 0x00c0800bda947984 */ /* 0x000fe60008000800 */
[C---:B------:R-:W-:Y:S01]  /*3de70*/  HMMA.1688.F32.TF32 R64, R84.reuse, R32, R64 ;  /* 0x000000205440723c */ /* 0x040fe20000081040 */
[----:B------:R-:W-:Y:S04]  /*3de80*/  LDS R150, [R218+UR11+0xc880] ;  /* 0x00c8800bda967984 */ /* 0x000fe80008000800 */
[----:B------:R-:W-:Y:S03]  /*3de90*/  LDS R149, [R219+UR11+0xc080] ;  /* 0x00c0800bdb957984 */ /* 0x000fe60008000800 */
[C---:B------:R-:W-:Y:S01]  /*3dea0*/  HMMA.1688.F32.TF32 R68, R84.reuse, R28, R68 ;  /* 0x0000001c5444723c */ /* 0x040fe20000081044 */
[----:B------:R-:W1:Y:S07]  /*3deb0*/  LDS R151, [R219+UR11+0xc880] ;  /* 0x00c8800bdb977984 */ /* 0x000e6e0008000800 */
[C---:B------:R-:W-:Y:S08]  /*3dec0*/  HMMA.1688.F32.TF32 R72, R84.reuse, R24, R72 ;  /* 0x000000185448723c */ /* 0x040ff00000081048 */
[C---:B------:R-:W-:Y:S08]  /*3ded0*/  HMMA.1688.F32.TF32 R76, R84.reuse, R20, R76 ;  /* 0x00000014544c723c */ /* 0x040ff0000008104c */
[C---:B------:R-:W-:Y:S08]  /*3dee0*/  HMMA.1688.F32.TF32 R80, R84.reuse, R16, R80 ;  /* 0x000000105450723c */ /* 0x040ff00000081050 */
[-C--:B------:R-:W-:Y:S01]  /*3def0*/  HMMA.1688.F32.TF32 R84, R84, R12.reuse, R160 ;  /* 0x0000000c5454723c */ /* 0x080fe200000810a0 */
[----:B------:R-:W4:Y:S04]  /*3df00*/  LDL.LU R160, [R1+0x320] ;  /* 0x0003200001a07983 */ /* 0x000f280000300800 */
[----:B------:R-:W4:Y:S03]  /*3df10*/  LDL.LU R161, [R1+0x324] ;  /* 0x0003240001a17983 */ /* 0x000f260000300800 */
[----:B------:R-:W-:Y:S01]  /*3df20*/  HMMA.1688.F32.TF32 R116, R116, R12, R156 ;  /* 0x0000000c7474723c */ /* 0x000fe2000008109c */
[----:B------:R-:W4:Y:S04]  /*3df30*/  LDL.LU R162, [R1+0x328] ;  /* 0x0003280001a27983 */ /* 0x000f280000300800 */
[----:B------:R-:W4:Y:S04]  /*3df40*/  LDL.LU R163, [R1+0x32c] ;  /* 0x00032c0001a37983 */ /* 0x000f280000300800 */
[----:B------:R-:W4:Y:S01]  /*3df50*/  LDL.LU R156, [R1+0x330] ;  /* 0x00033000019c7983 */ /* 0x000f220000300800 */
[----:B--2---:R-:W-:Y:S01]  /*3df60*/  MOV R159, R242 ;  /* 0x000000f2009f7202 */ /* 0x004fe20000000f00 */
[----:B---3--:R-:W-:Y:S01]  /*3df70*/  IMAD.MOV.U32 R158, RZ, RZ, R241 ;  /* 0x000000ffff9e7224 */ /* 0x008fe200078e00f1 */
[----:B----4-:R-:W-:-:S02]  /*3df80*/  MOV R157, R240 ;  /* 0x000000f0009d7202 */ /* 0x010fc40000000f00 */
[----:B------:R-:W2:Y:S04]  /*3df90*/  LDL.LU R240, [R1+0x1ed4] ;  /* 0x001ed40001f07983 */ /* 0x000ea80000300800 */
[----:B------:R-:W2:Y:S04]  /*3dfa0*/  LDL.LU R241, [R1+0x1ed0] ;  /* 0x001ed00001f17983 */ /* 0x000ea80000300800 */
[----:B------:R-:W2:Y:S04]  /*3dfb0*/  LDL.LU R242, [R1+0x1ecc] ;  /* 0x001ecc0001f27983 */ /* 0x000ea80000300800 */
[----:B------:R-:W3:Y:S04]  /*3dfc0*/  LDL.LU R208, [R1+0x340] ;  /* 0x0003400001d07983 */ /* 0x000ee80000300800 */
[----:B------:R-:W3:Y:S04]  /*3dfd0*/  LDL.LU R209, [R1+0x344] ;  /* 0x0003440001d17983 */ /* 0x000ee80000300800 */
[----:B------:R-:W3:Y:S04]  /*3dfe0*/  LDL.LU R210, [R1+0x348] ;  /* 0x0003480001d27983 */ /* 0x000ee80000300800 */
[----:B------:R-:W3:Y:S04]  /*3dff0*/  LDL.LU R211, [R1+0x34c] ;  /* 0x00034c0001d37983 */ /* 0x000ee80000300800 */
[----:B------:R-:W2:Y:S04]  /*3e000*/  LDL.LU R243, [R1+0x1ec8] ;  /* 0x001ec80001f37983 */ /* 0x000ea80000300800 */
[----:B------:R-:W4:Y:S04]  /*3e010*/  LDL.LU R244, [R1+0x1ec4] ;  /* 0x001ec40001f47983 */ /* 0x000f280000300800 */
[----:B------:R-:W4:Y:S04]  /*3e020*/  LDL.LU R245, [R1+0x1ec0] ;  /* 0x001ec00001f57983 */ /* 0x000f280000300800 */
[----:B------:R-:W4:Y:S04]  /*3e030*/  LDL.LU R246, [R1+0x1ebc] ;  /* 0x001ebc0001f67983 */ /* 0x000f280000300800 */
[----:B------:R-:W4:Y:S01]  /*3e040*/  LDL.LU R247, [R1+0x1eb8] ;  /* 0x001eb80001f77983 */ /* 0x000f220000300800 */
[-C--:B-1----:R-:W-:Y:S03]  /*3e050*/  HMMA.1688.F32.TF32 R196, R212, R28.reuse, R196 ;  /* 0x0000001cd4c4723c */ /* 0x082fe600000810c4 */
[----:B------:R-:W2:Y:S04]  /*3e060*/  LDL.LU R185, [R1+0x244] ;  /* 0x0002440001b97983 */ /* 0x000ea80000300800 */
[----:B------:R-:W2:Y:S01]  /*3e070*/  LDL.LU R186, [R1+0x248] ;  /* 0x0002480001ba7983 */ /* 0x000ea20000300800 */
[C---:B------:R-:W-:Y:S03]  /*3e080*/  HMMA.1688.F32.TF32 R164, R180.reuse, R28, R164 ;  /* 0x0000001cb4a4723c */ /* 0x040fe600000810a4 */
[----:B------:R-:W2:Y:S05]  /*3e090*/  LDL.LU R187, [R1+0x24c] ;  /* 0x00024c0001bb7983 */ /* 0x000eaa0000300800 */
[C---:B------:R-:W-:Y:S08]  /*3e0a0*/  HMMA.1688.F32.TF32 R168, R180.reuse, R24, R168 ;  /* 0x00000018b4a8723c */ /* 0x040ff000000810a8 */
[C---:B------:R-:W-:Y:S08]  /*3e0b0*/  HMMA.1688.F32.TF32 R160, R180.reuse, R32, R160 ;  /* 0x00000020b4a0723c */ /* 0x040ff000000810a0 */
[C---:B------:R-:W-:Y:S08]  /*3e0c0*/  HMMA.1688.F32.TF32 R156, R180.reuse, R8, R156 ;  /* 0x00000008b49c723c */ /* 0x040ff0000008109c */
[C---:B------:R-:W-:Y:S08]  /*3e0d0*/  HMMA.1688.F32.TF32 R172, R180.reuse, R20, R172 ;  /* 0x00000014b4ac723c */ /* 0x040ff000000810ac */
[----:B------:R-:W-:Y:S01]  /*3e0e0*/  HMMA.1688.F32.TF32 R176, R180, R16, R176 ;  /* 0x00000010b4b0723c */ /* 0x000fe200000810b0 */
[----:B------:R-:W-:Y:S01]  /*3e0f0*/  MOV R200, R147 ;  /* 0x0000009300c87202 */ /* 0x000fe20000000f00 */
[----:B------:R-:W-:Y:S01]  /*3e100*/  IMAD.MOV.U32 R201, RZ, RZ, R146 ;  /* 0x000000ffffc97224 */ /* 0x000fe200078e0092 */
[----:B------:R-:W-:Y:S01]  /*3e110*/  MOV R202, R145 ;  /* 0x0000009100ca7202 */ /* 0x000fe20000000f00 */
[----:B------:R-:W-:-:S04]  /*3e120*/  IMAD.MOV.U32 R203, RZ, RZ, R144 ;  /* 0x000000ffffcb7224 */ /* 0x000fc800078e0090 */
[C---:B---3--:R-:W-:Y:S08]  /*3e130*/  HMMA.1688.F32.TF32 R232, R180.reuse, R4, R208 ;  /* 0x00000004b4e8723c */ /* 0x048ff000000810d0 */
[----:B------:R-:W-:Y:S01]  /*3e140*/  HMMA.1688.F32.TF32 R180, R180, R12, R204 ;  /* 0x0000000cb4b4723c */ /* 0x000fe200000810cc */
[----:B------:R-:W3:Y:S04]  /*3e150*/  LDL.LU R204, [R1+0x1f0] ;  /* 0x0001f00001cc7983 */ /* 0x000ee80000300800 */
[----:B------:R-:W3:Y:S04]  /*3e160*/  LDL.LU R205, [R1+0x1f4] ;  /* 0x0001f40001cd7983 */ /* 0x000ee80000300800 */
[----:B------:R-:W3:Y:S04]  /*3e170*/  LDL.LU R206, [R1+0x1f8] ;  /* 0x0001f80001ce7983 */ /* 0x000ee80000300800 */
[----:B------:R-:W3:Y:S04]  /*3e180*/  LDL.LU R207, [R1+0x1fc] ;  /* 0x0001fc0001cf7983 */ /* 0x000ee80000300800 */
[----:B------:R-:W-:Y:S04]  /*3e190*/  STL [R1+0x1e00], R196 ;  /* 0x001e00c401007387 */ /* 0x000fe80000100800 */
[----:B------:R-:W-:Y:S04]  /*3e1a0*/  STL [R1+0x1dfc], R197 ;  /* 0x001dfcc501007387 */ /* 0x000fe80000100800 */
[----:B------:R-:W-:Y:S04]  /*3e1b0*/  STL [R1+0x1df8], R198 ;  /* 0x001df8c601007387 */ /* 0x000fe80000100800 */
[----:B------:R-:W-:Y:S04]  /*3e1c0*/  STL [R1+0x1df4], R199 ;  /* 0x001df4c701007387 */ /* 0x000fe80000100800 */
        /* <DEDUP_REMOVED lines=13> */
[C---:B----4-:R-:W-:Y:S03]  /*3e2a0*/  HMMA.1688.F32.TF32 R144, R148.reuse, R16, R244 ;  /* 0x000000109490723c */ /* 0x050fe600000810f4 */
[----:B------:R-:W4:Y:S04]  /*3e2b0*/  LDL.LU R225, [R1+0x1d4] ;  /* 0x0001d40001e17983 */ /* 0x000f280000300800 */
[----:B------:R-:W4:Y:S04]  /*3e2c0*/  LDL.LU R226, [R1+0x1d8] ;  /* 0x0001d80001e27983 */ /* 0x000f280000300800 */
[----:B------:R-:W4:Y:S04]  /*3e2d0*/  LDL.LU R227, [R1+0x1dc] ;  /* 0x0001dc0001e37983 */ /* 0x000f280000300800 */
[----:B------:R-:W4:Y:S04]  /*3e2e0*/  LDL.LU R216, [R1+0x1c0] ;  /* 0x0001c00001d87983 */ /* 0x000f280000300800 */
[----:B------:R-:W-:Y:S04]  /*3e2f0*/  LDS R244, [R218+UR11+0xc180] ;  /* 0x00c1800bdaf47984 */ /* 0x000fe80008000800 */
[----:B------:R1:W-:Y:S04]  /*3e300*/  LDS R246, [R218+UR11+0xc980] ;  /* 0x00c9800bdaf67984 */ /* 0x0003e80008000800 */
[----:B------:R-:W4:Y:S04]  /*3e310*/  LDL.LU R217, [R1+0x1c4] ;  /* 0x0001c40001d97983 */ /* 0x000f280000300800 */
[----:B------:R-:W-:Y:S04]  /*3e320*/  LDS R245, [R219+UR11+0xc180] ;  /* 0x00c1800bdbf57984 */ /* 0x000fe80008000800 */
[----:B------:R2:W-:Y:S04]  /*3e330*/  LDS R247, [R219+UR11+0xc980] ;  /* 0x00c9800bdbf77984 */ /* 0x0005e80008000800 */
[----:B-1----:R-:W4:Y:S04]  /*3e340*/  LDL.LU R218, [R1+0x1c8] ;  /* 0x0001c80001da7983 */ /* 0x002f280000300800 */
[----:B--2---:R-:W2:Y:S01]  /*3e350*/  LDL.LU R219, [R1+0x1cc] ;  /* 0x0001cc0001db7983 */ /* 0x004ea20000300800 */
[C---:B------:R-:W-:Y:S03]  /*3e360*/  HMMA.1688.F32.TF32 R120, R148.reuse, R4, R120 ;  /* 0x000000049478723c */ /* 0x040fe60000081078 */
[----:B------:R-:W2:Y:S04]  /*3e370*/  LDL.LU R220, [R1+0x1b0] ;  /* 0x0001b00001dc7983 */ /* 0x000ea80000300800 */
[----:B------:R-:W2:Y:S01]  /*3e380*/  LDL.LU R221, [R1+0x1b4] ;  /* 0x0001b40001dd7983 */ /* 0x000ea20000300800 */
[C---:B------:R-:W-:Y:S03]  /*3e390*/  HMMA.1688.F32.TF32 R124, R148.reuse, R8, R124 ;  /* 0x00000008947c723c */ /* 0x040fe6000008107c */
[----:B------:R-:W2:Y:S04]  /*3e3a0*/  LDL.LU R222, [R1+0x1b8] ;  /* 0x0001b80001de7983 */ /* 0x000ea80000300800 */
[----:B------:R-:W2:Y:S01]  /*3e3b0*/  LDL.LU R223, [R1+0x1bc] ;  /* 0x0001bc0001df7983 */ /* 0x000ea20000300800 */
        /* <DEDUP_REMOVED lines=9> */
[C---:B------:R-:W-:Y:S08]  /*3e450*/  HMMA.1688.F32.TF32 R200, R212.reuse, R24, R200 ;  /* 0x00000018d4c8723c */ /* 0x040ff000000810c8 */
[C---:B------:R-:W-:Y:S11]  /*3e460*/  HMMA.1688.F32.TF32 R184, R212.reuse, R4, R184 ;  /* 0x00000004d4b8723c */ /* 0x040ff600000810b8 */
[----:B------:R-:W-:Y:S04]  /*3e470*/  STL [R1+0x1e0c], R200 ;  /* 0x001e0cc801007387 */ /* 0x000fe80000100800 */
[----:B------:R-:W-:Y:S04]  /*3e480*/  STL [R1+0x1e08], R201 ;  /* 0x001e08c901007387 */ /* 0x000fe80000100800 */
[----:B------:R-:W-:Y:S01]  /*3e490*/  STL [R1+0x1e04], R202 ;  /* 0x001e04ca01007387 */ /* 0x000fe20000100800 */
[C---:B------:R-:W-:Y:S03]  /*3e4a0*/  HMMA.1688.F32.TF32 R188, R212.reuse, R8, R188 ;  /* 0x00000008d4bc723c */ /* 0x040fe600000810bc */
[----:B------:R-:W-:Y:S04]  /*3e4b0*/  STL [R1+0x1df0], R203 ;  /* 0x001df0cb01007387 */ /* 0x000fe80000100800 */
[----:B------:R-:W2:Y:S01]  /*3e4c0*/  LDL.LU R248, [R1+0x180] ;  /* 0x0001800001f87983 */ /* 0x000ea20000300800 */
[C---:B------:R-:W-:Y:S03]  /*3e4d0*/  HMMA.1688.F32.TF32 R192, R212.reuse, R32, R192 ;  /* 0x00000020d4c0723c */ /* 0x040fe600000810c0 */
[----:B------:R-:W2:Y:S04]  /*3e4e0*/  LDL.LU R249, [R1+0x184] ;  /* 0x0001840001f97983 */ /* 0x000ea80000300800 */
[----:B------:R-:W2:Y:S04]  /*3e4f0*/  LDL.LU R250, [R1+0x188] ;  /* 0x0001880001fa7983 */ /* 0x000ea80000300800 */
[----:B------:R-:W2:Y:S01]  /*3e500*/  LDL.LU R251, [R1+0x18c] ;  /* 0x00018c0001fb7983 */ /* 0x000ea20000300800 */
[----:B---3--:R-:W-:-:S15]  /*3e510*/  HMMA.1688.F32.TF32 R204, R212, R20, R204 ;  /* 0x00000014d4cc723c */ /* 0x008fde00000810cc */
[----:B------:R-:W-:-:S04]  /*3e520*/  NOP ;  /* 0x0000000000007918 */ /* 0x000fc80000000000 */
[----:B------:R-:W-:Y:S01]  /*3e530*/  STL [R1+0x1e14], R204 ;  /* 0x001e14cc01007387 */ /* 0x000fe20000100800 */
[----:B------:R-:W-:Y:S03]  /*3e540*/  HMMA.1688.F32.TF32 R208, R212, R16, R208 ;  /* 0x00000010d4d0723c */ /* 0x000fe600000810d0 */
[----:B------:R-:W-:Y:S04]  /*3e550*/  STL [R1+0x1e10], R205 ;  /* 0x001e10cd01007387 */ /* 0x000fe80000100800 */
[----:B------:R-:W-:Y:S04]  /*3e560*/  STL [R1+0x1dec], R206 ;  /* 0x001decce01007387 */ /* 0x000fe80000100800 */
[----:B------:R-:W-:Y:S04]  /*3e570*/  STL [R1+0x1de8], R207 ;  /* 0x001de8cf01007387 */ /* 0x000fe80000100800 */
[----:B------:R-:W3:Y:S04]  /*3e580*/  LDL.LU R236, [R1+0x170] ;  /* 0x0001700001ec7983 */ /* 0x000ee80000300800 */
[----:B------:R-:W3:Y:S04]  /*3e590*/  LDL.LU R237, [R1+0x174] ;  /* 0x0001740001ed7983 */ /* 0x000ee80000300800 */
[----:B------:R-:W3:Y:S04]  /*3e5a0*/  LDL.LU R238, [R1+0x178] ;  /* 0x0001780001ee7983 */ /* 0x000ee80000300800 */
[----:B------:R-:W3:Y:S01]  /*3e5b0*/  LDL.LU R239, [R1+0x17c] ;  /* 0x00017c0001ef7983 */ /* 0x000ee20000300800 */
[----:B-1----:R-:W-:Y:S03]  /*3e5c0*/  HMMA.1688.F32.TF32 R196, R240, R32, R152 ;  /* 0x00000020f0c4723c */ /* 0x002fe60000081098 */
[----:B------:R-:W-:Y:S05]  /*3e5d0*/  STL [R1+0x1e20], R208 ;  /* 0x001e20d001007387 */ /* 0x000fea0000100800 */
[----:B----4-:R-:W-:Y:S01]  /*3e5e0*/  HMMA.1688.F32.TF32 R212, R212, R12, R224 ;  /* 0x0000000cd4d4723c */ /* 0x010fe200000810e0 */
[----:B------:R-:W-:Y:S04]  /*3e5f0*/  STL [R1+0x1e1c], R209 ;  /* 0x001e1cd101007387 */ /* 0x000fe80000100800 */
[----:B------:R-:W-:Y:S04]  /*3e600*/  STL [R1+0x1e18], R210 ;  /* 0x001e18d201007387 */ /* 0x000fe80000100800 */
[----:B------:R-:W-:Y:S01]  /*3e610*/  STL [R1+0x1de4], R211 ;  /* 0x001de4d301007387 */ /* 0x000fe20000100800 */
[C---:B--2---:R-:W-:Y:S09]  /*3e620*/  HMMA.1688.F32.TF32 R216, R240.reuse, R4, R216 ;  /* 0x00000004f0d8723c */ /* 0x044ff200000810d8 */
[----:B------:R-:W-:Y:S04]  /*3e630*/  STL [R1+0x1e2c], R212 ;  /* 0x001e2cd401007387 */ /* 0x000fe80000100800 */
[----:B------:R-:W-:Y:S04]  /*3e640*/  STL [R1+0x1e28], R213 ;  /* 0x001e28d501007387 */ /* 0x000fe80000100800 */
[----:B------:R-:W-:Y:S04]  /*3e650*/  STL [R1+0x1e24], R214 ;  /* 0x001e24d601007387 */ /* 0x000fe80000100800 */
[----:B------:R-:W-:Y:S01]  /*3e660*/  STL [R1+0x1de0], R215 ;  /* 0x001de0d701007387 */ /* 0x000fe20000100800 */
[C---:B------:R-:W-:Y:S03]  /*3e670*/  HMMA.1688.F32.TF32 R152, R240.reuse, R28, R228 ;  /* 0x0000001cf098723c */ /* 0x040fe600000810e4 */
[----:B------:R1:W-:Y:S04]  /*3e680*/  STL [R1+0x1e3c], R216 ;  /* 0x001e3cd801007387 */ /* 0x0003e80000100800 */
[----:B------:R2:W-:Y:S04]  /*3e690*/  STL [R1+0x1e38], R217 ;  /* 0x001e38d901007387 */ /* 0x0005e80000100800 */
[----:B------:R4:W-:Y:S04]  /*3e6a0*/  STL [R1+0x1e34], R218 ;  /* 0x001e34da01007387 */ /* 0x0009e80000100800 */
[----:B------:R1:W-:Y:S04]  /*3e6b0*/  STL [R1+0x1e30], R219 ;  /* 0x001e30db01007387 */ /* 0x0003e80000100800 */
[----:B------:R1:W-:Y:S04]  /*3e6c0*/  STL.64 [R1+0x40], R196 ;  /* 0x000040c401007387 */ /* 0x0003e80000100a00 */
[----:B------:R1:W-:Y:S04]  /*3e6d0*/  STL.64 [R1+0x48], R198 ;  /* 0x000048c601007387 */ /* 0x0003e80000100a00 */
[----:B------:R-:W3:Y:S04]  /*3e6e0*/  LDL.LU R228, [R1+0x160] ;  /* 0x0001600001e47983 */ /* 0x000ee80000300800 */
[----:B------:R-:W3:Y:S04]  /*3e6f0*/  LDL.LU R229, [R1+0x164] ;  /* 0x0001640001e57983 */ /* 0x000ee80000300800 */
[----:B------:R-:W3:Y:S04]  /*3e700*/  LDL.LU R230, [R1+0x168] ;  /* 0x0001680001e67983 */ /* 0x000ee80000300800 */
[----:B------:R-:W3:Y:S04]  /*3e710*/  LDL.LU R231, [R1+0x16c] ;  /* 0x00016c0001e77983 */ /* 0x000ee80000300800 */
[----:B-1----:R-:W3:Y:S04]  /*3e720*/  LDL.LU R216, [R1+0x150] ;  /* 0x0001500001d87983 */ /* 0x002ee80000300800 */
[----:B--2---:R-:W2:Y:S04]  /*3e730*/  LDL.LU R217, [R1+0x154] ;  /* 0x0001540001d97983 */ /* 0x004ea80000300800 */
[----:B----4-:R-:W2:Y:S04]  /*3e740*/  LDL.LU R218, [R1+0x158] ;  /* 0x0001580001da7983 */ /* 0x010ea80000300800 */
[----:B------:R-:W2:Y:S01]  /*3e750*/  LDL.LU R219, [R1+0x15c] ;  /* 0x00015c0001db7983 */ /* 0x000ea20000300800 */
[----:B------:R-:W-:Y:S01]  /*3e760*/  MOV R200, R152 ;  /* 0x0000009800c87202 */ /* 0x000fe20000000f00 */
[----:B------:R-:W-:Y:S01]  /*3e770*/  IMAD.MOV.U32 R201, RZ, RZ, R153 ;  /* 0x000000ffffc97224 */ /* 0x000fe200078e0099 */
[----:B------:R-:W-:Y:S01]  /*3e780*/  MOV R202, R154 ;  /* 0x0000009a00ca7202 */ /* 0x000fe20000000f00 */
[----:B------:R-:W-:Y:S01]  /*3e790*/  IMAD.MOV.U32 R196, RZ, RZ, R155 ;  /* 0x000000ffffc47224 */ /* 0x000fe200078e009b */
[----:B------:R-:W4:Y:S04]  /*3e7a0*/  LDL.LU R224, [R1+0x80] ;  /* 0x0000800001e07983 */ /* 0x000f280000300800 */
[----:B------:R-:W4:Y:S04]  /*3e7b0*/  LDL.LU R225, [R1+0x84] ;  /* 0x0000840001e17983 */ /* 0x000f280000300800 */
[----:B------:R-:W4:Y:S04]  /*3e7c0*/  LDL.LU R226, [R1+0x88] ;  /* 0x0000880001e27983 */ /* 0x000f280000300800 */
[----:B------:R-:W4:Y:S01]  /*3e7d0*/  LDL.LU R227, [R1+0x8c] ;  /* 0x00008c0001e37983 */ /* 0x000f220000300800 */
[----:B------:R-:W-:-:S15]  /*3e7e0*/  HMMA.1688.F32.TF32 R152, R240, R24, R248 ;  /* 0x00000018f098723c */ /* 0x000fde00000810f8 */
[----:B------:R-:W-:-:S04]  /*3e7f0*/  NOP ;  /* 0x0000000000007918 */ /* 0x000fc80000000000 */
[----:B------:R-:W-:Y:S01]  /*3e800*/  MOV R197, R152 ;  /* 0x0000009800c57202 */ /* 0x000fe20000000f00 */
[----:B------:R-:W-:Y:S01]  /*3e810*/  IMAD.MOV.U32 R198, RZ, RZ, R153 ;  /* 0x000000ffffc67224 */ /* 0x000fe200078e0099 */
[----:B------:R-:W-:Y:S01]  /*3e820*/  MOV R199, R154 ;  /* 0x0000009a00c77202 */ /* 0x000fe20000000f00 */
[----:B------:R-:W-:Y:S01]  /*3e830*/  IMAD.MOV.U32 R203, RZ, RZ, R155 ;  /* 0x000000ffffcb7224 */ /* 0x000fe200078e009b */
[C---:B------:R-:W-:Y:S08]  /*3e840*/  HMMA.1688.F32.TF32 R220, R240.reuse, R8, R220 ;  /* 0x00000008f0dc723c */ /* 0x040ff000000810dc */
[----:B---3--:R-:W-:-:S15]  /*3e850*/  HMMA.1688.F32.TF32 R152, R240, R20, R236 ;  /* 0x00000014f098723c */ /* 0x008fde00000810ec */
[----:B------:R-:W-:-:S04]  /*3e860*/  NOP ;  /* 0x0000000000007918 */ /* 0x000fc80000000000 */
[----:B------:R-:W-:Y:S01]  /*3e870*/  MOV R206, R152 ;  /* 0x0000009800ce7202 */ /* 0x000fe20000000f00 */
[----:B------:R-:W-:Y:S01]  /*3e880*/  IMAD.MOV.U32 R207, RZ, RZ, R153 ;  /* 0x000000ffffcf7224 */ /* 0x000fe200078e0099 */
[----:B------:R-:W3:Y:S01]  /*3e890*/  LDL.LU R152, [R1+0x60] ;  /* 0x0000600001987983 */ /* 0x000ee20000300800 */
[----:B------:R-:W-:Y:S01]  /*3e8a0*/  MOV R211, R154 ;  /* 0x0000009a00d37202 */ /* 0x000fe20000000f00 */
[----:B------:R-:W-:Y:S02]  /*3e8b0*/  IMAD.MOV.U32 R215, RZ, RZ, R155 ;  /* 0x000000ffffd77224 */ /* 0x000fe400078e009b */
        /* <DEDUP_REMOVED lines=11> */
[----:B------:R-:W-:-:S15]  /*3e970*/  HMMA.1688.F32.TF32 R228, R240, R16, R228 ;  /* 0x00000010f0e4723c */ /* 0x000fde00000810e4 */
[----:B------:R-:W-:-:S04]  /*3e980*/  NOP ;  /* 0x0000000000007918 */ /* 0x000fc80000000000 */
[----:B------:R-:W-:Y:S01]  /*3e990*/  MOV R209, R228 ;  /* 0x000000e400d17202 */ /* 0x000fe20000000f00 */
[----:B------:R-:W-:Y:S01]  /*3e9a0*/  IMAD.MOV.U32 R210, RZ, RZ, R229 ;  /* 0x000000ffffd27224 */ /* 0x000fe200078e00e5 */
[----:B------:R-:W3:Y:S01]  /*3e9b0*/  LDL.LU R228, [R1] ;  /* 0x0000000001e47983 */ /* 0x000ee20000300800 */
[----:B------:R-:W-:Y:S01]  /*3e9c0*/  MOV R204, R230 ;  /* 0x000000e600cc7202 */ /* 0x000fe20000000f00 */
[----:B------:R-:W-:Y:S02]  /*3e9d0*/  IMAD.MOV.U32 R205, RZ, RZ, R231 ;  /* 0x000000ffffcd7224 */ /* 0x000fe400078e00e7 */
[----:B------:R-:W3:Y:S01]  /*3e9e0*/  LDL.LU R229, [R1+0x4] ;  /* 0x0000040001e57983 */ /* 0x000ee20000300800 */
[----:B--2---:R-:W-:Y:S03]  /*3e9f0*/  HMMA.1688.F32.TF32 R216, R240, R12, R216 ;  /* 0x0000000cf0d8723c */ /* 0x004fe600000810d8 */
[----:B------:R-:W2:Y:S04]  /*3ea00*/  LDL.LU R230, [R1+0x8] ;  /* 0x0000080001e67983 */ /* 0x000ea80000300800 */
[----:B------:R-:W2:Y:S04]  /*3ea10*/  LDL.LU R231, [R1+0xc] ;  /* 0x00000c0001e77983 */ /* 0x000ea80000300800 */
[----:B------:R-:W2:Y:S04]  /*3ea20*/  LDL.LU R240, [R1+0x10] ;  /* 0x0000100001f07983 */ /* 0x000ea80000300800 */
[----:B------:R-:W2:Y:S04]  /*3ea30*/  LDL.LU R241, [R1+0x14] ;  /* 0x0000140001f17983 */ /* 0x000ea80000300800 */
[----:B------:R-:W2:Y:S01]  /*3ea40*/  LDL.LU R242, [R1+0x18] ;  /* 0x0000180001f27983 */ /* 0x000ea20000300800 */
[----:B------:R-:W-:Y:S01]  /*3ea50*/  MOV R243, R252 ;  /* 0x000000fc00f37202 */ /* 0x000fe20000000f00 */
[----:B----4-:R-:W-:Y:S01]  /*3ea60*/  HMMA.1688.F32.TF32 R224, R244, R4, R224 ;  /* 0x00000004f4e0723c */ /* 0x010fe200000810e0 */
[----:B------:R-:W-:Y:S01]  /*3ea70*/  MOV R214, R218 ;  /* 0x000000da00d67202 */ /* 0x000fe20000000f00 */
[----:B------:R-:W-:Y:S01]  /*3ea80*/  IMAD.MOV.U32 R208, RZ, RZ, R219 ;  /* 0x000000ffffd07224 */ /* 0x000fe200078e00db */
[----:B------:R-:W-:Y:S01]  /*3ea90*/  MOV R212, R216 ;  /* 0x000000d800d47202 */ /* 0x000fe20000000f00 */
[----:B------:R-:W-:-:S15]  /*3eaa0*/  IMAD.MOV.U32 R213, RZ, RZ, R217 ;  /* 0x000000ffffd57224 */ /* 0x000fde00078e00d9 */
[----:B------:R-:W-:Y:S01]  /*3eab0*/  IMAD.MOV.U32 R5, RZ, RZ, R226 ;  /* 0x000000ffff057224 */ /* 0x000fe200078e00e2 */
[----:B------:R-:W-:Y:S01]  /*3eac0*/  MOV R4, R227 ;  /* 0x000000e300047202 */ /* 0x000fe20000000f00 */
[----:B------:R-:W-:Y:S01]  /*3ead0*/  IMAD.MOV.U32 R218, RZ, RZ, R224 ;  /* 0x000000ffffda7224 */ /* 0x000fe200078e00e0 */
[----:B------:R-:W-:Y:S01]  /*3eae0*/  MOV R219, R225 ;  /* 0x000000e100db7202 */ /* 0x000fe20000000f00 */
[----:B------:R-:W4:Y:S04]  /*3eaf0*/  LDL.LU.64 R226, [R1+0x1eb0] ;  /* 0x001eb00001e27983 */ /* 0x000f280000300a00 */
[----:B------:R-:W4:Y:S01]  /*3eb00*/  LDL.LU.64 R224, [R1+0x1ea8] ;  /* 0x001ea80001e07983 */ /* 0x000f220000300a00 */
[C---:B---3--:R-:W-:Y:S08]  /*3eb10*/  HMMA.1688.F32.TF32 R152, R244.reuse, R8, R152 ;  /* 0x00000008f498723c */ /* 0x048ff00000081098 */
[C---:B------:R-:W-:Y:S08]  /*3eb20*/  HMMA.1688.F32.TF32 R248, R244.reuse, R32, R248 ;  /* 0x00000020f4f8723c */ /* 0x040ff000000810f8 */
[----:B------:R-:W-:Y:S03]  /*3eb30*/  HMMA.1688.F32.TF32 R236, R244, R28, R236 ;  /* 0x0000001cf4ec723c */ /* 0x000fe600000810ec */
[----:B------:R-:W-:Y:S01]  /*3eb40*/  IMAD.MOV.U32 R9, RZ, RZ, R154 ;  /* 0x000000ffff097224 */ /* 0x000fe200078e009a */
[----:B------:R-:W-:Y:S01]  /*3eb50*/  MOV R8, R155 ;  /* 0x0000009b00087202 */ /* 0x000fe20000000f00 */
[----:B------:R-:W-:Y:S01]  /*3eb60*/  IMAD.MOV.U32 R216, RZ, RZ, R152 ;  /* 0x000000ffffd87224 */ /* 0x000fe200078e0098 */
[----:B------:R-:W-:Y:S01]  /*3eb70*/  MOV R217, R153 ;  /* 0x0000009900d97202 */ /* 0x000fe20000000f00 */
[----:B------:R-:W3:Y:S04]  /*3eb80*/  LDL.LU.64 R154, [R1+0x1ea0] ;  /* 0x001ea000019a7983 */ /* 0x000ee80000300a00 */
[----:B------:R-:W-:Y:S01]  /*3eb90*/  IMAD.MOV.U32 R33, RZ, RZ, R250 ;  /* 0x000000ffff217224 */ /* 0x000fe200078e00fa */
[----:B------:R-:W-:Y:S01]  /*3eba0*/  MOV R32, R251 ;  /* 0x000000fb00207202 */ /* 0x000fe20000000f00 */
[----:B------:R-:W-:Y:S01]  /*3ebb0*/  IMAD.MOV.U32 R252, RZ, RZ, R249 ;  /* 0x000000fffffc7224 */ /* 0x000fe200078e00f9 */
[----:B------:R-:W3:Y:S01]  /*3ebc0*/  LDL.LU.64 R152, [R1+0x1e98] ;  /* 0x001e980001987983 */ /* 0x000ee20000300a00 */
[----:B------:R-:W-:-:S03]  /*3ebd0*/  MOV R2, R248 ;  /* 0x000000f800027202 */ /* 0x000fc60000000f00 */
[----:B------:R-:W3:Y:S04]  /*3ebe0*/  LDL.LU.64 R250, [R1+0x1e90] ;  /* 0x001e900001fa7983 */ /* 0x000ee80000300a00 */
[----:B------:R-:W3:Y:S01]  /*3ebf0*/  LDL.LU.64 R248, [R1+0x1e88] ;  /* 0x001e880001f87983 */ /* 0x000ee20000300a00 */
[----:B------:R-:W-:Y:S01]  /*3ec00*/  IMAD.MOV.U32 R22, RZ, RZ, R236 ;  /* 0x000000ffff167224 */ /* 0x000fe200078e00ec */
[----:B------:R-:W-:Y:S01]  /*3ec10*/  MOV R19, R237 ;  /* 0x000000ed00137202 */ /* 0x000fe20000000f00 */
[----:B------:R-:W-:Y:S01]  /*3ec20*/  IMAD.MOV.U32 R29, RZ, RZ, R238 ;  /* 0x000000ffff1d7224 */ /* 0x000fe200078e00ee */
[----:B------:R-:W-:Y:S02]  /*3ec30*/  MOV R28, R239 ;  /* 0x000000ef001c7202 */ /* 0x000fe40000000f00 */
[----:B------:R-:W3:Y:S04]  /*3ec40*/  LDL.LU.64 R238, [R1+0x1e80] ;  /* 0x001e800001ee7983 */ /* 0x000ee80000300a00 */
[----:B------:R-:W3:Y:S01]  /*3ec50*/  LDL.LU.64 R236, [R1+0x1e78] ;  /* 0x001e780001ec7983 */ /* 0x000ee20000300a00 */
[C---:B--2---:R-:W-:Y:S08]  /*3ec60*/  HMMA.1688.F32.TF32 R228, R244.reuse, R20, R228 ;  /* 0x00000014f4e4723c */ /* 0x044ff000000810e4 */
[----:B------:R-:W-:Y:S01]  /*3ec70*/  HMMA.1688.F32.TF32 R240, R244, R24, R240 ;  /* 0x00000018f4f0723c */ /* 0x000fe200000810f0 */
[----:B------:R-:W-:Y:S01]  /*3ec80*/  IMAD.MOV.U32 R24, RZ, RZ, R22 ;  /* 0x000000ffff187224 */ /* 0x000fe200078e0016 */
[----:B------:R-:W-:-:S09]  /*3ec90*/  MOV R25, R19 ;  /* 0x0000001300197202 */ /* 0x000fd20000000f00 */
[----:B------:R-:W-:Y:S01]  /*3eca0*/  IMAD.MOV.U32 R19, RZ, RZ, R229 ;  /* 0x000000ffff137224 */ /* 0x000fe200078e00e5 */
[----:B------:R-:W-:-:S07]  /*3ecb0*/  MOV R22, R228 ;  /* 0x000000e400167202 */ /* 0x000fce0000000f00 */
[----:B------:R-:W-:Y:S01]  /*3ecc0*/  IMAD.MOV.U32 R23, RZ, RZ, R241 ;  /* 0x000000ffff177224 */ /* 0x000fe200078e00f1 */
[----:B------:R-:W-:Y:S01]  /*3ecd0*/  MOV R15, R240 ;  /* 0x000000f0000f7202 */ /* 0x000fe20000000f00 */
[----:B------:R-:W-:Y:S01]  /*3ece0*/  IMAD.MOV.U32 R241, RZ, RZ, R230 ;  /* 0x000000fffff17224 */ /* 0x000fe200078e00e6 */
[----:B------:R-:W-:Y:S02]  /*3ecf0*/  MOV R240, R231 ;  /* 0x000000e700f07202 */ /* 0x000fe40000000f00 */
[----:B------:R-:W2:Y:S04]  /*3ed00*/  LDL.LU.64 R230, [R1+0x1e70] ;  /* 0x001e700001e67983 */ /* 0x000ea80000300a00 */
[----:B------:R-:W2:Y:S01]  /*3ed10*/  LDL.LU.64 R228, [R1+0x1e68] ;  /* 0x001e680001e47983 */ /* 0x000ea20000300a00 */
[----:B------:R-:W-:Y:S01]  /*3ed20*/  IMAD.MOV.U32 R27, RZ, RZ, R242 ;  /* 0x000000ffff1b7224 */ /* 0x000fe200078e00f2 */
[----:B------:R-:W-:-:S02]  /*3ed30*/  MOV R26, R243 ;  /* 0x000000f3001a7202 */ /* 0x000fc40000000f00 */
[----:B------:R-:W-:Y:S01]  /*3ed40*/  LDS R242, [R0+UR11+0xd880] ;  /* 0x00d8800b00f27984 */ /* 0x000fe20008000800 */
[----:B------:R-:W-:Y:S01]  /*3ed50*/  IMAD.MOV.U32 R20, RZ, RZ, R27 ;  /* 0x000000ffff147224 */ /* 0x000fe200078e001b */
[----:B------:R-:W-:Y:S02]  /*3ed60*/  MOV R21, R26 ;  /* 0x0000001a00157202 */ /* 0x000fe40000000f00 */
[----:B------:R-:W-:Y:S01]  /*3ed70*/  LDS R243, [R3+UR11+0xd880] ;  /* 0x00d8800b03f37984 */ /* 0x000fe20008000800 */
[----:B--2---:R-:W-:-:S15]  /*3ed80*/  HMMA.1688.F32.TF32 R228, R244, R16, R228 ;  /* 0x00000010f4e4723c */ /* 0x004fde00000810e4 */
[----:B------:R-:W-:-:S04]  /*3ed90*/  NOP ;  /* 0x0000000000007918 */ /* 0x000fc80000000000 */
[----:B------:R-:W-:Y:S01]  /*3eda0*/  IMAD.MOV.U32 R34, RZ, RZ, R230 ;  /* 0x000000ffff227224 */ /* 0x000fe200078e00e6 */
[----:B------:R-:W-:Y:S01]  /*3edb0*/  MOV R35, R231 ;  /* 0x000000e700237202 */ /* 0x000fe20000000f00 */
[----:B------:R-:W-:Y:S01]  /*3edc0*/  IMAD.MOV.U32 R31, RZ, RZ, R229 ;  /* 0x000000ffff1f7224 */ /* 0x000fe200078e00e5 */
[----:B------:R-:W-:Y:S02]  /*3edd0*/  MOV R27, R228 ;  /* 0x000000e4001b7202 */ /* 0x000fe40000000f00 */
[----:B---3--:R-:W-:Y:S01]  /*3ede0*/  HMMA.1688.F32.TF32 R228, R244, R12, R236 ;  /* 0x0000000cf4e4723c */ /* 0x008fe200000810ec */
[----:B------:R-:W-:Y:S01]  /*3edf0*/  IMAD.MOV.U32 R17, RZ, RZ, R23 ;  /* 0x000000ffff117224 */ /* 0x000fe200078e0017 */
[----:B------:R-:W-:-:S15]  /*3ee00*/  MOV R16, R15 ;  /* 0x0000000f00107202 */ /* 0x000fde0000000f00 */
[----:B------:R-:W-:Y:S02]  /*3ee10*/  NOP ;  /* 0x0000000000007918 */ /* 0x000fe40000000000 */
[----:B------:R-:W-:Y:S01]  /*3ee20*/  IMAD.MOV.U32 R26, RZ, RZ, R231 ;  /* 0x000000ffff1a7224 */ /* 0x000fe200078e00e7 */
[----:B------:R-:W-:Y:S01]  /*3ee30*/  MOV R30, R228 ;  /* 0x000000e4001e7202 */ /* 0x000fe20000000f00 */
[----:B------:R-:W-:Y:S01]  /*3ee40*/  IMAD.MOV.U32 R23, RZ, RZ, R229 ;  /* 0x000000ffff177224 */ /* 0x000fe200078e00e5 */
[----:B------:R-:W-:Y:S01]  /*3ee50*/  MOV R15, R230 ;  /* 0x000000e6000f7202 */ /* 0x000fe20000000f00 */
[----:B------:R-:W-:Y:S04]  /*3ee60*/  LDS R228, [R0+UR11+0xd000] ;  /* 0x00d0000b00e47984 */ /* 0x000fe80008000800 */
[----:B------:R-:W-:Y:S04]  /*3ee70*/  LDS R230, [R0+UR11+0xd800] ;  /* 0x00d8000b00e67984 */ /* 0x000fe80008000800 */
[----:B------:R-:W-:Y:S04]  /*3ee80*/  LDS R229, [R3+UR11+0xd000] ;  /* 0x00d0000b03e57984 */ /* 0x000fe80008000800 */
[----:B------:R-:W1:Y:S02]  /*3ee90*/  LDS R231, [R3+UR11+0xd800] ;  /* 0x00d8000b03e77984 */ /* 0x000e640008000800 */
[----:B-1----:R-:W-:-:S15]  /*3eea0*/  HMMA.1688.F32.TF32 R248, R228, R6, R248 ;  /* 0x00000006e4f8723c */ /* 0x002fde00000810f8 */
[----:B------:R-:W-:-:S04]  /*3eeb0*/  NOP ;  /* 0x0000000000007918 */ /* 0x000fc80000000000 */
[----:B------:R1:W-:Y:S04]  /*3eec0*/  STL.64 [R1+0x330], R248 ;  /* 0x000330f801007387 */ /* 0x0003e80000100a00 */
[----:B------:R2:W-:Y:S01]  /*3eed0*/  STL.64 [R1+0x338], R250 ;  /* 0x000338fa01007387 */ /* 0x0005e20000100a00 */
[----:B-1----:R-:W-:Y:S01]  /*3eee0*/  IMAD.MOV.U32 R248, RZ, RZ, R34 ;  /* 0x000000fffff87224 */ /* 0x002fe200078e0022 */
[----:B------:R-:W-:Y:S01]  /*3eef0*/  MOV R249, R35 ;  /* 0x0000002300f97202 */ /* 0x000fe20000000f00 */
[----:B--2---:R-:W-:Y:S01]  /*3ef00*/  IMAD.MOV.U32 R251, RZ, RZ, R19 ;  /* 0x000000fffffb7224 */ /* 0x004fe200078e0013 */
[----:B------:R-:W-:Y:S01]  /*3ef10*/  MOV R250, R22 ;  /* 0x0000001600fa7202 */ /* 0x000fe20000000f00 */
[----:B------:R-:W2:Y:S04]  /*3ef20*/  LDL.LU R19, [R1+0x1e64] ;  /* 0x001e640001137983 */ /* 0x000ea80000300800 */
[----:B------:R-:W3:Y:S04]  /*3ef30*/  LDL.LU R22, [R1+0x1e60] ;  /* 0x001e600001167983 */ /* 0x000ee80000300800 */
[----:B------:R-:W4:Y:S04]  /*3ef40*/  LDL.LU R34, [R1+0x1e5c] ;  /* 0x001e5c0001227983 */ /* 0x000f280000300800 */
[----:B------:R-:W4:Y:S01]  /*3ef50*/  LDL.LU R35, [R1+0x1e58] ;  /* 0x001e580001237983 */ /* 0x000f220000300800 */
[----:B------:R-:W-:-:S15]  /*3ef60*/  HMMA.1688.F32.TF32 R152, R228, R10, R152 ;  /* 0x0000000ae498723c */ /* 0x000fde0000081098 */
[----:B------:R-:W-:-:S04]  /*3ef70*/  NOP ;  /* 0x0000000000007918 */ /* 0x000fc80000000000 */
[----:B------:R1:W-:Y:S04]  /*3ef80*/  STL.64 [R1+0x320], R152 ;  /* 0x0003209801007387 */ /* 0x0003e80000100a00 */
[----:B------:R1:W-:Y:S02]  /*3ef90*/  STL.64 [R1+0x328], R154 ;  /* 0x0003289a01007387 */ /* 0x0003e40000100a00 */
[----:B-1----:R-:W-:Y:S01]  /*3efa0*/  IMAD.MOV.U32 R152, RZ, RZ, R26 ;  /* 0x000000ffff987224 */ /* 0x002fe200078e001a */
[----:B------:R-:W-:Y:S01]  /*3efb0*/  MOV R153, R30 ;  /* 0x0000001e00997202 */ /* 0x000fe20000000f00 */
[----:B------:R-:W2:Y:S01]  /*3efc0*/  LDL.LU R26, [R1+0x1e54] ;  /* 0x001e5400011a7983 */ /* 0x000ea20000300800 */
[----:B------:R-:W-:-:S03]  /*3efd0*/  IMAD.MOV.U32 R154, RZ, RZ, R31 ;  /* 0x000000ffff9a7224 */ /* 0x000fc600078e001f */
[----:B------:R-:W2:Y:S04]  /*3efe0*/  LDL.LU R30, [R1+0x1e50] ;  /* 0x001e5000011e7983 */ /* 0x000ea80000300800 */
[----:B------:R-:W2:Y:S01]  /*3eff0*/  LDL.LU R31, [R1+0x1e4c] ;  /* 0x001e4c00011f7983 */ /* 0x000ea20000300800 */
[----:B------:R-:W-:-:S03]  /*3f000*/  MOV R155, R27 ;  /* 0x0000001b009b7202 */ /* 0x000fc60000000f00 */
[----:B------:R-:W3:Y:S01]  /*3f010*/  LDL.LU R27, [R1+0x1e48] ;  /* 0x001e4800011b7983 */ /* 0x000ee20000300800 */
[----:B----4-:R-:W-:-:S15]  /*3f020*/  HMMA.1688.F32.TF32 R224, R228, R34, R224 ;  /* 0x00000022e4e0723c */ /* 0x010fde00000810e0 */
[----:B------:R-:W-:-:S04]  /*3f030*/  NOP ;  /* 0x0000000000007918 */ /* 0x000fc80000000000 */
[----:B------:R1:W-:Y:S04]  /*3f040*/  STL.64 [R1+0x310], R224 ;  /* 0x000310e001007387 */ /* 0x0003e80000100a00 */
[----:B------:R4:W-:Y:S01]  /*3f050*/  STL.64 [R1+0x318], R226 ;  /* 0x000318e201007387 */ /* 0x0009e20000100a00 */
[----:B-1----:R-:W-:-:S03]  /*3f060*/  IMAD.MOV.U32 R224, RZ, RZ, R23 ;  /* 0x000000ffffe07224 */ /* 0x002fc600078e0017 */
[----:B------:R-:W3:Y:S01]  /*3f070*/  LDL.LU R23, [R1+0x1e44] ;  /* 0x001e440001177983 */ /* 0x000ee20000300800 */
[----:B------:R-:W-:-:S03]  /*3f080*/  MOV R225, R15 ;  /* 0x0000000f00e17202 */ /* 0x000fc60000000f00 */
[----:B------:R-:W3:Y:S01]  /*3f090*/  LDL.LU R15, [R1+0x1e40] ;  /* 0x001e4000010f7983 */ /* 0x000ee20000300800 */
[C---:B------:R-:W-:Y:S01]  /*3f0a0*/  LOP3.LUT R246, R0.reuse, 0x40, RZ, 0x3c, !PT ;  /* 0x0000004000f67812 */ /* 0x040fe200078e3cff */
[----:B--2---:R-:W-:Y:S01]  /*3f0b0*/  HMMA.1688.F32.TF32 R36, R228, R30, R36 ;  /* 0x0000001ee424723c */ /* 0x004fe20000081024 */
[----:B------:R-:W-:-:S03]  /*3f0c0*/  LOP3.LUT R247, R0, 0x60, RZ, 0x3c, !PT ;  /* 0x0000006000f77812 */ /* 0x000fc600078e3cff */
[----:B------:R-:W-:Y:S04]  /*3f0d0*/  LDS R236, [R246+UR11+0xd000] ;  /* 0x00d0000bf6ec7984 */ /* 0x000fe80008000800 */
[----:B------:R-:W-:Y:S04]  /*3f0e0*/  LDS R238, [R246+UR11+0xd800] ;  /* 0x00d8000bf6ee7984 */ /* 0x000fe80008000800 */
[----:B------:R-:W-:Y:S04]  /*3f0f0*/  LDS R237, [R247+UR11+0xd000] ;  /* 0x00d0000bf7ed7984 */ /* 0x000fe80008000800 */
[----:B------:R-:W1:Y:S01]  /*3f100*/  LDS R239, [R247+UR11+0xd800] ;  /* 0x00d8000bf7ef7984 */ /* 0x000e620008000800 */
[----:B----4-:R-:W-:Y:S01]  /*3f110*/  IMAD.MOV.U32 R226, RZ, RZ, R152 ;  /* 0x000000ffffe27224 */ /* 0x010fe200078e0098 */
[----:B------:R-:W-:Y:S01]  /*3f120*/  MOV R227, R153 ;  /* 0x0000009900e37202 */ /* 0x000fe20000000f00 */
[----:B------:R-:W-:Y:S01]  /*3f130*/  IMAD.MOV.U32 R12, RZ, RZ, R241 ;  /* 0x000000ffff0c7224 */ /* 0x000fe200078e00f1 */
[----:B------:R-:W-:Y:S01]  /*3f140*/  MOV R13, R240 ;  /* 0x000000f0000d7202 */ /* 0x000fe20000000f00 */
[----:B------:R-:W-:Y:S04]  /*3f150*/  STL.64 [R1+0x300], R36 ;  /* 0x0003002401007387 */ /* 0x000fe80000100a00 */
[----:B------:R2:W-:Y:S04]  /*3f160*/  STL.64 [R1+0x308], R38 ;  /* 0x0003082601007387 */ /* 0x0005e80000100a00 */
[----:B------:R-:W-:Y:S04]  /*3f170*/  LDS R240, [R0+UR11+0xd080] ;  /* 0x00d0800b00f07984 */ /* 0x000fe80008000800 */
[----:B------:R-:W4:Y:S01]  /*3f180*/  LDS R241, [R3+UR11+0xd080] ;  /* 0x00d0800b03f17984 */ /* 0x000f220008000800 */
[----:B--2---:R-:W-:Y:S01]  /*3f190*/  IMAD.MOV.U32 R38, RZ, RZ, R154 ;  /* 0x000000ffff267224 */ /* 0x004fe200078e009a */
[----:B------:R-:W-:-:S02]  /*3f1a0*/  MOV R39, R155 ;  /* 0x0000009b00277202 */ /* 0x000fc40000000f00 */
[----:B------:R-:W-:Y:S01]  /*3f1b0*/  LDS R244, [R246+UR11+0xd080] ;  /* 0x00d0800bf6f47984 */ /* 0x000fe20008000800 */
[C---:B---3--:R-:W-:Y:S03]  /*3f1c0*/  HMMA.1688.F32.TF32 R152, R228.reuse, R26, R40 ;  /* 0x0000001ae498723c */ /* 0x048fe60000081028 */
[----:B------:R-:W-:Y:S04]  /*3f1d0*/  LDS R245, [R247+UR11+0xd080] ;  /* 0x00d0800bf7f57984 */ /* 0x000fe80008000800 */
[----:B------:R-:W-:Y:S01]  /*3f1e0*/  LDS R246, [R246+UR11+0xd880] ;  /* 0x00d8800bf6f67984 */ /* 0x000fe20008000800 */
[----:B------:R-:W-:Y:S03]  /*3f1f0*/  HMMA.1688.F32.TF32 R40, R228, R18, R48 ;  /* 0x00000012e428723c */ /* 0x000fe60000081030 */
[----:B------:R-:W2:Y:S08]  /*3f200*/  LDS R247, [R247+UR11+0xd880] ;  /* 0x00d8800bf7f77984 */ /* 0x000eb00008000800 */
[----:B------:R3:W-:Y:S04]  /*3f210*/  STL.64 [R1+0x2f0], R152 ;  /* 0x0002f09801007387 */ /* 0x0007e80000100a00 */
[----:B------:R1:W-:Y:S04]  /*3f220*/  STL.64 [R1+0x2f8], R154 ;  /* 0x0002f89a01007387 */ /* 0x0003e80000100a00 */
[----:B---3--:R-:W-:Y:S01]  /*3f230*/  IMAD.MOV.U32 R153, RZ, RZ, R42 ;  /* 0x000000ffff997224 */ /* 0x008fe200078e002a */
[----:B------:R-:W-:Y:S01]  /*3f240*/  MOV R152, R43 ;  /* 0x0000002b00987202 */ /* 0x000fe20000000f00 */
[----:B-1----:R-:W-:Y:S01]  /*3f250*/  IMAD.MOV.U32 R155, RZ, RZ, R40 ;  /* 0x000000ffff9b7224 */ /* 0x002fe200078e0028 */
[----:B------:R-:W-:-:S02]  /*3f260*/  MOV R154, R41 ;  /* 0x00000029009a7202 */ /* 0x000fc40000000f00 */
[C---:B------:R-:W-:Y:S01]  /*3f270*/  HMMA.1688.F32.TF32 R40, R236.reuse, R6, R56 ;  /* 0x00000006ec28723c */ /* 0x040fe20000081038 */
[----:B------:R-:W-:Y:S04]  /*3f280*/  LDS R56, [R0+UR11+0xd180] ;  /* 0x00d1800b00387984 */ /* 0x000fe80008000800 */
[----:B------:R-:W-:Y:S03]  /*3f290*/  LDS R58, [R0+UR11+0xd980] ;  /* 0x00d9800b003a7984 */ /* 0x000fe60008000800 */
[----:B------:R-:W-:Y:S01]  /*3f2a0*/  HMMA.1688.F32.TF32 R48, R236, R30, R68 ;  /* 0x0000001eec30723c */ /* 0x000fe20000081044 */
[----:B------:R-:W-:Y:S04]  /*3f2b0*/  LDS R57, [R3+UR11+0xd180] ;  /* 0x00d1800b03397984 */ /* 0x000fe80008000800 */
[----:B------:R-:W1:Y:S03]  /*3f2c0*/  LDS R59, [R3+UR11+0xd980] ;  /* 0x00d9800b033b7984 */ /* 0x000e660008000800 */
[----:B------:R-:W-:-:S15]  /*3f2d0*/  HMMA.1688.F32.TF32 R44, R228, R22, R44 ;  /* 0x00000016e42c723c */ /* 0x000fde000008102c */
[----:B------:R-:W-:-:S04]  /*3f2e0*/  NOP ;  /* 0x0000000000007918 */ /* 0x000fc80000000000 */
[----:B------:R-:W-:Y:S04]  /*3f2f0*/  STL.64 [R1+0x2e0], R44 ;  /* 0x0002e02c01007387 */ /* 0x000fe80000100a00 */
[----:B------:R3:W-:Y:S02]  /*3f300*/  STL.64 [R1+0x2e8], R46 ;  /* 0x0002e82e01007387 */ /* 0x0007e40000100a00 */
[----:B---3--:R-:W-:Y:S02]  /*3f310*/  HMMA.1688.F32.TF32 R44, R228, R14, R52 ;  /* 0x0000000ee42c723c */ /* 0x008fe40000081034 */
[----:B------:R3:W-:Y:S04]  /*3f320*/  STL [R1+0x1ddc], R152 ;  /* 0x001ddc9801007387 */ /* 0x0007e80000100800 */
[----:B------:R1:W-:Y:S04]  /*3f330*/  STL [R1+0x1dd8], R153 ;  /* 0x001dd89901007387 */ /* 0x0003e80000100800 */
[----:B------:R2:W-:Y:S04]  /*3f340*/  STL [R1+0x1dd4], R154 ;  /* 0x001dd49a01007387 */ /* 0x0005e80000100800 */
[----:B------:R4:W-:Y:S01]  /*3f350*/  STL [R1+0x1dd0], R155 ;  /* 0x001dd09b01007387 */ /* 0x0009e20000100800 */
[----:B---3--:R-:W-:Y:S01]  /*3f360*/  IMAD.MOV.U32 R152, RZ, RZ, R40 ;  /* 0x000000ffff987224 */ /* 0x008fe200078e0028 */
[----:B-1----:R-:W-:-:S03]  /*3f370*/  MOV R153, R41 ;  /* 0x0000002900997202 */ /* 0x002fc60000000f00 */
[----:B------:R-:W-:Y:S01]  /*3f380*/  STL.64 [R1+0x260], R44 ;  /* 0x0002602c01007387 */ /* 0x000fe20000100a00 */
[----:B--2---:R-:W-:-:S03]  /*3f390*/  IMAD.MOV.U32 R154, RZ, RZ, R42 ;  /* 0x000000ffff9a7224 */ /* 0x004fc600078e002a */
[----:B------:R1:W-:Y:S01]  /*3f3a0*/  STL.64 [R1+0x268], R46 ;  /* 0x0002682e01007387 */ /* 0x0003e20000100a00 */
[----:B----4-:R-:W-:Y:S02]  /*3f3b0*/  MOV R155, R43 ;  /* 0x0000002b009b7202 */ /* 0x010fe40000000f00 */
[C---:B------:R-:W-:Y:S08]  /*3f3c0*/  HMMA.1688.F32.TF32 R40, R236.reuse, R34, R64 ;  /* 0x00000022ec28723c */ /* 0x040ff00000081040 */
[----:B-1----:R-:W-:-:S15]  /*3f3d0*/  HMMA.1688.F32.TF32 R44, R236, R10, R60 ;  /* 0x0000000aec2c723c */ /* 0x002fde000008103c */
[----:B------:R-:W-:-:S04]  /*3f3e0*/  NOP ;  /* 0x0000000000007918 */ /* 0x000fc80000000000 */
[----:B------:R-:W-:Y:S04]  /*3f3f0*/  STL.64 [R1+0x240], R44 ;  /* 0x0002402c01007387 */ /* 0x000fe80000100a00 */
[----:B------:R1:W-:Y:S04]  /*3f400*/  STL.64 [R1+0x248], R46 ;  /* 0x0002482e01007387 */ /* 0x0003e80000100a00 */
[----:B------:R-:W-:Y:S04]  /*3f410*/  STL.64 [R1+0x230], R40 ;  /* 0x0002302801007387 */ /* 0x000fe80000100a00 */
[----:B------:R2:W-:Y:S01]  /*3f420*/  STL.64 [R1+0x238], R42 ;  /* 0x0002382a01007387 */ /* 0x0005e20000100a00 */
[C---:B-1----:R-:W-:Y:S08]  /*3f430*/  HMMA.1688.F32.TF32 R44, R236.reuse, R26, R72 ;  /* 0x0000001aec2c723c */ /* 0x042ff00000081048 */
[C---:B--2---:R-:W-:Y:S01]  /*3f440*/  HMMA.1688.F32.TF32 R40, R236.reuse, R22, R76 ;  /* 0x00000016ec28723c */ /* 0x044fe2000008104c */
[----:B------:R-:W-:Y:S04]  /*3f450*/  STL.64 [R1+0x220], R48 ;  /* 0x0002203001007387 */ /* 0x000fe80000100a00 */
[----:B------:R-:W-:Y:S06]  /*3f460*/  STL.64 [R1+0x228], R50 ;  /* 0x0002283201007387 */ /* 0x000fec0000100a00 */
[----:B------:R-:W-:Y:S04]  /*3f470*/  STL.64 [R1+0x210], R44 ;  /* 0x0002102c01007387 */ /* 0x000fe80000100a00 */
[----:B------:R-:W-:Y:S04]  /*3f480*/  STL.64 [R1+0x218], R46 ;  /* 0x0002182e01007387 */ /* 0x000fe80000100a00 */
[----:B------:R-:W-:Y:S04]  /*3f490*/  STL.64 [R1+0x200], R40 ;  /* 0x0002002801007387 */ /* 0x000fe80000100a00 */
[----:B------:R1:W-:Y:S02]  /*3f4a0*/  STL.64 [R1+0x208], R42 ;  /* 0x0002082a01007387 */ /* 0x0003e40000100a00 */
[C---:B-1----:R-:W-:Y:S08]  /*3f4b0*/  HMMA.1688.F32.TF32 R40, R236.reuse, R18, R80 ;  /* 0x00000012ec28723c */ /* 0x042ff00000081050 */
[----:B------:R-:W-:Y:S08]  /*3f4c0*/  HMMA.1688.F32.TF32 R48, R236, R14, R84 ;  /* 0x0000000eec30723c */ /* 0x000ff00000081054 */
[C---:B------:R-:W-:Y:S03]  /*3f4d0*/  HMMA.1688.F32.TF32 R44, R240.reuse, R6, R88 ;  /* 0x00000006f02c723c */ /* 0x040fe60000081058 */
[----:B------:R-:W-:Y:S04]  /*3f4e0*/  STL.64 [R1+0x1f0], R40 ;  /* 0x0001f02801007387 */ /* 0x000fe80000100a00 */
[----:B------:R1:W-:Y:S02]  /*3f4f0*/  STL.64 [R1+0x1f8], R42 ;  /* 0x0001f82a01007387 */ /* 0x0003e40000100a00 */
[C---:B-1----:R-:W-:Y:S02]  /*3f500*/  HMMA.1688.F32.TF32 R40, R240.reuse, R10, R92 ;  /* 0x0000000af028723c */ /* 0x042fe4000008105c */
[----:B------:R-:W-:Y:S04]  /*3f510*/  STL.64 [R1+0x1e0], R48 ;  /* 0x0001e03001007387 */ /* 0x000fe80000100a00 */
[----:B------:R1:W-:Y:S04]  /*3f520*/  STL.64 [R1+0x1e8], R50 ;  /* 0x0001e83201007387 */ /* 0x0003e80000100a00 */
[----:B------:R-:W-:Y:S04]  /*3f530*/  STL.64 [R1+0x1d0], R44 ;  /* 0x0001d02c01007387 */ /* 0x000fe80000100a00 */
[----:B------:R2:W-:Y:S01]  /*3f540*/  STL.64 [R1+0x1d8], R46 ;  /* 0x0001d82e01007387 */ /* 0x0005e20000100a00 */
[C---:B-1----:R-:W-:Y:S04]  /*3f550*/  HMMA.1688.F32.TF32 R48, R240.reuse, R34, R96 ;  /* 0x00000022f030723c */ /* 0x042fe80000081060 */
[----:B------:R-:W-:Y:S04]  /*3f560*/  STL.64 [R1+0x1c0], R40 ;  /* 0x0001c02801007387 */ /* 0x000fe80000100a00 */
[----:B------:R1:W-:Y:S01]  /*3f570*/  STL.64 [R1+0x1c8], R42 ;  /* 0x0001c82a01007387 */ /* 0x0003e20000100a00 */
[C---:B--2---:R-:W-:Y:S08]  /*3f580*/  HMMA.1688.F32.TF32 R44, R240.reuse, R30, R100 ;  /* 0x0000001ef02c723c */ /* 0x044ff00000081064 */
[C---:B-1----:R-:W-:Y:S02]  /*3f590*/  HMMA.1688.F32.TF32 R40, R240.reuse, R26, R104 ;  /* 0x0000001af028723c */ /* 0x042fe40000081068 */
[----:B------:R-:W-:Y:S04]  /*3f5a0*/  STL.64 [R1+0x1b0], R48 ;  /* 0x0001b03001007387 */ /* 0x000fe80000100a00 */
[----:B------:R1:W-:Y:S05]  /*3f5b0*/  STL.64 [R1+0x1b8], R50 ;  /* 0x0001b83201007387 */ /* 0x0003ea0000100a00 */
[----:B------:R-:W-:Y:S04]  /*3f5c0*/  STL.64 [R1+0x1a0], R44 ;  /* 0x0001a02c01007387 */ /* 0x000fe80000100a00 */
[----:B------:R2:W-:Y:S01]  /*3f5d0*/  STL.64 [R1+0x1a8], R46 ;  /* 0x0001a82e01007387 */ /* 0x0005e20000100a00 */
[C---:B-1----:R-:W-:Y:S03]  /*3f5e0*/  HMMA.1688.F32.TF32 R48, R240.reuse, R22, R108 ;  /* 0x00000016f030723c */ /* 0x042fe6000008106c */
[----:B------:R-:W-:Y:S04]  /*3f5f0*/  STL.64 [R1+0x190], R40 ;  /* 0x0001902801007387 */ /* 0x000fe80000100a00 */
[----:B------:R1:W-:Y:S01]  /*3f600*/  STL.64 [R1+0x198], R42 ;  /* 0x0001982a01007387 */ /* 0x0003e20000100a00 */
[C---:B--2---:R-:W-:Y:S08]  /*3f610*/  HMMA.1688.F32.TF32 R44, R240.reuse, R18, R112 ;  /* 0x00000012f02c723c */ /* 0x044ff00000081070 */
[----:B-1----:R-:W-:Y:S03]  /*3f620*/  HMMA.1688.F32.TF32 R40, R240, R14, R116 ;  /* 0x0000000ef028723c */ /* 0x002fe60000081074 */
[----:B------:R-:W-:Y:S04]  /*3f630*/  STL.64 [R1+0x180], R48 ;  /* 0x0001803001007387 */ /* 0x000fe80000100a00 */
[----:B------:R1:W-:Y:S04]  /*3f640*/  STL.64 [R1+0x188], R50 ;  /* 0x0001883201007387 */ /* 0x0003e80000100a00 */
[----:B------:R-:W-:Y:S04]  /*3f650*/  STL.64 [R1+0x170], R44 ;  /* 0x0001702c01007387 */ /* 0x000fe80000100a00 */
[----:B------:R2:W-:Y:S01]  /*3f660*/  STL.64 [R1+0x178], R46 ;  /* 0x0001782e01007387 */ /* 0x0005e20000100a00 */
[C---:B-1----:R-:W-:Y:S08]  /*3f670*/  HMMA.1688.F32.TF32 R48, R244.reuse, R6, R120 ;  /* 0x00000006f430723c */ /* 0x042ff00000081078 */
[C---:B------:R-:W-:Y:S01]  /*3f680*/  HMMA.1688.F32.TF32 R228, R244.reuse, R26, R136 ;  /* 0x0000001af4e4723c */ /* 0x040fe20000081088 */
[----:B------:R-:W-:Y:S04]  /*3f690*/  STL.64 [R1+0x160], R40 ;  /* 0x0001602801007387 */ /* 0x000fe80000100a00 */
[----:B------:R1:W-:Y:S03]  /*3f6a0*/  STL.64 [R1+0x168], R42 ;  /* 0x0001682a01007387 */ /* 0x0003e60000100a00 */
[C---:B--2---:R-:W-:Y:S08]  /*3f6b0*/  HMMA.1688.F32.TF32 R44, R244.reuse, R10, R124 ;  /* 0x0000000af42c723c */ /* 0x044ff0000008107c */
[C---:B------:R-:W-:Y:S01]  /*3f6c0*/  HMMA.1688.F32.TF32 R236, R244.reuse, R18, R144 ;  /* 0x00000012f4ec723c */ /* 0x040fe20000081090 */
[----:B------:R-:W-:Y:S01]  /*3f6d0*/  IMAD.MOV.U32 R88, RZ, RZ, R216 ;  /* 0x000000ffff587224 */ /* 0x000fe200078e00d8 */
[----:B------:R-:W-:Y:S01]  /*3f6e0*/  MOV R89, R217 ;  /* 0x000000d900597202 */ /* 0x000fe20000000f00 */
[----:B------:R-:W-:Y:S01]  /*3f6f0*/  IMAD.MOV.U32 R92, RZ, RZ, R218 ;  /* 0x000000ffff5c7224 */ /* 0x000fe200078e00da */
[----:B------:R-:W-:Y:S01]  /*3f700*/  MOV R93, R219 ;  /* 0x000000db005d7202 */ /* 0x000fe20000000f00 */
[----:B------:R-:W-:Y:S01]  /*3f710*/  IMAD.MOV.U32 R96, RZ, RZ, R212 ;  /* 0x000000ffff607224 */ /* 0x000fe200078e00d4 */
[----:B------:R-:W-:Y:S01]  /*3f720*/  MOV R97, R213 ;  /* 0x000000d500617202 */ /* 0x000fe20000000f00 */
[----:B------:R-:W-:Y:S01]  /*3f730*/  IMAD.MOV.U32 R98, RZ, RZ, R214 ;  /* 0x000000ffff627224 */ /* 0x000fe200078e00d6 */
[C---:B-1----:R-:W-:Y:S01]  /*3f740*/  HMMA.1688.F32.TF32 R40, R244.reuse, R34, R128 ;  /* 0x00000022f428723c */ /* 0x042fe20000081080 */
[----:B------:R-:W-:Y:S04]  /*3f750*/  STL.64 [R1+0x150], R48 ;  /* 0x0001503001007387 */ /* 0x000fe80000100a00 */
[----:B------:R1:W-:Y:S04]  /*3f760*/  STL.64 [R1+0x158], R50 ;  /* 0x0001583201007387 */ /* 0x0003e80000100a00 */
[----:B------:R2:W-:Y:S04]  /*3f770*/  STL.64 [R1+0x140], R44 ;  /* 0x0001402c01007387 */ /* 0x0005e80000100a00 */
[----:B------:R-:W-:Y:S01]  /*3f780*/  STL.64 [R1+0x148], R46 ;  /* 0x0001482e01007387 */ /* 0x000fe20000100a00 */
[----:B------:R-:W-:Y:S01]  /*3f790*/  HMMA.1688.F32.TF32 R240, R244, R22, R140 ;  /* 0x00000016f4f0723c */ /* 0x000fe2000008108c */
[----:B------:R-:W-:Y:S01]  /*3f7a0*/  MOV R99, R208 ;  /* 0x000000d000637202 */ /* 0x000fe20000000f00 */
[----:B------:R-:W-:Y:S01]  /*3f7b0*/  IMAD.MOV.U32 R100, RZ, RZ, R200 ;  /* 0x000000ffff647224 */ /* 0x000fe200078e00c8 */
[----:B------:R-:W-:Y:S01]  /*3f7c0*/  MOV R101, R201 ;  /* 0x000000c900657202 */ /* 0x000fe20000000f00 */
[----:B------:R-:W-:Y:S01]  /*3f7d0*/  IMAD.MOV.U32 R102, RZ, RZ, R202 ;  /* 0x000000ffff667224 */ /* 0x000fe200078e00ca */
[----:B------:R-:W-:Y:S04]  /*3f7e0*/  STL.64 [R1+0x130], R40 ;  /* 0x0001302801007387 */ /* 0x000fe80000100a00 */
[----:B------:R-:W-:Y:S04]  /*3f7f0*/  STL.64 [R1+0x138], R42 ;  /* 0x0001382a01007387 */ /* 0x000fe80000100a00 */
[----:B------:R-:W-:Y:S04]  /*3f800*/  LDS R40, [R0+UR11+0xd100] ;  /* 0x00d1000b00287984 */ /* 0x000fe80008000800 */
[----:B------:R-:W-:Y:S04]  /*3f810*/  LDS R42, [R0+UR11+0xd900] ;  /* 0x00d9000b002a7984 */ /* 0x000fe80008000800 */
[----:B------:R-:W-:Y:S04]  /*3f820*/  LDS R41, [R3+UR11+0xd100] ;  /* 0x00d1000b03297984 */ /* 0x000fe80008000800 */
[----:B------:R-:W3:Y:S01]  /*3f830*/  LDS R43, [R3+UR11+0xd900] ;  /* 0x00d9000b032b7984 */ /* 0x000ee20008000800 */
[----:B-1----:R-:W-:Y:S01]  /*3f840*/  IMAD.MOV.U32 R51, RZ, RZ, R224 ;  /* 0x000000ffff337224 */ /* 0x002fe200078e00e0 */
[----:B--2---:R-:W-:Y:S01]  /*3f850*/  MOV R44, R225 ;  /* 0x000000e1002c7202 */ /* 0x004fe20000000f00 */
[----:B------:R-:W-:Y:S01]  /*3f860*/  IMAD.MOV.U32 R45, RZ, RZ, R226 ;  /* 0x000000ffff2d7224 */ /* 0x000fe200078e00e2 */
[----:B------:R-:W-:Y:S01]  /*3f870*/  MOV R50, R227 ;  /* 0x000000e300327202 */ /* 0x000fe20000000f00 */
        /* <DEDUP_REMOVED lines=8> */
[C---:B------:R-:W-:Y:S01]  /*3f900*/  HMMA.1688.F32.TF32 R224, R244.reuse, R30, R132 ;  /* 0x0000001ef4e0723c */ /* 0x040fe20000081084 */
[----:B------:R-:W-:Y:S04]  /*3f910*/  LDS R120, [R0+UR11+0xe000] ;  /* 0x00e0000b00787984 */ /* 0x000fe80008000800 */
[----:B------:R-:W-:Y:S03]  /*3f920*/  LDS R122, [R0+UR11+0xe800] ;  /* 0x00e8000b007a7984 */ /* 0x000fe60008000800 */
[----:B------:R-:W-:Y:S01]  /*3f930*/  HMMA.1688.F32.TF32 R244, R244, R14, R148 ;  /* 0x0000000ef4f4723c */ /* 0x000fe20000081094 */
[----:B------:R-:W-:Y:S04]  /*3f940*/  LDS R121, [R3+UR11+0xe000] ;  /* 0x00e0000b03797984 */ /* 0x000fe80008000800 */
[----:B------:R-:W-:Y:S03]  /*3f950*/  LDS R123, [R3+UR11+0xe800] ;  /* 0x00e8000b037b7984 */ /* 0x000fe60008000800 */
[C---:B---3--:R-:W-:Y:S08]  /*3f960*/  HMMA.1688.F32.TF32 R52, R40.reuse, R10, R156 ;  /* 0x0000000a2834723c */ /* 0x048ff0000008109c */
[----:B------:R-:W-:Y:S03]  /*3f970*/  HMMA.1688.F32.TF32 R64, R40, R6, R232 ;  /* 0x000000062840723c */ /* 0x000fe600000810e8 */
[----:B------:R1:W-:Y:S04]  /*3f980*/  STL [R1+0x1dac], R244 ;  /* 0x001dacf401007387 */ /* 0x0003e80000100800 */
[----:B------:R-:W-:Y:S04]  /*3f990*/  STL [R1+0x1da8], R245 ;  /* 0x001da8f501007387 */ /* 0x000fe80000100800 */
[----:B------:R-:W-:Y:S04]  /*3f9a0*/  STL [R1+0x1da4], R246 ;  /* 0x001da4f601007387 */ /* 0x000fe80000100800 */
[----:B------:R-:W-:Y:S01]  /*3f9b0*/  STL [R1+0x1da0], R247 ;  /* 0x001da0f701007387 */ /* 0x000fe20000100800 */
[----:B-1----:R-:W-:-:S03]  /*3f9c0*/  IMAD.MOV.U32 R244, RZ, RZ, R55 ;  /* 0x000000fffff47224 */ /* 0x002fc600078e0037 */
[----:B------:R-:W-:Y:S04]  /*3f9d0*/  STL.64 [R1+0x2b0], R52 ;  /* 0x0002b03401007387 */ /* 0x000fe80000100a00 */
[----:B------:R-:W-:Y:S04]  /*3f9e0*/  STL.64 [R1+0x2c0], R64 ;  /* 0x0002c04001007387 */ /* 0x000fe80000100a00 */
[----:B------:R1:W-:Y:S04]  /*3f9f0*/  STL.64 [R1+0x2c8], R66 ;  /* 0x0002c84201007387 */ /* 0x0003e80000100a00 */
[----:B------:R2:W-:Y:S01]  /*3fa00*/  STL [R1+0x2b8], R54 ;  /* 0x0002b83601007387 */ /* 0x0005e20000100800 */
[C---:B-1----:R-:W-:Y:S08]  /*3fa10*/  HMMA.1688.F32.TF32 R64, R40.reuse, R34, R160 ;  /* 0x000000222840723c */ /* 0x042ff000000810a0 */
[----:B--2---:R-:W-:Y:S01]  /*3fa20*/  HMMA.1688.F32.TF32 R52, R40, R30, R164 ;  /* 0x0000001e2834723c */ /* 0x004fe200000810a4 */
[----:B------:R1:W-:-:S15]  /*3fa30*/  STL [R1+0x1db0], R244 ;  /* 0x001db0f401007387 */ /* 0x0003de0000100800 */
[----:B------:R-:W-:-:S03]  /*3fa40*/  NOP ;  /* 0x0000000000007918 */ /* 0x000fc60000000000 */
[----:B------:R-:W-:Y:S01]  /*3fa50*/  STL.64 [R1+0x290], R52 ;  /* 0x0002903401007387 */ /* 0x000fe20000100a00 */
[----:B-1----:R-:W-:-:S03]  /*3fa60*/  MOV R244, R55 ;  /* 0x0000003700f47202 */ /* 0x002fc60000000f00 */
[----:B------:R-:W-:Y:S04]  /*3fa70*/  STL.64 [R1+0x2a0], R64 ;  /* 0x0002a04001007387 */ /* 0x000fe80000100a00 */
[----:B------:R-:W-:Y:S04]  /*3fa80*/  STL.64 [R1+0x2a8], R66 ;  /* 0x0002a84201007387 */ /* 0x000fe80000100a00 */
[----:B------:R1:W-:Y:S02]  /*3fa90*/  STL [R1+0x298], R54 ;  /* 0x0002983601007387 */ /* 0x0003e40000100800 */
[----:B-1----:R-:W-:Y:S02]  /*3faa0*/  HMMA.1688.F32.TF32 R52, R40, R26, R168 ;  /* 0x0000001a2834723c */ /* 0x002fe400000810a8 */
[----:B------:R-:W-:Y:S01]  /*3fab0*/  STL [R1+0x1db4], R244 ;  /* 0x001db4f401007387 */ /* 0x000fe20000100800 */
[----:B------:R-:W-:-:S02]  /*3fac0*/  LOP3.LUT R138, R0, 0x40, RZ, 0x3c, !PT ;  /* 0x00000040008a7812 */ /* 0x000fc400078e3cff */
[----:B------:R-:W-:Y:S01]  /*3fad0*/  LOP3.LUT R139, R0, 0x60, RZ, 0x3c, !PT ;  /* 0x00000060008b7812 */ /* 0x000fe200078e3cff */
[----:B------:R-:W-:Y:S01]  /*3fae0*/  IMAD.MOV.U32 R47, RZ, RZ, R38 ;  /* 0x000000ffff2f7224 */ /* 0x000fe200078e0026 */
[----:B------:R-:W-:Y:S01]  /*3faf0*/  MOV R46, R39 ;  /* 0x00000027002e7202 */ /* 0x000fe20000000f00 */
[----:B------:R-:W-:Y:S04]  /*3fb00*/  LDS R36, [R138+UR11+0xd100] ;  /* 0x00d1000b8a247984 */ /* 0x000fe80008000800 */
[----:B------:R-:W-:Y:S04]  /*3fb10*/  LDS R38, [R138+UR11+0xd900] ;  /* 0x00d9000b8a267984 */ /* 0x000fe80008000800 */
[----:B------:R-:W-:Y:S04]  /*3fb20*/  LDS R37, [R139+UR11+0xd100] ;  /* 0x00d1000b8b257984 */ /* 0x000fe80008000800 */
[----:B------:R-:W-:Y:S04]  /*3fb30*/  STL.64 [R1+0x280], R52 ;  /* 0x0002803401007387 */ /* 0x000fe80000100a00 */
[----:B------:R1:W-:Y:S04]  /*3fb40*/  STL.64 [R1+0x288], R54 ;  /* 0x0002883601007387 */ /* 0x0003e80000100a00 */
[----:B------:R-:W2:Y:S01]  /*3fb50*/  LDS R39, [R139+UR11+0xd900] ;  /* 0x00d9000b8b277984 */ /* 0x000ea20008000800 */
[----:B------:R-:W-:Y:S01]  /*3fb60*/  MOV R48, R50 ;  /* 0x0000003200307202 */ /* 0x000fe20000000f00 */
[----:B------:R-:W-:-:S02]  /*3fb70*/  IMAD.MOV.U32 R49, RZ, RZ, R51 ;  /* 0x000000ffff317224 */ /* 0x000fc400078e0033 */
[----:B------:R-:W-:Y:S01]  /*3fb80*/  LDS R60, [R138+UR11+0xd180] ;  /* 0x00d1800b8a3c7984 */ /* 0x000fe20008000800 */
[C---:B-1----:R-:W-:Y:S03]  /*3fb90*/  HMMA.1688.F32.TF32 R52, R40.reuse, R22, R172 ;  /* 0x000000162834723c */ /* 0x042fe600000810ac */
[----:B------:R-:W-:Y:S04]  /*3fba0*/  LDS R62, [R138+UR11+0xd980] ;  /* 0x00d9800b8a3e7984 */ /* 0x000fe80008000800 */
[----:B------:R-:W-:Y:S04]  /*3fbb0*/  LDS R61, [R139+UR11+0xd180] ;  /* 0x00d1800b8b3d7984 */ /* 0x000fe80008000800 */
[----:B------:R-:W1:Y:S01]  /*3fbc0*/  LDS R63, [R139+UR11+0xd980] ;  /* 0x00d9800b8b3f7984 */ /* 0x000e620008000800 */
[----:B------:R-:W-:Y:S01]  /*3fbd0*/  IMAD.MOV.U32 R124, RZ, RZ, R152 ;  /* 0x000000ffff7c7224 */ /* 0x000fe200078e0098 */
[----:B------:R-:W-:Y:S01]  /*3fbe0*/  MOV R125, R153 ;  /* 0x00000099007d7202 */ /* 0x000fe20000000f00 */
[----:B------:R-:W-:Y:S01]  /*3fbf0*/  IMAD.MOV.U32 R126, RZ, RZ, R154 ;  /* 0x000000ffff7e7224 */ /* 0x000fe200078e009a */
[----:B------:R-:W-:Y:S01]  /*3fc00*/  MOV R127, R155 ;  /* 0x0000009b007f7202 */ /* 0x000fe20000000f00 */
[----:B------:R-:W-:Y:S04]  /*3fc10*/  LDS R232, [R138+UR11+0xe080] ;  /* 0x00e0800b8ae87984 */ /* 0x000fe80008000800 */
[----:B------:R-:W-:Y:S01]  /*3fc20*/  LDS R234, [R138+UR11+0xe880] ;  /* 0x00e8800b8aea7984 */ /* 0x000fe20008000800 */
[----:B------:R-:W-:Y:S01]  /*3fc30*/  IMAD.MOV.U32 R245, RZ, RZ, R52 ;  /* 0x000000fffff57224 */ /* 0x000fe200078e0034 */
[----:B------:R-:W-:Y:S01]  /*3fc40*/  MOV R246, R53 ;  /* 0x0000003500f67202 */ /* 0x000fe20000000f00 */
[----:B------:R-:W-:Y:S01]  /*3fc50*/  IMAD.MOV.U32 R247, RZ, RZ, R54 ;  /* 0x000000fffff77224 */ /* 0x000fe200078e0036 */
[----:B------:R3:W-:Y:S04]  /*3fc60*/  STL [R1+0x27c], R55 ;  /* 0x00027c3701007387 */ /* 0x0007e80000100800 */
[----:B------:R-:W-:Y:S04]  /*3fc70*/  LDS R233, [R139+UR11+0xe080] ;  /* 0x00e0800b8be97984 */ /* 0x000fe80008000800 */
[----:B------:R-:W-:Y:S01]  /*3fc80*/  LDS R235, [R139+UR11+0xe880] ;  /* 0x00e8800b8beb7984 */ /* 0x000fe20008000800 */
[C---:B---3--:R-:W-:Y:S08]  /*3fc90*/  HMMA.1688.F32.TF32 R52, R40.reuse, R18, R176 ;  /* 0x000000122834723c */ /* 0x048ff000000810b0 */
[----:B------:R-:W-:Y:S01]  /*3fca0*/  HMMA.1688.F32.TF32 R40, R40, R14, R180 ;  /* 0x0000000e2828723c */ /* 0x000fe200000810b4 */
[----:B------:R3:W-:Y:S04]  /*3fcb0*/  STL [R1+0x1dc0], R247 ;  /* 0x001dc0f701007387 */ /* 0x0007e80000100800 */
[----:B------:R4:W-:Y:S04]  /*3fcc0*/  STL [R1+0x1dbc], R246 ;  /* 0x001dbcf601007387 */ /* 0x0009e80000100800 */
[----:B------:R1:W-:Y:S02]  /*3fcd0*/  STL [R1+0x1db8], R245 ;  /* 0x001db8f501007387 */ /* 0x0003e40000100800 */
[----:B------:R-:W-:-:S02]  /*3fce0*/  MOV R244, R55 ;  /* 0x0000003700f47202 */ /* 0x000fc40000000f00 */
[----:B------:R-:W-:Y:S04]  /*3fcf0*/  STL.64 [R1+0x120], R52 ;  /* 0x0001203401007387 */ /* 0x000fe80000100a00 */
[----:B------:R2:W-:Y:S02]  /*3fd00*/  STL [R1+0x128], R54 ;  /* 0x0001283601007387 */ /* 0x0005e40000100800 */
[----:B---3--:R-:W-:Y:S01]  /*3fd10*/  IMAD.MOV.U32 R247, RZ, RZ, R41 ;  /* 0x000000fffff77224 */ /* 0x008fe200078e0029 */
[----:B----4-:R-:W-:Y:S01]  /*3fd20*/  MOV R246, R42 ;  /* 0x0000002a00f67202 */ /* 0x010fe20000000f00 */
[----:B------:R-:W-:Y:S01]  /*3fd30*/  STL [R1+0x1dc4], R244 ;  /* 0x001dc4f401007387 */ /* 0x000fe20000100800 */
[----:B-1----:R-:W-:-:S03]  /*3fd40*/  IMAD.MOV.U32 R245, RZ, RZ, R43 ;  /* 0x000000fffff57224 */ /* 0x002fc600078e002b */
[----:B------:R1:W-:Y:S01]  /*3fd50*/  STL [R1+0x110], R40 ;  /* 0x0001102801007387 */ /* 0x0003e20000100800 */
[C---:B--2---:R-:W-:Y:S08]  /*3fd60*/  HMMA.1688.F32.TF32 R52, R36.reuse, R6, R184 ;  /* 0x000000062434723c */ /* 0x044ff000000810b8 */
[C---:B-1----:R-:W-:Y:S01]  /*3fd70*/  HMMA.1688.F32.TF32 R40, R36.reuse, R10, R188 ;  /* 0x0000000a2428723c */ /* 0x042fe200000810bc */
[----:B------:R1:W-:Y:S04]  /*3fd80*/  STL [R1+0x1dcc], R246 ;  /* 0x001dccf601007387 */ /* 0x0003e80000100800 */
[----:B------:R2:W-:Y:S01]  /*3fd90*/  STL [R1+0x1dc8], R245 ;  /* 0x001dc8f501007387 */ /* 0x0005e20000100800 */
[----:B------:R-:W-:Y:S01]  /*3fda0*/  MOV R50, R44 ;  /* 0x0000002c00327202 */ /* 0x000fe20000000f00 */
[----:B------:R-:W-:Y:S01]  /*3fdb0*/  IMAD.MOV.U32 R51, RZ, RZ, R45 ;  /* 0x000000ffff337224 */ /* 0x000fe200078e002d */
[----:B------:R-:W-:Y:S01]  /*3fdc0*/  MOV R65, R49 ;  /* 0x0000003100417202 */ /* 0x000fe20000000f00 */
[----:B------:R-:W-:Y:S01]  /*3fdd0*/  IMAD.MOV.U32 R64, RZ, RZ, R48 ;  /* 0x000000ffff407224 */ /* 0x000fe200078e0030 */
[----:B------:R-:W-:Y:S04]  /*3fde0*/  LDS R184, [R0+UR11+0xe080] ;  /* 0x00e0800b00b87984 */ /* 0x000fe80008000800 */
[----:B------:R-:W-:Y:S04]  /*3fdf0*/  STL.64 [R1+0x100], R52 ;  /* 0x0001003401007387 */ /* 0x000fe80000100a00 */
[----:B------:R-:W-:Y:S01]  /*3fe00*/  STL.64 [R1+0x108], R54 ;  /* 0x0001083601007387 */ /* 0x000fe20000100a00 */
[----:B-1----:R-:W-:Y:S01]  /*3fe10*/  MOV R246, R40 ;  /* 0x0000002800f67202 */ /* 0x002fe20000000f00 */
[----:B--2---:R-:W-:Y:S01]  /*3fe20*/  IMAD.MOV.U32 R245, RZ, RZ, R41 ;  /* 0x000000fffff57224 */ /* 0x004fe200078e0029 */
[----:B------:R-:W-:Y:S01]  /*3fe30*/  MOV R244, R43 ;  /* 0x0000002b00f47202 */ /* 0x000fe20000000f00 */
[----:B------:R1:W-:Y:S04]  /*3fe40*/  STL [R1+0xf8], R42 ;  /* 0x0000f82a01007387 */ /* 0x0003e80000100800 */
[----:B------:R-:W-:Y:S04]  /*3fe50*/  LDS R186, [R0+UR11+0xe880] ;  /* 0x00e8800b00ba7984 */ /* 0x000fe80008000800 */
[----:B------:R-:W-:Y:S01]  /*3fe60*/  LDS R185, [R3+UR11+0xe080] ;  /* 0x00e0800b03b97984 */ /* 0x000fe20008000800 */
[----:B-1----:R-:W-:Y:S01]  /*3fe70*/  HMMA.1688.F32.TF32 R40, R36, R34, R192 ;  /* 0x000000222428723c */ /* 0x002fe200000810c0 */
[----:B------:R-:W-:Y:S01]  /*3fe80*/  IMAD.MOV.U32 R52, RZ, RZ, R209 ;  /* 0x000000ffff347224 */ /* 0x000fe200078e00d1 */
[----:B------:R-:W-:Y:S01]  /*3fe90*/  MOV R53, R210 ;  /* 0x000000d200357202 */ /* 0x000fe20000000f00 */
[----:B------:R-:W-:Y:S01]  /*3fea0*/  IMAD.MOV.U32 R54, RZ, RZ, R204 ;  /* 0x000000ffff367224 */ /* 0x000fe200078e00cc */
[----:B------:R-:W-:Y:S01]  /*3feb0*/  MOV R55, R205 ;  /* 0x000000cd00377202 */ /* 0x000fe20000000f00 */
[----:B------:R-:W-:-:S14]  /*3fec0*/  LDS R187, [R3+UR11+0xe880] ;  /* 0x00e8800b03bb7984 */ /* 0x000fdc0008000800 */
[----:B------:R1:W-:Y:S04]  /*3fed0*/  STL.64 [R1], R40 ;  /* 0x0000002801007387 */ /* 0x0003e80000100a00 */
[----:B------:R-:W2:Y:S04]  /*3fee0*/  LDL.LU R216, [R1+0x1e3c] ;  /* 0x001e3c0001d87983 */ /* 0x000ea80000300800 */
[----:B------:R-:W2:Y:S04]  /*3fef0*/  LDL.LU R217, [R1+0x1e38] ;  /* 0x001e380001d97983 */ /* 0x000ea80000300800 */
[----:B------:R-:W2:Y:S04]  /*3ff00*/  LDL.LU R218, [R1+0x1e34] ;  /* 0x001e340001da7983 */ /* 0x000ea80000300800 */
[----:B------:R-:W2:Y:S04]  /*3ff10*/  LDL.LU R219, [R1+0x1e30] ;  /* 0x001e300001db7983 */ /* 0x000ea80000300800 */
[----:B------:R-:W3:Y:S04]  /*3ff20*/  LDL.LU R212, [R1+0x1e2c] ;  /* 0x001e2c0001d47983 */ /* 0x000ee80000300800 */
[----:B------:R-:W3:Y:S04]  /*3ff30*/  LDL.LU R213, [R1+0x1e28] ;  /* 0x001e280001d57983 */ /* 0x000ee80000300800 */
[----:B------:R-:W3:Y:S04]  /*3ff40*/  LDL.LU R214, [R1+0x1e24] ;  /* 0x001e240001d67983 */ /* 0x000ee80000300800 */
[----:B------:R-:W4:Y:S04]  /*3ff50*/  LDL.LU R208, [R1+0x1e20] ;  /* 0x001e200001d07983 */ /* 0x000f280000300800 */
[----:B------:R-:W4:Y:S04]  /*3ff60*/  LDL.LU R209, [R1+0x1e1c] ;  /* 0x001e1c0001d17983 */ /* 0x000f280000300800 */
[----:B------:R-:W4:Y:S01]  /*3ff70*/  LDL.LU R210, [R1+0x1e18] ;  /* 0x001e180001d27983 */ /* 0x000f220000300800 */
[----:B------:R-:W-:-:S03]  /*3ff80*/  MOV R44, R46 ;  /* 0x0000002e002c7202 */ /* 0x000fc60000000f00 */
[----:B------:R-:W3:Y:S01]  /*3ff90*/  LDL.LU R204, [R1+0x1e14] ;  /* 0x001e140001cc7983 */ /* 0x000ee20000300800 */
[----:B------:R-:W-:-:S03]  /*3ffa0*/  IMAD.MOV.U32 R45, RZ, RZ, R47 ;  /* 0x000000ffff2d7224 */ /* 0x000fc600078e002f */
[----:B------:R-:W3:Y:S01]  /*3ffb0*/  LDL.LU R205, [R1+0x1e10] ;  /* 0x001e100001cd7983 */ /* 0x000ee20000300800 */
[----:B------:R-:W-:-:S03]  /*3ffc0*/  MOV R46, R248 ;  /* 0x000000f8002e7202 */ /* 0x000fc60000000f00 */
[----:B------:R-:W3:Y:S04]  /*3ffd0*/  LDL.LU R104, [R1+0x40] ;  /* 0x0000400001687983 */ /* 0x000ee80000300800 */
        /* <DEDUP_REMOVED lines=9> */
[----:B------:R-:W-:Y:S01]  /*40070*/  IMAD.MOV.U32 R70, RZ, RZ, R46 ;  /* 0x000000ffff467224 */ /* 0x000fe200078e002e */
[----:B------:R-:W-:Y:S02]  /*40080*/  MOV R45, R198 ;  /* 0x000000c6002d7202 */ /* 0x000fe40000000f00 */
[----:B------:R-:W3:Y:S01]  /*40090*/  LDL.LU R202, [R1+0x1e04] ;  /* 0x001e040001ca7983 */ /* 0x000ee20000300800 */
[----:B------:R-:W-:-:S03]  /*400a0*/  IMAD.MOV.U32 R46, RZ, RZ, R199 ;  /* 0x000000ffff2e7224 */ /* 0x000fc600078e00c7 */
[----:B------:R-:W3:Y:S01]  /*400b0*/  LDL.LU R196, [R1+0x1e00] ;  /* 0x001e000001c47983 */ /* 0x000ee20000300800 */
[----:B------:R-:W-:-:S03]  /*400c0*/  MOV R71, R47 ;  /* 0x0000002f00477202 */ /* 0x000fc60000000f00 */
[----:B------:R-:W3:Y:S01]  /*400d0*/  LDL.LU R197, [R1+0x1dfc] ;  /* 0x001dfc0001c57983 */ /* 0x000ee20000300800 */
[----:B------:R-:W-:-:S03]  /*400e0*/  MOV R47, R203 ;  /* 0x000000cb002f7202 */ /* 0x000fc60000000f00 */
[----:B------:R-:W3:Y:S01]  /*400f0*/  LDL.LU R198, [R1+0x1df8] ;  /* 0x001df80001c67983 */ /* 0x000ee20000300800 */
[----:B------:R-:W-:-:S03]  /*40100*/  IMAD.MOV.U32 R48, RZ, RZ, R206 ;  /* 0x000000ffff307224 */ /* 0x000fc600078e00ce */
[----:B------:R-:W3:Y:S01]  /*40110*/  LDL.LU R199, [R1+0x1df4] ;  /* 0x001df40001c77983 */ /* 0x000ee20000300800 */
[----:B------:R-:W-:Y:S01]  /*40120*/  MOV R49, R207 ;  /* 0x000000cf00317202 */ /* 0x000fe20000000f00 */
[----:B------:R-:W-:Y:S02]  /*40130*/  IMAD.MOV.U32 R66, RZ, RZ, R50 ;  /* 0x000000ffff427224 */ /* 0x000fe400078e0032 */
[----:B------:R-:W4:Y:S01]  /*40140*/  LDL.LU R203, [R1+0x1df0] ;  /* 0x001df00001cb7983 */ /* 0x000f220000300800 */
[----:B------:R-:W-:-:S03]  /*40150*/  IMAD.MOV.U32 R50, RZ, RZ, R211 ;  /* 0x000000ffff327224 */ /* 0x000fc600078e00d3 */
[----:B------:R-:W4:Y:S01]  /*40160*/  LDL.LU R206, [R1+0x1dec] ;  /* 0x001dec0001ce7983 */ /* 0x000f220000300800 */
[----:B------:R-:W-:-:S03]  /*40170*/  MOV R67, R51 ;  /* 0x0000003300437202 */ /* 0x000fc60000000f00 */
[----:B------:R-:W4:Y:S01]  /*40180*/  LDL.LU R207, [R1+0x1de8] ;  /* 0x001de80001cf7983 */ /* 0x000f220000300800 */
[----:B------:R-:W-:-:S03]  /*40190*/  MOV R51, R215 ;  /* 0x000000d700337202 */ /* 0x000fc60000000f00 */
[----:B------:R-:W4:Y:S04]  /*401a0*/  LDL.LU R211, [R1+0x1de4] ;  /* 0x001de40001d37983 */ /* 0x000f280000300800 */
[----:B------:R-:W4:Y:S01]  /*401b0*/  LDL.LU R215, [R1+0x1de0] ;  /* 0x001de00001d77983 */ /* 0x000f220000300800 */
[----:B------:R-:W-:Y:S01]  /*401c0*/  MOV R248, R250 ;  /* 0x000000fa00f87202 */ /* 0x000fe20000000f00 */
        /* <DEDUP_REMOVED lines=18> */
[----:B------:R-:W-:-:S02]  /*402f0*/  MOV R2, R43 ;  /* 0x0000002b00027202 */ /* 0x000fc40000000f00 */
[C---:B-1----:R-:W-:Y:S08]  /*40300*/  HMMA.1688.F32.TF32 R40, R56.reuse, R30, R100 ;  /* 0x0000001e3828723c */ /* 0x042ff00000081064 */
[----:B------:R-:W-:Y:S08]  /*40310*/  HMMA.1688.F32.TF32 R44, R56, R26, R44 ;  /* 0x0000001a382c723c */ /* 0x000ff0000008102c */
[----:B------:R-:W-:Y:S08]  /*40320*/  HMMA.1688.F32.TF32 R8, R60, R10, R88 ;  /* 0x0000000a3c08723c */ /* 0x000ff00000081058 */
[C---:B------:R-:W-:Y:S08]  /*40330*/  HMMA.1688.F32.TF32 R48, R56.reuse, R22, R48 ;  /* 0x000000163830723c */ /* 0x040ff00000081030 */
[C---:B------:R-:W-:Y:S08]  /*40340*/  HMMA.1688.F32.TF32 R52, R56.reuse, R18, R52 ;  /* 0x000000123834723c */ /* 0x040ff00000081034 */
[----:B--2---:R-:W-:Y:S08]  /*40350*/  HMMA.1688.F32.TF32 R216, R56, R6, R216 ;  /* 0x0000000638d8723c */ /* 0x004ff000000810d8 */
[C---:B---3--:R-:W-:Y:S08]  /*40360*/  HMMA.1688.F32.TF32 R248, R36.reuse, R30, R196 ;  /* 0x0000001e24f8723c */ /* 0x048ff000000810c4 */
[C---:B----4-:R-:W-:Y:S08]  /*40370*/  HMMA.1688.F32.TF32 R200, R36.reuse, R26, R200 ;  /* 0x0000001a24c8723c */ /* 0x050ff000000810c8 */
[C---:B------:R-:W-:Y:S08]  /*40380*/  HMMA.1688.F32.TF32 R204, R36.reuse, R22, R204 ;  /* 0x0000001624cc723c */ /* 0x040ff000000810cc */
[C---:B------:R-:W-:Y:S08]  /*40390*/  HMMA.1688.F32.TF32 R208, R36.reuse, R18, R208 ;  /* 0x0000001224d0723c */ /* 0x040ff000000810d0 */
[----:B------:R-:W-:Y:S01]  /*403a0*/  HMMA.1688.F32.TF32 R212, R36, R14, R212 ;  /* 0x0000000e24d4723c */ /* 0x000fe200000810d4 */
[----:B------:R-:W-:Y:S07]  /*403b0*/  STL.64 [R1+0x1d08], R250 ;  /* 0x001d08fa01007387 */ /* 0x000fee0000100a00 */
[C---:B------:R-:W-:Y:S01]  /*403c0*/  HMMA.1688.F32.TF32 R36, R56.reuse, R34, R104 ;  /* 0x000000223824723c */ /* 0x040fe20000081068 */
[----:B------:R1:W-:Y:S04]  /*403d0*/  STL.64 [R1+0x1d00], R248 ;  /* 0x001d00f801007387 */ /* 0x0003e80000100a00 */
        /* <DEDUP_REMOVED lines=40> */
[----:B------:R-:W2:Y:S04]  /*40660*/  LDL.LU R104, [R1+0x300] ;  /* 0x0003000001687983 */ /* 0x000ea80000300800 */
[----:B------:R-:W2:Y:S04]  /*40670*/  LDL.LU R105, [R1+0x304] ;  /* 0x0003040001697983 */ /* 0x000ea80000300800 */
[----:B------:R-:W2:Y:S04]  /*40680*/  LDL.LU R106, [R1+0x308] ;  /* 0x00030800016a7983 */ /* 0x000ea80000300800 */
[----:B------:R-:W2:Y:S01]  /*40690*/  LDL.LU R107, [R1+0x30c] ;  /* 0x00030c00016b7983 */ /* 0x000ea20000300800 */
[C---:B------:R-:W-:Y:S03]  /*406a0*/  HMMA.1688.F32.TF32 R4, R60.reuse, R6, R92 ;  /* 0x000000063c04723c */ /* 0x040fe6000008105c */
        /* <DEDUP_REMOVED lines=23> */
[----:B------:R-:W2:Y:S04]  /*40820*/  LDL.LU R192, [R1+0x140] ;  /* 0x0001400001c07983 */ /* 0x000ea80000300800 */
[----:B------:R-:W2:Y:S03]  /*40830*/  LDL.LU R193, [R1+0x144] ;  /* 0x0001440001c17983 */ /* 0x000ea60000300800 */
        /* <DEDUP_REMOVED lines=10> */
[----:B-1----:R-:W2:Y:S04]  /*408e0*/  LDL.LU R248, [R1+0x160] ;  /* 0x0001600001f87983 */ /* 0x002ea80000300800 */
[----:B------:R-:W2:Y:S03]  /*408f0*/  LDL.LU R249, [R1+0x164] ;  /* 0x0001640001f97983 */ /* 0x000ea60000300800 */
[----:B------:R-:W-:Y:S01]  /*40900*/  HMMA.1688.F32.TF32 R12, R60, R14, R64 ;  /* 0x0000000e3c0c723c */ /* 0x000fe20000081040 */
        /* <DEDUP_REMOVED lines=20> */
[----:B---3--:R-:W-:-:S03]  /*40a50*/  MOV R119, R152 ;  /* 0x0000009800777202 */ /* 0x008fc60000000f00 */
[----:B------:R-:W-:Y:S01]  /*40a60*/  LDS R152, [R138+UR11+0xe000] ;  /* 0x00e0000b8a987984 */ /* 0x000fe20008000800 */
[----:B----4-:R-:W-:-:S03]  /*40a70*/  IMAD.MOV.U32 R118, RZ, RZ, R153 ;  /* 0x000000ffff767224 */ /* 0x010fc600078e0099 */
[----:B------:R-:W-:Y:S01]  /*40a80*/  LDS R153, [R139+UR11+0xe000] ;  /* 0x00e0000b8b997984 */ /* 0x000fe20008000800 */
[----:B--2---:R-:W-:-:S03]  /*40a90*/  MOV R117, R154 ;  /* 0x0000009a00757202 */ /* 0x004fc60000000f00 */
[----:B------:R1:W-:Y:S01]  /*40aa0*/  LDS R154, [R138+UR11+0xe800] ;  /* 0x00e8000b8a9a7984 */ /* 0x0003e20008000800 */
[----:B------:R-:W-:-:S03]  /*40ab0*/  IMAD.MOV.U32 R116, RZ, RZ, R155 ;  /* 0x000000ffff747224 */ /* 0x000fc600078e009b */
[----:B------:R2:W-:Y:S04]  /*40ac0*/  LDS R155, [R139+UR11+0xe800] ;  /* 0x00e8000b8b9b7984 */ /* 0x0005e80008000800 */
[----:B-1----:R-:W3:Y:S04]  /*40ad0*/  LDL.LU R138, [R1+0x228] ;  /* 0x00022800018a7983 */ /* 0x002ee80000300800 */
[----:B--2---:R-:W3:Y:S04]  /*40ae0*/  LDL.LU R139, [R1+0x22c] ;  /* 0x00022c00018b7983 */ /* 0x004ee80000300800 */
[----:B------:R-:W-:Y:S04]  /*40af0*/  LDSM.16.M88.4 R60, [R91+UR13+0x20180] ;  /* 0x0201800d5b3c783b */ /* 0x000fe80008000200 */
[----:B------:R-:W1:Y:S04]  /*40b00*/  LDSM.16.M88.4 R64, [R91+UR13+0x21180] ;  /* 0x0211800d5b40783b */ /* 0x000e680008000200 */
[----:B------:R-:W-:Y:S04]  /*40b10*/  LDSM.16.M88.4 R68, [R91+UR13+0x22180] ;  /* 0x0221800d5b44783b */ /* 0x000fe80008000200 */
[----:B------:R-:W2:Y:S04]  /*40b20*/  LDSM.16.M88.4 R72, [R91+UR13+0x23180] ;  /* 0x0231800d5b48783b */ /* 0x000ea80008000200 */
[----:B------:R-:W4:Y:S04]  /*40b30*/  LDSM.16.M88.4 R76, [R91+UR13+0x24180] ;  /* 0x0241800d5b4c783b */ /* 0x000f280008000200 */
[----:B------:R-:W2:Y:S04]  /*40b40*/  LDSM.16.M88.4 R80, [R91+UR13+0x25180] ;  /* 0x0251800d5b50783b */ /* 0x000ea80008000200 */
[----:B------:R-:W2:Y:S04]  /*40b50*/  LDSM.16.M88.4 R84, [R91+UR13+0x26180] ;  /* 0x0261800d5b54783b */ /* 0x000ea80008000200 */
[----:B------:R-:W2:Y:S01]  /*40b60*/  LDSM.16.M88.4 R88, [R91+UR13+0x27180] ;  /* 0x0271800d5b58783b */ /* 0x000ea20008000200 */
[C---:B-1----:R-:W-:Y:S08]  /*40b70*/  HMMA.1688.F32.TF32 R96, R120.reuse, R64, R96 ;  /* 0x000000407860723c */ /* 0x042ff00000081060 */
[C---:B--2---:R-:W-:Y:S08]  /*40b80*/  HMMA.1688.F32.TF32 R104, R120.reuse, R72, R104 ;  /* 0x000000487868723c */ /* 0x044ff00000081068 */
[C---:B------:R-:W-:Y:S08]  /*40b90*/  HMMA.1688.F32.TF32 R92, R120.reuse, R60, R92 ;  /* 0x0000003c785c723c */ /* 0x040ff0000008105c */
[C---:B----4-:R-:W-:Y:S08]  /*40ba0*/  HMMA.1688.F32.TF32 R108, R120.reuse, R76, R108 ;  /* 0x0000004c786c723c */ /* 0x050ff0000008106c */
[C---:B------:R-:W-:Y:S08]  /*40bb0*/  HMMA.1688.F32.TF32 R100, R120.reuse, R68, R100 ;  /* 0x000000447864723c */ /* 0x040ff00000081064 */
[C---:B------:R-:W-:Y:S08]  /*40bc0*/  HMMA.1688.F32.TF32 R112, R120.reuse, R80, R112 ;  /* 0x000000507870723c */ /* 0x040ff00000081070 */
[C---:B------:R-:W-:Y:S08]  /*40bd0*/  HMMA.1688.F32.TF32 R116, R120.reuse, R84, R116 ;  /* 0x000000547874723c */ /* 0x040ff00000081074 */
[----:B------:R-:W-:Y:S01]  /*40be0*/  HMMA.1688.F32.TF32 R120, R120, R88, R132 ;  /* 0x000000587878723c */ /* 0x000fe20000081084 */
[----:B------:R-:W2:Y:S04]  /*40bf0*/  LDL.LU R132, [R1+0x230] ;  /* 0x0002300001847983 */ /* 0x000ea80000300800 */
[----:B------:R-:W2:Y:S04]  /*40c00*/  LDL.LU R133, [R1+0x234] ;  /* 0x0002340001857983 */ /* 0x000ea80000300800 */
        /* <DEDUP_REMOVED lines=30> */
[C---:B------:R-:W-:Y:S03]  /*40df0*/  HMMA.1688.F32.TF32 R144, R152.reuse, R80, R144 ;  /* 0x000000509890723c */ /* 0x040fe60000081090 */
[----:B------:R-:W4:Y:S04]  /*40e00*/  LDL.LU R196, [R1+0x130] ;  /* 0x0001300001c47983 */ /* 0x000f280000300800 */
[----:B------:R-:W4:Y:S01]  /*40e10*/  LDL.LU R197, [R1+0x134] ;  /* 0x0001340001c57983 */ /* 0x000f220000300800 */
[C---:B------:R-:W-:Y:S03]  /*40e20*/  HMMA.1688.F32.TF32 R124, R152.reuse, R60, R124 ;  /* 0x0000003c987c723c */ /* 0x040fe6000008107c */
[----:B------:R-:W4:Y:S04]  /*40e30*/  LDL.LU R198, [R1+0x138] ;  /* 0x0001380001c67983 */ /* 0x000f280000300800 */
[----:B------:R-:W4:Y:S01]  /*40e40*/  LDL.LU R199, [R1+0x13c] ;  /* 0x00013c0001c77983 */ /* 0x000f220000300800 */
[----:B------:R-:W-:Y:S03]  /*40e50*/  HMMA.1688.F32.TF32 R128, R152, R64, R128 ;  /* 0x000000409880723c */ /* 0x000fe60000081080 */
[----:B------:R-:W-:Y:S05]  /*40e60*/  STL [R1+0x1ce0], R144 ;  /* 0x001ce09001007387 */ /* 0x000fea0000100800 */
[----:B------:R-:W-:Y:S01]  /*40e70*/  HMMA.1688.F32.TF32 R40, R232, R80, R240 ;  /* 0x00000050e828723c */ /* 0x000fe200000810f0 */
[----:B------:R-:W-:Y:S04]  /*40e80*/  STL [R1+0x1cdc], R145 ;  /* 0x001cdc9101007387 */ /* 0x000fe80000100800 */
[----:B------:R-:W-:Y:S03]  /*40e90*/  STL [R1+0x1cd8], R146 ;  /* 0x001cd89201007387 */ /* 0x000fe60000100800 */
[----:B---3--:R-:W-:Y:S01]  /*40ea0*/  HMMA.1688.F32.TF32 R136, R152, R72, R136 ;  /* 0x000000489888723c */ /* 0x008fe20000081088 */
[----:B------:R-:W-:Y:S01]  /*40eb0*/  STL [R1+0x1cd4], R147 ;  /* 0x001cd49301007387 */ /* 0x000fe20000100800 */
[----:B------:R-:W-:-:S03]  /*40ec0*/  MOV R205, R247 ;  /* 0x000000f700cd7202 */ /* 0x000fc60000000f00 */
[----:B------:R-:W-:Y:S03]  /*40ed0*/  LDS R240, [R0+UR11+0xe180] ;  /* 0x00e1800b00f07984 */ /* 0x000fe60008000800 */
[C---:B------:R-:W-:Y:S01]  /*40ee0*/  HMMA.1688.F32.TF32 R164, R184.reuse, R68, R164 ;  /* 0x00000044b8a4723c */ /* 0x040fe200000810a4 */
[----:B------:R-:W-:Y:S04]  /*40ef0*/  LDS R242, [R0+UR11+0xe980] ;  /* 0x00e9800b00f27984 */ /* 0x000fe80008000800 */
[----:B------:R-:W-:Y:S03]  /*40f00*/  LDS R241, [R3+UR11+0xe180] ;  /* 0x00e1800b03f17984 */ /* 0x000fe60008000800 */
[C---:B------:R-:W-:Y:S01]  /*40f10*/  HMMA.1688.F32.TF32 R172, R184.reuse, R76, R172 ;  /* 0x0000004cb8ac723c */ /* 0x040fe200000810ac */
[----:B------:R-:W-:Y:S07]  /*40f20*/  LDS R243, [R3+UR11+0xe980] ;  /* 0x00e9800b03f37984 */ /* 0x000fee0008000800 */
[----:B------:R-:W-:Y:S08]  /*40f30*/  HMMA.1688.F32.TF32 R176, R184, R80, R176 ;  /* 0x00000050b8b0723c */ /* 0x000ff000000810b0 */
[C---:B--2---:R-:W-:Y:S08]  /*40f40*/  HMMA.1688.F32.TF32 R132, R152.reuse, R68, R132 ;  /* 0x000000449884723c */ /* 0x044ff00000081084 */
[C---:B----4-:R-:W-:Y:S08]  /*40f50*/  HMMA.1688.F32.TF32 R140, R152.reuse, R76, R140 ;  /* 0x0000004c988c723c */ /* 0x050ff0000008108c */
[C---:B------:R-:W-:Y:S08]  /*40f60*/  HMMA.1688.F32.TF32 R148, R152.reuse, R84, R148 ;  /* 0x000000549894723c */ /* 0x040ff00000081094 */
[----:B------:R-:W-:Y:S11]  /*40f70*/  HMMA.1688.F32.TF32 R152, R152, R88, R200 ;  /* 0x000000589898723c */ /* 0x000ff600000810c8 */
[----:B------:R-:W-:Y:S01]  /*40f80*/  STL [R1+0x1cf0], R148 ;  /* 0x001cf09401007387 */ /* 0x000fe20000100800 */
[C---:B------:R-:W-:Y:S03]  /*40f90*/  HMMA.1688.F32.TF32 R160, R184.reuse, R64, R160 ;  /* 0x00000040b8a0723c */ /* 0x040fe600000810a0 */
[----:B------:R-:W-:Y:S04]  /*40fa0*/  STL [R1+0x1cec], R149 ;  /* 0x001cec9501007387 */ /* 0x000fe80000100800 */
[----:B------:R-:W-:Y:S04]  /*40fb0*/  STL [R1+0x1ce8], R150 ;  /* 0x001ce89601007387 */ /* 0x000fe80000100800 */
[----:B------:R-:W-:Y:S04]  /*40fc0*/  STL [R1+0x1ce4], R151 ;  /* 0x001ce49701007387 */ /* 0x000fe80000100800 */
[----:B------:R1:W-:Y:S04]  /*40fd0*/  STL [R1+0x1cfc], R152 ;  /* 0x001cfc9801007387 */ /* 0x0003e80000100800 */
[----:B------:R2:W-:Y:S01]  /*40fe0*/  STL [R1+0x1cf8], R153 ;  /* 0x001cf89901007387 */ /* 0x0005e20000100800 */
[C---:B------:R-:W-:Y:S03]  /*40ff0*/  HMMA.1688.F32.TF32 R168, R184.reuse, R72, R168 ;  /* 0x00000048b8a8723c */ /* 0x040fe600000810a8 */
[----:B------:R3:W-:Y:S04]  /*41000*/  STL [R1+0x1cf4], R154 ;  /* 0x001cf49a01007387 */ /* 0x0007e80000100800 */
[----:B------:R-:W-:Y:S01]  /*41010*/  STL [R1+0x1cd0], R155 ;  /* 0x001cd09b01007387 */ /* 0x000fe20000100800 */
[C---:B------:R-:W-:Y:S03]  /*41020*/  HMMA.1688.F32.TF32 R156, R184.reuse, R60, R156 ;  /* 0x0000003cb89c723c */ /* 0x040fe6000008109c */
[----:B------:R-:W-:Y:S05]  /*41030*/  STL [R1+0x1ccc], R163 ;  /* 0x001ccca301007387 */ /* 0x000fea0000100800 */
[C---:B------:R-:W-:Y:S03]  /*41040*/  HMMA.1688.F32.TF32 R180, R184.reuse, R84, R180 ;  /* 0x00000054b8b4723c */ /* 0x040fe600000810b4 */
[----:B------:R-:W-:Y:S04]  /*41050*/  STL [R1+0x1cc8], R171 ;  /* 0x001cc8ab01007387 */ /* 0x000fe80000100800 */
[----:B------:R4:W-:Y:S01]  /*41060*/  STL.64 [R1+0x10], R40 ;  /* 0x0000102801007387 */ /* 0x0009e20000100a00 */
[----:B------:R-:W-:Y:S01]  /*41070*/  HMMA.1688.F32.TF32 R184, R184, R88, R248 ;  /* 0x00000058b8b8723c */ /* 0x000fe200000810f8 */
[----:B------:R-:W-:Y:S01]  /*41080*/  IMAD.MOV.U32 R248, RZ, RZ, R246 ;  /* 0x000000fffff87224 */ /* 0x000fe200078e00f6 */
[----:B------:R-:W-:Y:S01]  /*41090*/  MOV R249, R245 ;  /* 0x000000f500f97202 */ /* 0x000fe20000000f00 */
[----:B------:R1:W-:Y:S04]  /*410a0*/  STL.64 [R1+0x18], R42 ;  /* 0x0000182a01007387 */ /* 0x0003e80000100a00 */
[----:B------:R-:W2:Y:S01]  /*410b0*/  LDL.LU R246, [R1+0x1dcc] ;  /* 0x001dcc0001f67983 */ /* 0x000ea20000300800 */
[----:B------:R-:W-:-:S03]  /*410c0*/  IMAD.MOV.U32 R251, RZ, RZ, R244 ;  /* 0x000000fffffb7224 */ /* 0x000fc600078e00f4 */
[----:B------:R-:W3:Y:S04]  /*410d0*/  LDL.LU R245, [R1+0x1dc8] ;  /* 0x001dc80001f57983 */ /* 0x000ee80000300800 */
[----:B------:R-:W4:Y:S04]  /*410e0*/  LDL.LU R250, [R1+0xf8] ;  /* 0x0000f80001fa7983 */ /* 0x000f280000300800 */
[----:B------:R-:W4:Y:S04]  /*410f0*/  LDL.LU R244, [R1+0x1dc4] ;  /* 0x001dc40001f47983 */ /* 0x000f280000300800 */
[----:B------:R-:W4:Y:S04]  /*41100*/  LDL.LU R204, [R1+0x110] ;  /* 0x0001100001cc7983 */ /* 0x000f280000300800 */
[----:B------:R-:W4:Y:S01]  /*41110*/  LDL.LU R247, [R1+0x1dc0] ;  /* 0x001dc00001f77983 */ /* 0x000f220000300800 */
[----:B--2---:R-:W-:-:S03]  /*41120*/  IMAD.MOV.U32 R206, RZ, RZ, R246 ;  /* 0x000000ffffce7224 */ /* 0x004fc600078e00f6 */
[----:B------:R-:W2:Y:S01]  /*41130*/  LDL.LU R246, [R1+0x1dbc] ;  /* 0x001dbc0001f67983 */ /* 0x000ea20000300800 */
[----:B---3--:R-:W-:-:S03]  /*41140*/  MOV R207, R245 ;  /* 0x000000f500cf7202 */ /* 0x008fc60000000f00 */
[----:B------:R-:W3:Y:S04]  /*41150*/  LDL.LU R245, [R1+0x1db8] ;  /* 0x001db80001f57983 */ /* 0x000ee80000300800 */
[----:B------:R-:W2:Y:S01]  /*41160*/  LDL.LU R208, [R1+0x120] ;  /* 0x0001200001d07983 */ /* 0x000ea20000300800 */
[----:B----4-:R-:W-:-:S03]  /*41170*/  IMAD.MOV.U32 R211, RZ, RZ, R244 ;  /* 0x000000ffffd37224 */ /* 0x010fc600078e00f4 */
[----:B------:R-:W4:Y:S04]  /*41180*/  LDL.LU R209, [R1+0x124] ;  /* 0x0001240001d17983 */ /* 0x000f280000300800 */
[----:B------:R-:W4:Y:S04]  /*41190*/  LDL.LU R210, [R1+0x128] ;  /* 0x0001280001d27983 */ /* 0x000f280000300800 */
        /* <DEDUP_REMOVED lines=8> */
[----:B------:R-:W-:Y:S01]  /*41220*/  HMMA.1688.F32.TF32 R36, R232, R84, R236 ;  /* 0x00000054e824723c */ /* 0x000fe200000810ec */
[----:B--2---:R-:W-:-:S02]  /*41230*/  MOV R223, R244 ;  /* 0x000000f400df7202 */ /* 0x004fc40000000f00 */
[----:B------:R-:W2:-:S15]  /*41240*/  LDL.LU R244, [R1+0x1db0] ;  /* 0x001db00001f47983 */ /* 0x000e9e0000300800 */
[----:B------:R-:W-:Y:S01]  /*41250*/  NOP ;  /* 0x0000000000007918 */ /* 0x000fe20000000000 */
[----:B-1----:R-:W-:Y:S01]  /*41260*/  IMAD.MOV.U32 R152, RZ, RZ, R36 ;  /* 0x000000ffff987224 */ /* 0x002fe200078e0024 */
[----:B------:R-:W-:Y:S01]  /*41270*/  MOV R153, R37 ;  /* 0x0000002500997202 */ /* 0x000fe20000000f00 */
[----:B------:R-:W-:Y:S01]  /*41280*/  IMAD.MOV.U32 R154, RZ, RZ, R38 ;  /* 0x000000ffff9a7224 */ /* 0x000fe200078e0026 */
[----:B------:R-:W4:Y:S01]  /*41290*/  LDL.LU R36, [R1+0x2a0] ;  /* 0x0002a00001247983 */ /* 0x000f220000300800 */
[----:B------:R-:W-:-:S03]  /*412a0*/  MOV R148, R39 ;  /* 0x0000002700947202 */ /* 0x000fc60000000f00 */
[----:B------:R-:W4:Y:S04]  /*412b0*/  LDL.LU R37, [R1+0x2a4] ;  /* 0x0002a40001257983 */ /* 0x000f280000300800 */
[----:B------:R-:W4:Y:S04]  /*412c0*/  LDL.LU R38, [R1+0x2a8] ;  /* 0x0002a80001267983 */ /* 0x000f280000300800 */
[----:B------:R-:W4:Y:S04]  /*412d0*/  LDL.LU R39, [R1+0x2ac] ;  /* 0x0002ac0001277983 */ /* 0x000f280000300800 */
[----:B------:R-:W4:Y:S04]  /*412e0*/  LDL.LU R44, [R1+0x2c0] ;  /* 0x0002c000012c7983 */ /* 0x000f280000300800 */
[----:B------:R-:W4:Y:S04]  /*412f0*/  LDL.LU R45, [R1+0x2c4] ;  /* 0x0002c400012d7983 */ /* 0x000f280000300800 */
[----:B------:R-:W4:Y:S04]  /*41300*/  LDL.LU R46, [R1+0x2c8] ;  /* 0x0002c800012e7983 */ /* 0x000f280000300800 */
[----:B------:R-:W4:Y:S01]  /*41310*/  LDL.LU R47, [R1+0x2cc] ;  /* 0x0002cc00012f7983 */ /* 0x000f220000300800 */
[----:B---3--:R-:W-:-:S03]  /*41320*/  MOV R212, R245 ;  /* 0x000000f500d47202 */ /* 0x008fc60000000f00 */
[----:B------:R-:W3:Y:S01]  /*41330*/  LDL.LU R40, [R1+0x2b0] ;  /* 0x0002b00001287983 */ /* 0x000ee20000300800 */
[----:B------:R-:W-:-:S03]  /*41340*/  IMAD.MOV.U32 R213, RZ, RZ, R246 ;  /* 0x000000ffffd57224 */ /* 0x000fc600078e00f6 */
[----:B------:R-:W3:Y:S01]  /*41350*/  LDL.LU R41, [R1+0x2b4] ;  /* 0x0002b40001297983 */ /* 0x000ee20000300800 */
[----:B------:R-:W-:-:S03]  /*41360*/  MOV R214, R247 ;  /* 0x000000f700d67202 */ /* 0x000fc60000000f00 */
[----:B------:R-:W3:Y:S01]  /*41370*/  LDL.LU R42, [R1+0x2b8] ;  /* 0x0002b800012a7983 */ /* 0x000ee20000300800 */
[----:B--2---:R-:W-:-:S03]  /*41380*/  IMAD.MOV.U32 R43, RZ, RZ, R244 ;  /* 0x000000ffff2b7224 */ /* 0x004fc600078e00f4 */
        /* <DEDUP_REMOVED lines=9> */
[C---:B------:R-:W-:Y:S08]  /*41420*/  HMMA.1688.F32.TF32 R188, R232.reuse, R60, R188 ;  /* 0x0000003ce8bc723c */ /* 0x040ff000000810bc */
[C---:B------:R-:W-:Y:S08]  /*41430*/  HMMA.1688.F32.TF32 R192, R232.reuse, R64, R192 ;  /* 0x00000040e8c0723c */ /* 0x040ff000000810c0 */
[C---:B------:R-:W-:Y:S08]  /*41440*/  HMMA.1688.F32.TF32 R196, R232.reuse, R68, R196 ;  /* 0x00000044e8c4723c */ /* 0x040ff000000810c4 */
[C---:B------:R-:W-:Y:S08]  /*41450*/  HMMA.1688.F32.TF32 R224, R232.reuse, R72, R224 ;  /* 0x00000048e8e0723c */ /* 0x040ff000000810e0 */
[C---:B------:R-:W-:Y:S08]  /*41460*/  HMMA.1688.F32.TF32 R228, R232.reuse, R76, R228 ;  /* 0x0000004ce8e4723c */ /* 0x040ff000000810e4 */
[----:B--2---:R-:W-:Y:S01]  /*41470*/  HMMA.1688.F32.TF32 R144, R232, R88, R244 ;  /* 0x00000058e890723c */ /* 0x004fe200000810f4 */
[----:B------:R-:W-:Y:S04]  /*41480*/  LDS R232, [R0+UR11+0xe100] ;  /* 0x00e1000b00e87984 */ /* 0x000fe80008000800 */
[----:B------:R-:W-:Y:S04]  /*41490*/  LDS R234, [R0+UR11+0xe900] ;  /* 0x00e9000b00ea7984 */ /* 0x000fe80008000800 */
[----:B------:R-:W-:Y:S04]  /*414a0*/  LDS R233, [R3+UR11+0xe100] ;  /* 0x00e1000b03e97984 */ /* 0x000fe80008000800 */
[----:B------:R-:W4:Y:S06]  /*414b0*/  LDS R235, [R3+UR11+0xe900] ;  /* 0x00e9000b03eb7984 */ /* 0x000f2c0008000800 */
[----:B------:R-:W-:Y:S01]  /*414c0*/  MOV R150, R145 ;  /* 0x0000009100967202 */ /* 0x000fe20000000f00 */
[----:B------:R-:W-:Y:S01]  /*414d0*/  IMAD.MOV.U32 R151, RZ, RZ, R146 ;  /* 0x000000ffff977224 */ /* 0x000fe200078e0092 */
[----:B------:R-:W-:-:S02]  /*414e0*/  LOP3.LUT R146, R0, 0x40, RZ, 0x3c, !PT ;  /* 0x0000004000927812 */ /* 0x000fc400078e3cff */
[----:B------:R-:W-:-:S03]  /*414f0*/  LOP3.LUT R145, R0, 0x60, RZ, 0x3c, !PT ;  /* 0x0000006000917812 */ /* 0x000fc600078e3cff */
[----:B------:R-:W-:Y:S04]  /*41500*/  LDS R236, [R146+UR11+0xe100] ;  /* 0x00e1000b92ec7984 */ /* 0x000fe80008000800 */
[----:B------:R-:W-:Y:S04]  /*41510*/  LDS R238, [R146+UR11+0xe900] ;  /* 0x00e9000b92ee7984 */ /* 0x000fe80008000800 */
[----:B------:R-:W-:Y:S04]  /*41520*/  LDS R237, [R145+UR11+0xe100] ;  /* 0x00e1000b91ed7984 */ /* 0x000fe80008000800 */
[----:B------:R-:W1:Y:S04]  /*41530*/  LDS R239, [R145+UR11+0xe900] ;  /* 0x00e9000b91ef7984 */ /* 0x000e680008000800 */
[----:B------:R-:W-:Y:S04]  /*41540*/  LDS R244, [R146+UR11+0xe180] ;  /* 0x00e1800b92f47984 */ /* 0x000fe80008000800 */
[----:B------:R-:W-:Y:S04]  /*41550*/  LDS R246, [R146+UR11+0xe980] ;  /* 0x00e9800b92f67984 */ /* 0x000fe80008000800 */
[----:B------:R-:W-:Y:S01]  /*41560*/  LDS R245, [R145+UR11+0xe180] ;  /* 0x00e1800b91f57984 */ /* 0x000fe20008000800 */
[C---:B----4-:R-:W-:Y:S03]  /*41570*/  HMMA.1688.F32.TF32 R44, R232.reuse, R60, R44 ;  /* 0x0000003ce82c723c */ /* 0x050fe6000008102c */
[----:B------:R-:W2:Y:S05]  /*41580*/  LDS R247, [R145+UR11+0xe980] ;  /* 0x00e9800b91f77984 */ /* 0x000eaa0008000800 */
[C---:B---3--:R-:W-:Y:S08]  /*41590*/  HMMA.1688.F32.TF32 R40, R232.reuse, R64, R40 ;  /* 0x00000040e828723c */ /* 0x048ff00000081028 */
[C---:B------:R-:W-:Y:S08]  /*415a0*/  HMMA.1688.F32.TF32 R36, R232.reuse, R68, R36 ;  /* 0x00000044e824723c */ /* 0x040ff00000081024 */
[C---:B------:R-:W-:Y:S01]  /*415b0*/  HMMA.1688.F32.TF32 R220, R232.reuse, R72, R220 ;  /* 0x00000048e8dc723c */ /* 0x040fe200000810dc */
[----:B------:R-:W-:Y:S07]  /*415c0*/  STL.64 [R1+0x80], R44 ;  /* 0x0000802c01007387 */ /* 0x000fee0000100a00 */
[C---:B------:R-:W-:Y:S01]  /*415d0*/  HMMA.1688.F32.TF32 R216, R232.reuse, R76, R216 ;  /* 0x0000004ce8d8723c */ /* 0x040fe200000810d8 */
[----:B------:R3:W-:Y:S07]  /*415e0*/  STL.64 [R1+0x88], R46 ;  /* 0x0000882e01007387 */ /* 0x0007ee0000100a00 */
[C---:B------:R-:W-:Y:S01]  /*415f0*/  HMMA.1688.F32.TF32 R212, R232.reuse, R80, R212 ;  /* 0x00000050e8d4723c */ /* 0x040fe200000810d4 */
[----:B---3--:R-:W3:Y:S04]  /*41600*/  LDL.LU.64 R46, [R1+0x1d98] ;  /* 0x001d9800012e7983 */ /* 0x008ee80000300a00 */
[----:B------:R-:W3:Y:S03]  /*41610*/  LDL.LU.64 R44, [R1+0x1d90] ;  /* 0x001d9000012c7983 */ /* 0x000ee60000300a00 */
[C---:B------:R-:W-:Y:S01]  /*41620*/  HMMA.1688.F32.TF32 R208, R232.reuse, R84, R208 ;  /* 0x00000054e8d0723c */ /* 0x040fe200000810d0 */
[----:B------:R-:W-:Y:S04]  /*41630*/  STL.64 [R1+0xb0], R40 ;  /* 0x0000b02801007387 */ /* 0x000fe80000100a00 */
[----:B------:R4:W-:Y:S03]  /*41640*/  STL.64 [R1+0xb8], R42 ;  /* 0x0000b82a01007387 */ /* 0x0009e60000100a00 */
[----:B------:R-:W-:Y:S01]  /*41650*/  HMMA.1688.F32.TF32 R232, R232, R88, R204 ;  /* 0x00000058e8e8723c */ /* 0x000fe200000810cc */
[----:B----4-:R-:W4:Y:S04]  /*41660*/  LDL.LU.64 R42, [R1+0x1d88] ;  /* 0x001d8800012a7983 */ /* 0x010f280000300a00 */
[----:B------:R-:W4:Y:S04]  /*41670*/  LDL.LU.64 R40, [R1+0x1d80] ;  /* 0x001d800001287983 */ /* 0x000f280000300a00 */
[----:B------:R-:W-:Y:S04]  /*41680*/  STL.64 [R1+0xe0], R36 ;  /* 0x0000e02401007387 */ /* 0x000fe80000100a00 */
[----:B------:R2:W-:Y:S01]  /*41690*/  STL.64 [R1+0xe8], R38 ;  /* 0x0000e82601007387 */ /* 0x0005e20000100a00 */
[C---:B-1----:R-:W-:Y:S03]  /*416a0*/  HMMA.1688.F32.TF32 R200, R236.reuse, R60, R200 ;  /* 0x0000003cecc8723c */ /* 0x042fe600000810c8 */
[----:B--2---:R-:W2:Y:S04]  /*416b0*/  LDL.LU.64 R38, [R1+0x1d78] ;  /* 0x001d780001267983 */ /* 0x004ea80000300a00 */
[----:B------:R-:W2:Y:S04]  /*416c0*/  LDL.LU.64 R36, [R1+0x1d70] ;  /* 0x001d700001247983 */ /* 0x000ea80000300a00 */
[----:B------:R-:W-:Y:S04]  /*416d0*/  STL.64 [R1+0x160], R220 ;  /* 0x000160dc01007387 */ /* 0x000fe80000100a00 */
[----:B------:R1:W-:Y:S01]  /*416e0*/  STL.64 [R1+0x168], R222 ;  /* 0x000168de01007387 */ /* 0x0003e20000100a00 */
[----:B------:R-:W-:Y:S03]  /*416f0*/  HMMA.1688.F32.TF32 R248, R236, R64, R248 ;  /* 0x00000040ecf8723c */ /* 0x000fe600000810f8 */
        /* <DEDUP_REMOVED lines=14> */
[----:B------:R-:W2:Y:S04]  /*417e0*/  LDL.LU.64 R206, [R1+0x1d28] ;  /* 0x001d280001ce7983 */ /* 0x000ea80000300a00 */
[----:B------:R-:W2:Y:S04]  /*417f0*/  LDL.LU.64 R204, [R1+0x1d20] ;  /* 0x001d200001cc7983 */ /* 0x000ea80000300a00 */
[----:B------:R1:W-:Y:S04]  /*41800*/  STL.64 [R1+0x1e0], R232 ;  /* 0x0001e0e801007387 */ /* 0x0003e80000100a00 */
[----:B------:R-:W-:Y:S04]  /*41810*/  STL.64 [R1+0x1e8], R234 ;  /* 0x0001e8ea01007387 */ /* 0x000fe80000100a00 */
[----:B-1----:R-:W2:Y:S04]  /*41820*/  LDL.LU R232, [R1] ;  /* 0x0000000001e87983 */ /* 0x002ea80000300800 */
[----:B------:R-:W2:Y:S04]  /*41830*/  LDL.LU R233, [R1+0x4] ;  /* 0x0000040001e97983 */ /* 0x000ea80000300800 */
        /* <DEDUP_REMOVED lines=8> */
[----:B------:R-:W-:Y:S01]  /*418c0*/  IMAD.MOV.U32 R234, RZ, RZ, R252 ;  /* 0x000000ffffea7224 */ /* 0x000fe200078e00fc */
[----:B------:R-:W-:Y:S01]  /*418d0*/  MOV R235, R2 ;  /* 0x0000000200eb7202 */ /* 0x000fe20000000f00 */
[----:B------:R-:W-:Y:S01]  /*418e0*/  IMAD.MOV.U32 R149, RZ, RZ, R144 ;  /* 0x000000ffff957224 */ /* 0x000fe200078e0090 */
[----:B------:R-:W-:Y:S01]  /*418f0*/  MOV R144, R147 ;  /* 0x0000009300907202 */ /* 0x000fe20000000f00 */
[----:B----4-:R-:W-:Y:S08]  /*41900*/  HMMA.1688.F32.TF32 R40, R240, R72, R40 ;  /* 0x00000048f028723c */ /* 0x010ff00000081028 */
[C---:B--2---:R-:W-:Y:S08]  /*41910*/  HMMA.1688.F32.TF32 R232, R236.reuse, R68, R232 ;  /* 0x00000044ece8723c */ /* 0x044ff000000810e8 */
[C---:B------:R-:W-:Y:S11]  /*41920*/  HMMA.1688.F32.TF32 R204, R236.reuse, R80, R204 ;  /* 0x00000050eccc723c */ /* 0x040ff600000810cc */
[----:B------:R-:W-:Y:S04]  /*41930*/  STL.64 [R1+0x1b0], R232 ;  /* 0x0001b0e801007387 */ /* 0x000fe80000100a00 */
[----:B------:R1:W-:Y:S01]  /*41940*/  STL.64 [R1+0x1b8], R234 ;  /* 0x0001b8ea01007387 */ /* 0x0003e20000100a00 */
[C---:B---3--:R-:W-:Y:S08]  /*41950*/  HMMA.1688.F32.TF32 R248, R236.reuse, R72, R248 ;  /* 0x00000048ecf8723c */ /* 0x048ff000000810f8 */
[C---:B-1----:R-:W-:Y:S08]  /*41960*/  HMMA.1688.F32.TF32 R232, R236.reuse, R76, R200 ;  /* 0x0000004cece8723c */ /* 0x042ff000000810c8 */
[C---:B------:R-:W-:Y:S03]  /*41970*/  HMMA.1688.F32.TF32 R200, R236.reuse, R84, R208 ;  /* 0x00000054ecc8723c */ /* 0x040fe600000810d0 */
[----:B------:R1:W-:Y:S04]  /*41980*/  STL.64 [R1+0x1a0], R248 ;  /* 0x0001a0f801007387 */ /* 0x0003e80000100a00 */
[----:B------:R2:W-:Y:S01]  /*41990*/  STL.64 [R1+0x1a8], R250 ;  /* 0x0001a8fa01007387 */ /* 0x0005e20000100a00 */
[----:B------:R-:W-:Y:S01]  /*419a0*/  HMMA.1688.F32.TF32 R208, R236, R88, R212 ;  /* 0x00000058ecd0723c */ /* 0x000fe200000810d4 */
[----:B-1----:R-:W-:-:S07]  /*419b0*/  IMAD.MOV.U32 R249, RZ, RZ, R42 ;  /* 0x000000fffff97224 */ /* 0x002fce00078e002a */
[----:B------:R-:W-:Y:S01]  /*419c0*/  HMMA.1688.F32.TF32 R212, R240, R60, R216 ;  /* 0x0000003cf0d4723c */ /* 0x000fe200000810d8 */
[----:B------:R-:W-:Y:S01]  /*419d0*/  MOV R248, R43 ;  /* 0x0000002b00f87202 */ /* 0x000fe20000000f00 */
[----:B--2---:R-:W-:Y:S01]  /*419e0*/  IMAD.MOV.U32 R251, RZ, RZ, R40 ;  /* 0x000000fffffb7224 */ /* 0x004fe200078e0028 */
[----:B------:R-:W-:-:S05]  /*419f0*/  MOV R250, R41 ;  /* 0x0000002900fa7202 */ /* 0x000fca0000000f00 */
[C---:B------:R-:W-:Y:S08]  /*41a00*/  HMMA.1688.F32.TF32 R216, R240.reuse, R64, R220 ;  /* 0x00000040f0d8723c */ /* 0x040ff000000810dc */
[----:B------:R-:W-:Y:S01]  /*41a10*/  HMMA.1688.F32.TF32 R40, R240, R76, R44 ;  /* 0x0000004cf028723c */ /* 0x000fe2000008102c */
[----:B------:R-:W-:Y:S04]  /*41a20*/  STL.64 [R1+0x190], R232 ;  /* 0x000190e801007387 */ /* 0x000fe80000100a00 */
[----:B------:R-:W-:Y:S04]  /*41a30*/  STL.64 [R1+0x198], R234 ;  /* 0x000198ea01007387 */ /* 0x000fe80000100a00 */
[----:B------:R1:W-:Y:S04]  /*41a40*/  STL.64 [R1+0x180], R204 ;  /* 0x000180cc01007387 */ /* 0x0003e80000100a00 */
[----:B------:R2:W-:Y:S06]  /*41a50*/  STL.64 [R1+0x188], R206 ;  /* 0x000188ce01007387 */ /* 0x0005ec0000100a00 */
[----:B------:R-:W-:-:S02]  /*41a60*/  IMAD.MOV.U32 R147, RZ, RZ, R40 ;  /* 0x000000ffff937224 */ /* 0x000fc400078e0028 */
[----:B-1----:R-:W-:Y:S01]  /*41a70*/  IMAD.MOV.U32 R205, RZ, RZ, R210 ;  /* 0x000000ffffcd7224 */ /* 0x002fe200078e00d2 */
[----:B------:R-:W-:Y:S01]  /*41a80*/  MOV R204, R211 ;  /* 0x000000d300cc7202 */ /* 0x000fe20000000f00 */
[----:B------:R-:W-:Y:S01]  /*41a90*/  IMAD.MOV.U32 R211, RZ, RZ, R216 ;  /* 0x000000ffffd37224 */ /* 0x000fe200078e00d8 */
[----:B------:R-:W-:Y:S01]  /*41aa0*/  MOV R210, R217 ;  /* 0x000000d900d27202 */ /* 0x000fe20000000f00 */
[----:B--2---:R-:W-:Y:S01]  /*41ab0*/  IMAD.MOV.U32 R207, RZ, RZ, R212 ;  /* 0x000000ffffcf7224 */ /* 0x004fe200078e00d4 */
[----:B------:R-:W-:Y:S01]  /*41ac0*/  MOV R206, R213 ;  /* 0x000000d500ce7202 */ /* 0x000fe20000000f00 */
[----:B------:R-:W-:Y:S01]  /*41ad0*/  IMAD.MOV.U32 R213, RZ, RZ, R218 ;  /* 0x000000ffffd57224 */ /* 0x000fe200078e00da */
[----:B------:R-:W-:Y:S01]  /*41ae0*/  MOV R212, R219 ;  /* 0x000000db00d47202 */ /* 0x000fe20000000f00 */
[----:B------:R-:W-:Y:S01]  /*41af0*/  IMAD.MOV.U32 R163, RZ, RZ, R42 ;  /* 0x000000ffffa37224 */ /* 0x000fe200078e002a */
[----:B------:R-:W-:Y:S01]  /*41b00*/  HMMA.1688.F32.TF32 R216, R240, R68, R36 ;  /* 0x00000044f0d8723c */ /* 0x000fe20000081024 */
[----:B------:R-:W-:-:S02]  /*41b10*/  MOV R155, R41 ;  /* 0x00000029009b7202 */ /* 0x000fc40000000f00 */
[----:B------:R-:W-:-:S05]  /*41b20*/  MOV R171, R43 ;  /* 0x0000002b00ab7202 */ /* 0x000fca0000000f00 */
[----:B------:R-:W-:Y:S01]  /*41b30*/  HMMA.1688.F32.TF32 R40, R240, R80, R48 ;  /* 0x00000050f028723c */ /* 0x000fe20000081030 */
[----:B------:R-:W-:Y:S01]  /*41b40*/  IMAD.MOV.U32 R2, RZ, RZ, R202 ;  /* 0x000000ffff027224 */ /* 0x000fe200078e00ca */
[----:B------:R-:W-:Y:S01]  /*41b50*/  MOV R252, R203 ;  /* 0x000000cb00fc7202 */ /* 0x000fe20000000f00 */
[----:B------:R1:W-:Y:S01]  /*41b60*/  STL.64 [R1+0x170], R200 ;  /* 0x000170c801007387 */ /* 0x0003e20000100a00 */
[----:B------:R-:W-:Y:S01]  /*41b70*/  IMAD.MOV.U32 R203, RZ, RZ, R208 ;  /* 0x000000ffffcb7224 */ /* 0x000fe200078e00d0 */
[----:B------:R-:W-:Y:S01]  /*41b80*/  MOV R202, R209 ;  /* 0x000000d100ca7202 */ /* 0x000fe20000000f00 */
[----:B------:R-:W-:Y:S01]  /*41b90*/  IMAD.MOV.U32 R209, RZ, RZ, R214 ;  /* 0x000000ffffd17224 */ /* 0x000fe200078e00d6 */
[----:B------:R-:W-:-:S04]  /*41ba0*/  MOV R208, R215 ;  /* 0x000000d700d07202 */ /* 0x000fc80000000f00 */
[----:B------:R-:W-:Y:S01]  /*41bb0*/  IMAD.MOV.U32 R39, RZ, RZ, R218 ;  /* 0x000000ffff277224 */ /* 0x000fe200078e00da */
[----:B------:R-:W-:Y:S01]  /*41bc0*/  MOV R38, R219 ;  /* 0x000000db00267202 */ /* 0x000fe20000000f00 */
[----:B------:R-:W-:Y:S01]  /*41bd0*/  IMAD.MOV.U32 R37, RZ, RZ, R216 ;  /* 0x000000ffff257224 */ /* 0x000fe200078e00d8 */
[----:B------:R-:W-:Y:S01]  /*41be0*/  MOV R36, R217 ;  /* 0x000000d900247202 */ /* 0x000fe20000000f00 */
[----:B------:R-:W-:Y:S01]  /*41bf0*/  IMAD.MOV.U32 R50, RZ, RZ, R39 ;  /* 0x000000ffff327224 */ /* 0x000fe200078e0027 */
[----:B------:R-:W-:-:S03]  /*41c00*/  MOV R51, R38 ;  /* 0x0000002600337202 */ /* 0x000fc60000000f00 */
[----:B-1----:R-:W-:Y:S01]  /*41c10*/  IMAD.MOV.U32 R201, RZ, RZ, R41 ;  /* 0x000000ffffc97224 */ /* 0x002fe200078e0029 */
[----:B------:R-:W-:Y:S01]  /*41c20*/  MOV R200, R40 ;  /* 0x0000002800c87202 */ /* 0x000fe20000000f00 */
[----:B------:R-:W-:Y:S01]  /*41c30*/  IMAD.MOV.U32 R145, RZ, RZ, R42 ;  /* 0x000000ffff917224 */ /* 0x000fe200078e002a */
[----:B------:R-:W-:Y:S01]  /*41c40*/  MOV R146, R43 ;  /* 0x0000002b00927202 */ /* 0x000fe20000000f00 */
[----:B------:R-:W-:Y:S01]  /*41c50*/  IMAD.MOV.U32 R48, RZ, RZ, R37 ;  /* 0x000000ffff307224 */ /* 0x000fe200078e0025 */
[----:B------:R-:W-:Y:S01]  /*41c60*/  MOV R49, R36 ;  /* 0x0000002400317202 */ /* 0x000fe20000000f00 */
[----:B------:R-:W-:Y:S01]  /*41c70*/  HMMA.1688.F32.TF32 R236, R240, R84, R52 ;  /* 0x00000054f0ec723c */ /* 0x000fe20000081034 */
        /* <DEDUP_REMOVED lines=14> */
[C---:B------:R-:W-:Y:S08]  /*41d60*/  HMMA.1688.F32.TF32 R232, R244.reuse, R60, R4 ;  /* 0x0000003cf4e8723c */ /* 0x040ff00000081004 */
[C---:B------:R-:W-:Y:S08]  /*41d70*/  HMMA.1688.F32.TF32 R220, R244.reuse, R64, R8 ;  /* 0x00000040f4dc723c */ /* 0x040ff00000081008 */
[C---:B------:R-:W-:Y:S08]  /*41d80*/  HMMA.1688.F32.TF32 R216, R244.reuse, R68, R32 ;  /* 0x00000044f4d8723c */ /* 0x040ff00000081020 */
[C---:B------:R-:W-:Y:S08]  /*41d90*/  HMMA.1688.F32.TF32 R212, R244.reuse, R72, R28 ;  /* 0x00000048f4d4723c */ /* 0x040ff0000008101c */
[C---:B------:R-:W-:Y:S08]  /*41da0*/  HMMA.1688.F32.TF32 R208, R244.reuse, R76, R24 ;  /* 0x0000004cf4d0723c */ /* 0x040ff00000081018 */
[C---:B------:R-:W-:Y:S08]  /*41db0*/  HMMA.1688.F32.TF32 R204, R244.reuse, R80, R20 ;  /* 0x00000050f4cc723c */ /* 0x040ff00000081014 */
[----:B------:R-:W-:Y:S01]  /*41dc0*/  HMMA.1688.F32.TF32 R200, R244, R84, R16 ;  /* 0x00000054f4c8723c */ /* 0x000fe20000081010 */
[C---:B------:R-:W-:Y:S01]  /*41dd0*/  LOP3.LUT R60, R0.reuse, 0x40, RZ, 0x3c, !PT ;  /* 0x00000040003c7812 */ /* 0x040fe200078e3cff */
[----:B------:R1:W-:Y:S01]  /*41de0*/  STL.64 [R1+0x1cb8], R238 ;  /* 0x001cb8ee01007387 */ /* 0x0003e20000100a00 */
[----:B------:R-:W-:-:S03]  /*41df0*/  LOP3.LUT R61, R0, 0x60, RZ, 0x3c, !PT ;  /* 0x00000060003d7812 */ /* 0x000fc600078e3cff */
[----:B------:R-:W-:Y:S02]  /*41e00*/  LDS R8, [R60+UR11+0xf000] ;  /* 0x00f0000b3c087984 */ /* 0x000fe40008000800 */
[-C--:B------:R-:W-:Y:S02]  /*41e10*/  HMMA.1688.F32.TF32 R244, R244, R88.reuse, R12 ;  /* 0x00000058f4f4723c */ /* 0x080fe4000008100c */
[----:B------:R-:W-:Y:S04]  /*41e20*/  LDS R12, [R0+UR11+0xf000] ;  /* 0x00f0000b000c7984 */ /* 0x000fe80008000800 */
[----:B------:R-:W-:Y:S04]  /*41e30*/  LDS R14, [R0+UR11+0xf800] ;  /* 0x00f8000b000e7984 */ /* 0x000fe80008000800 */
[----:B------:R-:W-:Y:S04]  /*41e40*/  LDS R13, [R3+UR11+0xf000] ;  /* 0x00f0000b030d7984 */ /* 0x000fe80008000800 */
[----:B------:R-:W2:Y:S04]  /*41e50*/  LDS R15, [R3+UR11+0xf800] ;  /* 0x00f8000b030f7984 */ /* 0x000ea80008000800 */
[----:B------:R-:W-:Y:S04]  /*41e60*/  LDS R10, [R60+UR11+0xf800] ;  /* 0x00f8000b3c0a7984 */ /* 0x000fe80008000800 */
[----:B------:R-:W-:Y:S04]  /*41e70*/  LDS R9, [R61+UR11+0xf000] ;  /* 0x00f0000b3d097984 */ /* 0x000fe80008000800 */
[----:B------:R-:W-:Y:S04]  /*41e80*/  LDS R11, [R61+UR11+0xf800] ;  /* 0x00f8000b3d0b7984 */ /* 0x000fe80008000800 */
[----:B------:R-:W-:Y:S01]  /*41e90*/  STL.64 [R1+0x1cb0], R236 ;  /* 0x001cb0ec01007387 */ /* 0x000fe20000100a00 */
[----:B------:R-:W-:Y:S01]  /*41ea0*/  IMAD.MOV.U32 R32, RZ, RZ, R149 ;  /* 0x000000ffff207224 */ /* 0x000fe200078e0095 */
[----:B------:R-:W-:Y:S01]  /*41eb0*/  MOV R33, R150 ;  /* 0x0000009600217202 */ /* 0x000fe20000000f00 */
[----:B------:R-:W-:Y:S01]  /*41ec0*/  IMAD.MOV.U32 R34, RZ, RZ, R151 ;  /* 0x000000ffff227224 */ /* 0x000fe200078e0097 */
[----:B------:R-:W-:Y:S01]  /*41ed0*/  HMMA.1688.F32.TF32 R240, R240, R88, R56 ;  /* 0x00000058f0f0723c */ /* 0x000fe20000081038 */
[----:B------:R-:W-:Y:S01]  /*41ee0*/  MOV R35, R144 ;  /* 0x0000009000237202 */ /* 0x000fe20000000f00 */
[----:B-1----:R-:W-:Y:S01]  /*41ef0*/  IMAD.MOV.U32 R238, RZ, RZ, R163 ;  /* 0x000000ffffee7224 */ /* 0x002fe200078e00a3 */
[----:B------:R-:W-:Y:S01]  /*41f00*/  MOV R239, R171 ;  /* 0x000000ab00ef7202 */ /* 0x000fe20000000f00 */
[----:B------:R-:W-:Y:S04]  /*41f10*/  LDS R4, [R0+UR11+0xf080] ;  /* 0x00f0800b00047984 */ /* 0x000fe80008000800 */
[----:B------:R-:W-:Y:S04]  /*41f20*/  LDS R6, [R0+UR11+0xf880] ;  /* 0x00f8800b00067984 */ /* 0x000fe80008000800 */
[----:B------:R-:W-:Y:S04]  /*41f30*/  LDS R5, [R3+UR11+0xf080] ;  /* 0x00f0800b03057984 */ /* 0x000fe80008000800 */
[----:B------:R-:W1:Y:S01]  /*41f40*/  LDS R7, [R3+UR11+0xf880] ;  /* 0x00f8800b03077984 */ /* 0x000e620008000800 */
[C---:B--2---:R-:W-:Y:S03]  /*41f50*/  HMMA.1688.F32.TF32 R20, R12.reuse, R62, R92 ;  /* 0x0000003e0c14723c */ /* 0x044fe6000008105c */
[----:B------:R-:W-:Y:S04]  /*41f60*/  LDS R28, [R60+UR11+0xf080] ;  /* 0x00f0800b3c1c7984 */ /* 0x000fe80008000800 */
[----:B------:R-:W-:Y:S01]  /*41f70*/  LDS R30, [R60+UR11+0xf880] ;  /* 0x00f8800b3c1e7984 */ /* 0x000fe20008000800 */
[C---:B------:R-:W-:Y:S03]  /*41f80*/  HMMA.1688.F32.TF32 R16, R12.reuse, R66, R96 ;  /* 0x000000420c10723c */ /* 0x040fe60000081060 */
[----:B------:R-:W-:Y:S04]  /*41f90*/  LDS R29, [R61+UR11+0xf080] ;  /* 0x00f0800b3d1d7984 */ /* 0x000fe80008000800 */
[----:B------:R-:W2:Y:S01]  /*41fa0*/  LDS R31, [R61+UR11+0xf880] ;  /* 0x00f8800b3d1f7984 */ /* 0x000ea20008000800 */
[C---:B------:R-:W-:Y:S03]  /*41fb0*/  HMMA.1688.F32.TF32 R24, R12.reuse, R70, R100 ;  /* 0x000000460c18723c */ /* 0x040fe60000081064 */
[----:B------:R-:W-:Y:S04]  /*41fc0*/  STL.64 [R1+0x250], R20 ;  /* 0x0002501401007387 */ /* 0x000fe80000100a00 */
[----:B------:R3:W-:Y:S04]  /*41fd0*/  STL.64 [R1+0x258], R22 ;  /* 0x0002581601007387 */ /* 0x0007e80000100a00 */
[----:B------:R-:W-:Y:S04]  /*41fe0*/  STL.64 [R1+0x240], R16 ;  /* 0x0002401001007387 */ /* 0x000fe80000100a00 */
[----:B------:R4:W-:Y:S01]  /*41ff0*/  STL.64 [R1+0x248], R18 ;  /* 0x0002481201007387 */ /* 0x0009e20000100a00 */
[C---:B---3--:R-:W-:Y:S08]  /*42000*/  HMMA.1688.F32.TF32 R20, R12.reuse, R74, R104 ;  /* 0x0000004a0c14723c */ /* 0x048ff00000081068 */
[C---:B----4-:R-:W-:Y:S01]  /*42010*/  HMMA.1688.F32.TF32 R16, R12.reuse, R78, R108 ;  /* 0x0000004e0c10723c */ /* 0x050fe2000008106c */
[----:B------:R-:W-:Y:S04]  /*42020*/  STL.64 [R1+0x230], R24 ;  /* 0x0002301801007387 */ /* 0x000fe80000100a00 */
[----:B------:R3:W-:Y:S06]  /*42030*/  STL.64 [R1+0x238], R26 ;  /* 0x0002381a01007387 */ /* 0x0007ec0000100a00 */
[----:B------:R-:W-:Y:S04]  /*42040*/  STL.64 [R1+0x220], R20 ;  /* 0x0002201401007387 */ /* 0x000fe80000100a00 */
[----:B------:R4:W-:Y:S01]  /*42050*/  STL.64 [R1+0x228], R22 ;  /* 0x0002281601007387 */ /* 0x0009e20000100a00 */
[C---:B---3--:R-:W-:Y:S03]  /*42060*/  HMMA.1688.F32.TF32 R24, R12.reuse, R82, R112 ;  /* 0x000000520c18723c */ /* 0x048fe60000081070 */
[----:B------:R-:W-:Y:S04]  /*42070*/  STL.64 [R1+0xd0], R16 ;  /* 0x0000d01001007387 */ /* 0x000fe80000100a00 */
[----:B------:R3:W-:Y:S01]  /*42080*/  STL.64 [R1+0xd8], R18 ;  /* 0x0000d81201007387 */ /* 0x0007e20000100a00 */
[----:B----4-:R-:W-:Y:S01]  /*42090*/  HMMA.1688.F32.TF32 R20, R12, R86, R116 ;  /* 0x000000560c14723c */ /* 0x010fe20000081074 */
[----:B------:R-:W-:Y:S01]  /*420a0*/  IMAD.MOV.U32 R58, RZ, RZ, R145 ;  /* 0x000000ffff3a7224 */ /* 0x000fe200078e0091 */
[----:B------:R-:W-:Y:S01]  /*420b0*/  MOV R59, R146 ;  /* 0x00000092003b7202 */ /* 0x000fe20000000f00 */
[----:B------:R-:W-:Y:S01]  /*420c0*/  IMAD.MOV.U32 R236, RZ, RZ, R147 ;  /* 0x000000ffffec7224 */ /* 0x000fe200078e0093 */
[----:B------:R-:W-:Y:S01]  /*420d0*/  MOV R237, R155 ;  /* 0x0000009b00ed7202 */ /* 0x000fe20000000f00 */
[----:B------:R-:W-:Y:S01]  /*420e0*/  IMAD.MOV.U32 R100, RZ, RZ, R40 ;  /* 0x000000ffff647224 */ /* 0x000fe200078e0028 */
[----:B------:R-:W-:-:S02]  /*420f0*/  MOV R101, R41 ;  /* 0x0000002900657202 */ /* 0x000fc40000000f00 */
[----:B---3--:R-:W-:Y:S03]  /*42100*/  HMMA.1688.F32.TF32 R16, R12, R90, R120 ;  /* 0x0000005a0c10723c */ /* 0x008fe60000081078 */
[----:B------:R-:W-:Y:S01]  /*42110*/  STL.64 [R1+0xc0], R24 ;  /* 0x0000c01801007387 */ /* 0x000fe20000100a00 */
[----:B------:R-:W-:Y:S01]  /*42120*/  IMAD.MOV.U32 R102, RZ, RZ, R42 ;  /* 0x000000ffff667224 */ /* 0x000fe200078e002a */
[----:B------:R-:W-:Y:S01]  /*42130*/  MOV R103, R43 ;  /* 0x0000002b00677202 */ /* 0x000fe20000000f00 */
[----:B------:R-:W-:Y:S01]  /*42140*/  IMAD.MOV.U32 R52, RZ, RZ, R251 ;  /* 0x000000ffff347224 */ /* 0x000fe200078e00fb */
[----:B------:R-:W-:Y:S01]  /*42150*/  MOV R53, R250 ;  /* 0x000000fa00357202 */ /* 0x000fe20000000f00 */
[----:B------:R-:W-:Y:S01]  /*42160*/  IMAD.MOV.U32 R56, RZ, RZ, R54 ;  /* 0x000000ffff387224 */ /* 0x000fe200078e0036 */
[----:B-1----:R-:W-:Y:S01]  /*42170*/  HMMA.1688.F32.TF32 R156, R4, R62, R156 ;  /* 0x0000003e049c723c */ /* 0x002fe2000008109c */
[----:B------:R-:W-:-:S07]  /*42180*/  MOV R57, R55 ;  /* 0x0000003700397202 */ /* 0x000fce0000000f00 */
[C---:B------:R-:W-:Y:S08]  /*42190*/  HMMA.1688.F32.TF32 R164, R4.reuse, R70, R164 ;  /* 0x0000004604a4723c */ /* 0x040ff000000810a4 */
[C---:B------:R-:W-:Y:S08]  /*421a0*/  HMMA.1688.F32.TF32 R172, R4.reuse, R78, R172 ;  /* 0x0000004e04ac723c */ /* 0x040ff000000810ac */
[C---:B------:R-:W-:Y:S08]  /*421b0*/  HMMA.1688.F32.TF32 R176, R4.reuse, R82, R176 ;  /* 0x0000005204b0723c */ /* 0x040ff000000810b0 */
[C---:B------:R-:W-:Y:S08]  /*421c0*/  HMMA.1688.F32.TF32 R180, R4.reuse, R86, R180 ;  /* 0x0000005604b4723c */ /* 0x040ff000000810b4 */
[----:B------:R-:W-:Y:S08]  /*421d0*/  HMMA.1688.F32.TF32 R184, R4, R90, R184 ;  /* 0x0000005a04b8723c */ /* 0x000ff000000810b8 */
[C---:B--2---:R-:W-:Y:S08]  /*421e0*/  HMMA.1688.F32.TF32 R188, R28.reuse, R62, R188 ;  /* 0x0000003e1cbc723c */ /* 0x044ff000000810bc */
[C---:B------:R-:W-:Y:S08]  /*421f0*/  HMMA.1688.F32.TF32 R192, R28.reuse, R66, R192 ;  /* 0x000000421cc0723c */ /* 0x040ff000000810c0 */
[C---:B------:R-:W-:Y:S08]  /*42200*/  HMMA.1688.F32.TF32 R196, R28.reuse, R70, R196 ;  /* 0x000000461cc4723c */ /* 0x040ff000000810c4 */
[C---:B------:R-:W-:Y:S08]  /*42210*/  HMMA.1688.F32.TF32 R224, R28.reuse, R74, R224 ;  /* 0x0000004a1ce0723c */ /* 0x040ff000000810e0 */
[----:B------:R-:W-:Y:S01]  /*42220*/  HMMA.1688.F32.TF32 R228, R28, R78, R228 ;  /* 0x0000004e1ce4723c */ /* 0x000fe200000810e4 */
        /* <DEDUP_REMOVED lines=10> */
[----:B------:R1:W-:Y:S04]  /*422d0*/  STL.64 [R1+0xa8], R22 ;  /* 0x0000a81601007387 */ /* 0x0003e80000100a00 */
[----:B------:R-:W-:Y:S04]  /*422e0*/  STL.64 [R1+0x90], R16 ;  /* 0x0000901001007387 */ /* 0x000fe80000100a00 */
[----:B------:R2:W-:Y:S01]  /*422f0*/  STL.64 [R1+0x98], R18 ;  /* 0x0000981201007387 */ /* 0x0005e20000100a00 */
[C---:B-1----:R-:W-:Y:S03]  /*42300*/  HMMA.1688.F32.TF32 R20, R8.reuse, R66, R128 ;  /* 0x000000420814723c */ /* 0x042fe60000081080 */
[----:B------:R-:W-:Y:S04]  /*42310*/  STL.64 [R1+0x70], R12 ;  /* 0x0000700c01007387 */ /* 0x000fe80000100a00 */
[----:B------:R1:W-:Y:S01]  /*42320*/  STL.64 [R1+0x78], R14 ;  /* 0x0000780e01007387 */ /* 0x0003e20000100a00 */
[C---:B--2---:R-:W-:Y:S01]  /*42330*/  HMMA.1688.F32.TF32 R16, R8.reuse, R70, R132 ;  /* 0x000000460810723c */ /* 0x044fe20000081084 */
        /* <DEDUP_REMOVED lines=8> */
[C---:B-1----:R-:W-:Y:S01]  /*423c0*/  HMMA.1688.F32.TF32 R12, R8.reuse, R74, R136 ;  /* 0x0000004a080c723c */ /* 0x042fe20000081088 */
[----:B------:R-:W-:Y:S01]  /*423d0*/  IMAD.MOV.U32 R128, RZ, RZ, R36 ;  /* 0x000000ffff807224 */ /* 0x000fe200078e0024 */
[----:B------:R-:W-:Y:S04]  /*423e0*/  STL.64 [R1+0x50], R20 ;  /* 0x0000501401007387 */ /* 0x000fe80000100a00 */
[----:B------:R-:W-:Y:S04]  /*423f0*/  STL.64 [R1+0x58], R22 ;  /* 0x0000581601007387 */ /* 0x000fe80000100a00 */
[----:B------:R-:W-:Y:S04]  /*42400*/  STL.64 [R1+0x30], R16 ;  /* 0x0000301001007387 */ /* 0x000fe80000100a00 */
[----:B------:R-:W-:Y:S01]  /*42410*/  STL.64 [R1+0x38], R18 ;  /* 0x0000381201007387 */ /* 0x000fe20000100a00 */
[----:B------:R-:W-:Y:S01]  /*42420*/  MOV R129, R37 ;  /* 0x0000002500817202 */ /* 0x000fe20000000f00 */
[----:B------:R-:W-:Y:S01]  /*42430*/  IMAD.MOV.U32 R130, RZ, RZ, R38 ;  /* 0x000000ffff827224 */ /* 0x000fe200078e0026 */
[----:B------:R-:W-:Y:S01]  /*42440*/  MOV R131, R39 ;  /* 0x0000002700837202 */ /* 0x000fe20000000f00 */
[----:B------:R-:W-:Y:S01]  /*42450*/  IMAD.MOV.U32 R54, RZ, RZ, R249 ;  /* 0x000000ffff367224 */ /* 0x000fe200078e00f9 */
[----:B------:R-:W-:Y:S04]  /*42460*/  STL.64 [R1+0x20], R12 ;  /* 0x0000200c01007387 */ /* 0x000fe80000100a00 */
[----:B------:R1:W-:Y:S01]  /*42470*/  STL.64 [R1+0x28], R14 ;  /* 0x0000280e01007387 */ /* 0x0003e20000100a00 */
[----:B------:R-:W-:Y:S01]  /*42480*/  MOV R55, R248 ;  /* 0x000000f800377202 */ /* 0x000fe20000000f00 */
[----:B------:R-:W-:Y:S01]  /*42490*/  IMAD.MOV.U32 R124, RZ, RZ, R52 ;  /* 0x000000ffff7c7224 */ /* 0x000fe200078e0034 */
[----:B------:R-:W-:Y:S01]  /*424a0*/  MOV R125, R53 ;  /* 0x00000035007d7202 */ /* 0x000fe20000000f00 */
[----:B------:R-:W-:Y:S01]  /*424b0*/  IMAD.MOV.U32 R92, RZ, RZ, R236 ;  /* 0x000000ffff5c7224 */ /* 0x000fe200078e00ec */
[----:B------:R-:W-:Y:S01]  /*424c0*/  MOV R93, R237 ;  /* 0x000000ed005d7202 */ /* 0x000fe20000000f00 */
[----:B------:R-:W-:Y:S04]  /*424d0*/  LDS R118, [R0+UR11+0xf900] ;  /* 0x00f9000b00767984 */ /* 0x000fe80008000800 */
[----:B------:R-:W-:Y:S01]  /*424e0*/  LDS R117, [R3+UR11+0xf100] ;  /* 0x00f1000b03757984 */ /* 0x000fe20008000800 */
[----:B-1----:R-:W-:Y:S01]  /*424f0*/  HMMA.1688.F32.TF32 R12, R8, R78, R140 ;  /* 0x0000004e080c723c */ /* 0x002fe2000008108c */
[----:B------:R-:W-:-:S02]  /*42500*/  IMAD.MOV.U32 R126, RZ, RZ, R54 ;  /* 0x000000ffff7e7224 */ /* 0x000fc400078e0036 */
[----:B------:R-:W1:Y:S01]  /*42510*/  LDS R119, [R3+UR11+0xf900] ;  /* 0x00f9000b03777984 */ /* 0x000e620008000800 */
[----:B------:R-:W-:Y:S01]  /*42520*/  IMAD.MOV.U32 R108, RZ, RZ, R56 ;  /* 0x000000ffff6c7224 */ /* 0x000fe200078e0038 */
[----:B------:R-:W-:Y:S01]  /*42530*/  MOV R109, R57 ;  /* 0x00000039006d7202 */ /* 0x000fe20000000f00 */
[----:B------:R-:W-:Y:S01]  /*42540*/  IMAD.MOV.U32 R110, RZ, RZ, R58 ;  /* 0x000000ffff6e7224 */ /* 0x000fe200078e003a */
[----:B------:R-:W-:Y:S01]  /*42550*/  MOV R111, R59 ;  /* 0x0000003b006f7202 */ /* 0x000fe20000000f00 */
[----:B------:R-:W-:Y:S01]  /*42560*/  IMAD.MOV.U32 R98, RZ, RZ, R2 ;  /* 0x000000ffff627224 */ /* 0x000fe200078e0002 */
[----:B------:R-:W-:Y:S01]  /*42570*/  HMMA.1688.F32.TF32 R24, R28, R86, R24 ;  /* 0x000000561c18723c */ /* 0x000fe20000081018 */
[----:B------:R-:W-:Y:S01]  /*42580*/  MOV R127, R55 ;  /* 0x00000037007f7202 */ /* 0x000fe20000000f00 */
[----:B------:R-:W-:Y:S01]  /*42590*/  LDS R132, [R60+UR11+0xf100] ;  /* 0x00f1000b3c847984 */ /* 0x000fe20008000800 */
[----:B------:R-:W-:-:S03]  /*425a0*/  MOV R99, R252 ;  /* 0x000000fc00637202 */ /* 0x000fc60000000f00 */
[----:B------:R-:W-:Y:S04]  /*425b0*/  LDS R134, [R60+UR11+0xf900] ;  /* 0x00f9000b3c867984 */ /* 0x000fe80008000800 */
[----:B------:R-:W-:Y:S04]  /*425c0*/  LDS R133, [R61+UR11+0xf100] ;  /* 0x00f1000b3d857984 */ /* 0x000fe80008000800 */
[----:B------:R2:W-:Y:S04]  /*425d0*/  STL.64 [R1], R12 ;  /* 0x0000000c01007387 */ /* 0x0005e80000100a00 */
[----:B------:R3:W-:Y:S04]  /*425e0*/  STL.64 [R1+0x8], R14 ;  /* 0x0000080e01007387 */ /* 0x0007e80000100a00 */
        /* <DEDUP_REMOVED lines=16> */
[----:B------:R-:W2:Y:S04]  /*426f0*/  LDL.LU R163, [R1+0x1ccc] ;  /* 0x001ccc0001a37983 */ /* 0x000ea80000300800 */
        /* <DEDUP_REMOVED lines=13> */
[----:B------:R-:W1:Y:S04]  /*427d0*/  LDS R135, [R61+UR11+0xf900] ;  /* 0x00f9000b3d877984 */ /* 0x000e680008000800 */
[----:B------:R-:W-:Y:S04]  /*427e0*/  LDS R142, [R60+UR11+0xf980] ;  /* 0x00f9800b3c8e7984 */ /* 0x000fe80008000800 */
[----:B------:R-:W-:Y:S04]  /*427f0*/  LDS R140, [R60+UR11+0xf180] ;  /* 0x00f1800b3c8c7984 */ /* 0x000fe80008000800 */
[----:B------:R-:W-:Y:S04]  /*42800*/  LDS R143, [R61+UR11+0xf980] ;  /* 0x00f9800b3d8f7984 */ /* 0x000fe80008000800 */
[----:B------:R-:W-:Y:S01]  /*42810*/  LDS R141, [R61+UR11+0xf180] ;  /* 0x00f1800b3d8d7984 */ /* 0x000fe20008000800 */
[C---:B--2---:R-:W-:Y:S08]  /*42820*/  HMMA.1688.F32.TF32 R160, R4.reuse, R66, R160 ;  /* 0x0000004204a0723c */ /* 0x044ff000000810a0 */
[----:B---3--:R-:W-:Y:S08]  /*42830*/  HMMA.1688.F32.TF32 R168, R4, R74, R168 ;  /* 0x0000004a04a8723c */ /* 0x008ff000000810a8 */
[C---:B------:R-:W-:Y:S08]  /*42840*/  HMMA.1688.F32.TF32 R4, R28.reuse, R82, R20 ;  /* 0x000000521c04723c */ /* 0x040ff00000081014 */
[----:B------:R-:W-:Y:S01]  /*42850*/  HMMA.1688.F32.TF32 R28, R28, R90, R32 ;  /* 0x0000005a1c1c723c */ /* 0x000fe20000081020 */
        /* <DEDUP_REMOVED lines=9> */
[----:B------:R-:W2:Y:S04]  /*428f0*/  LDL.LU R237, [R1+0x1e4] ;  /* 0x0001e40001ed7983 */ /* 0x000ea80000300800 */
[----:B------:R-:W2:Y:S04]  /*42900*/  LDL.LU R238, [R1+0x1e8] ;  /* 0x0001e80001ee7983 */ /* 0x000ea80000300800 */
[----:B------:R-:W2:Y:S04]  /*42910*/  LDL.LU R239, [R1+0x1ec] ;  /* 0x0001ec0001ef7983 */ /* 0x000ea80000300800 */
        /* <DEDUP_REMOVED lines=8> */
[C---:B------:R-:W-:Y:S03]  /*429a0*/  HMMA.1688.F32.TF32 R248, R8.reuse, R82, R144 ;  /* 0x0000005208f8723c */ /* 0x040fe60000081090 */
[----:B------:R-:W3:Y:S04]  /*429b0*/  LDL.LU R12, [R1+0x160] ;  /* 0x00016000010c7983 */ /* 0x000ee80000300800 */
[----:B------:R-:W3:Y:S01]  /*429c0*/  LDL.LU R13, [R1+0x164] ;  /* 0x00016400010d7983 */ /* 0x000ee20000300800 */
[C---:B------:R-:W-:Y:S03]  /*429d0*/  HMMA.1688.F32.TF32 R148, R8.reuse, R86, R148 ;  /* 0x000000560894723c */ /* 0x040fe60000081094 */
[----:B------:R-:W3:Y:S04]  /*429e0*/  LDL.LU R14, [R1+0x168] ;  /* 0x00016800010e7983 */ /* 0x000ee80000300800 */
[----:B------:R-:W3:Y:S01]  /*429f0*/  LDL.LU R15, [R1+0x16c] ;  /* 0x00016c00010f7983 */ /* 0x000ee20000300800 */
[----:B----4-:R-:W-:Y:S03]  /*42a00*/  HMMA.1688.F32.TF32 R152, R8, R90, R152 ;  /* 0x0000005a0898723c */ /* 0x010fe60000081098 */
        /* <DEDUP_REMOVED lines=22> */
[----:B------:R-:W5:Y:S04]  /*42b70*/  LDL.LU R2, [R1+0x1cc4] ;  /* 0x001cc40001027983 */ /* 0x000f680000300800 */
[----:B------:R-:W5:Y:S04]  /*42b80*/  LDL.LU R252, [R1+0x1cc0] ;  /* 0x001cc00001fc7983 */ /* 0x000f680000300800 */
[----:B------:R-:W-:Y:S04]  /*42b90*/  LDS R147, [R3+UR11+0xf980] ;  /* 0x00f9800b03937984 */ /* 0x000fe80008000800 */
[----:B------:R-:W-:Y:S04]  /*42ba0*/  LDS R145, [R3+UR11+0xf180] ;  /* 0x00f1800b03917984 */ /* 0x000fe80008000800 */
[----:B------:R-:W-:Y:S04]  /*42bb0*/  LDS R144, [R0+UR11+0xf180] ;  /* 0x00f1800b00907984 */ /* 0x000fe80008000800 */
[----:B------:R-:W1:Y:S02]  /*42bc0*/  LDS R146, [R0+UR11+0xf980] ;  /* 0x00f9800b00927984 */ /* 0x000e640008000800 */
[C---:B-1----:R-:W-:Y:S08]  /*42bd0*/  HMMA.1688.F32.TF32 R20, R116.reuse, R82, R20 ;  /* 0x000000527414723c */ /* 0x042ff00000081014 */
[C---:B--2---:R-:W-:Y:S08]  /*42be0*/  HMMA.1688.F32.TF32 R16, R116.reuse, R78, R16 ;  /* 0x0000004e7410723c */ /* 0x044ff00000081010 */
[C---:B---3--:R-:W-:Y:S08]  /*42bf0*/  HMMA.1688.F32.TF32 R12, R116.reuse, R74, R12 ;  /* 0x0000004a740c723c */ /* 0x048ff0000008100c */
[C---:B----4-:R-:W-:Y:S08]  /*42c00*/  HMMA.1688.F32.TF32 R8, R116.reuse, R66, R8 ;  /* 0x000000427408723c */ /* 0x050ff00000081008 */
[C---:B------:R-:W-:Y:S08]  /*42c10*/  HMMA.1688.F32.TF32 R136, R116.reuse, R62, R136 ;  /* 0x0000003e7488723c */ /* 0x040ff00000081088 */
[C---:B------:R-:W-:Y:S08]  /*42c20*/  HMMA.1688.F32.TF32 R112, R116.reuse, R70, R112 ;  /* 0x000000467470723c */ /* 0x040ff00000081070 */
[C---:B------:R-:W-:Y:S08]  /*42c30*/  HMMA.1688.F32.TF32 R48, R116.reuse, R86, R48 ;  /* 0x000000567430723c */ /* 0x040ff00000081030 */
[----:B------:R-:W-:Y:S01]  /*42c40*/  HMMA.1688.F32.TF32 R116, R116, R90, R236 ;  /* 0x0000005a7474723c */ /* 0x000fe200000810ec */
[----:B------:R-:W2:Y:S04]  /*42c50*/  LDL.LU.64 R238, [R1+0x1cb8] ;  /* 0x001cb80001ee7983 */ /* 0x000ea80000300a00 */
[----:B------:R-:W2:Y:S03]  /*42c60*/  LDL.LU.64 R236, [R1+0x1cb0] ;  /* 0x001cb00001ec7983 */ /* 0x000ea60000300a00 */
[C---:B------:R-:W-:Y:S08]  /*42c70*/  HMMA.1688.F32.TF32 R52, R132.reuse, R62, R52 ;  /* 0x0000003e8434723c */ /* 0x040ff00000081034 */
[C---:B------:R-:W-:Y:S08]  /*42c80*/  HMMA.1688.F32.TF32 R32, R132.reuse, R66, R32 ;  /* 0x000000428420723c */ /* 0x040ff00000081020 */
[C---:B------:R-:W-:Y:S08]  /*42c90*/  HMMA.1688.F32.TF32 R56, R132.reuse, R70, R56 ;  /* 0x000000468438723c */ /* 0x040ff00000081038 */
[C---:B------:R-:W-:Y:S08]  /*42ca0*/  HMMA.1688.F32.TF32 R36, R132.reuse, R74, R36 ;  /* 0x0000004a8424723c */ /* 0x040ff00000081024 */
[C---:B------:R-:W-:Y:S08]  /*42cb0*/  HMMA.1688.F32.TF32 R40, R132.reuse, R78, R40 ;  /* 0x0000004e8428723c */ /* 0x040ff00000081028 */
[C---:B------:R-:W-:Y:S08]  /*42cc0*/  HMMA.1688.F32.TF32 R44, R132.reuse, R82, R44 ;  /* 0x00000052842c723c */ /* 0x040ff0000008102c */
        /* <DEDUP_REMOVED lines=8> */
[C---:B--2---:R-:W-:Y:S08]  /*42d50*/  HMMA.1688.F32.TF32 R108, R144.reuse, R86, R236 ;  /* 0x00000056906c723c */ /* 0x044ff000000810ec */
[----:B------:R-:W-:Y:S01]  /*42d60*/  HMMA.1688.F32.TF32 R144, R144, R90, R240 ;  /* 0x0000005a9090723c */ /* 0x000fe200000810f0 */
[----:B------:R-:W2:Y:S04]  /*42d70*/  LDL.LU R240, [R1+0x498] ;  /* 0x0004980001f07983 */ /* 0x000ea80000300800 */
[----:B------:R-:W3:-:S14]  /*42d80*/  LDL.LU R241, [R1+0x49c] ;  /* 0x00049c0001f17983 */ /* 0x000edc0000300800 */
[----:B------:R1:W-:Y:S04]  /*42d90*/  STL.64 [R1+0x10], R144 ;  /* 0x0000109001007387 */ /* 0x0003e80000100a00 */
[----:B------:R4:W-:Y:S04]  /*42da0*/  STL.64 [R1+0x18], R146 ;  /* 0x0000189201007387 */ /* 0x0009e80000100a00 */
[----:B------:R-:W4:Y:S04]  /*42db0*/  LDL.LU R242, [R1+0x4a0] ;  /* 0x0004a00001f27983 */ /* 0x000f280000300800 */
[----:B------:R-:W4:Y:S04]  /*42dc0*/  LDL.LU R243, [R1+0x4a4] ;  /* 0x0004a40001f37983 */ /* 0x000f280000300800 */
[----:B------:R-:W4:Y:S04]  /*42dd0*/  LDL.LU R239, [R1+0x4a8] ;  /* 0x0004a80001ef7983 */ /* 0x000f280000300800 */
[----:B------:R-:W4:Y:S04]  /*42de0*/  LDL.LU R238, [R1+0x4ac] ;  /* 0x0004ac0001ee7983 */ /* 0x000f280000300800 */
[----:B------:R-:W4:Y:S04]  /*42df0*/  LDL.LU R237, [R1+0x4b4] ;  /* 0x0004b40001ed7983 */ /* 0x000f280000300800 */
[----:B-1----:R-:W4:Y:S01]  /*42e00*/  LDL.LU R144, [R1+0x4b0] ;  /* 0x0004b00001907983 */ /* 0x002f220000300800 */
[----:B------:R-:W1:Y:S01]  /*42e10*/  S2R R3, SR_TID.X ;  /* 0x0000000000037919 */ /* 0x000e620000002100 */
[----:B------:R-:W-:Y:S01]  /*42e20*/  UIMAD UR18, UR4, -0x80, UR6 ;  /* 0xffffff80041278a4 */ /* 0x000fe2000f8e0206 */
[----:B------:R-:W-:Y:S01]  /*42e30*/  HMMA.1688.F32.TF32 R80, R140, R82, R204 ;  /* 0x000000528c50723c */ /* 0x000fe200000810cc */
[----:B------:R-:W-:Y:S01]  /*42e40*/  UIADD3 UR11, UPT, UPT, UR9, -0x2, URZ ;  /* 0xfffffffe090b7890 */ /* 0x000fe2000fffe0ff */
[----:B------:R-:W4:Y:S01]  /*42e50*/  LDL.LU R207, [R1+0x51c] ;  /* 0x00051c0001cf7983 */ /* 0x000f220000300800 */
[----:B------:R-:W-:-:S05]  /*42e60*/  UISETP.GT.AND UP1, UPT, UR18, URZ, UPT ;  /* 0x000000ff1200728c */ /* 0x000fca000bf24270 */
[----:B------:R-:W-:Y:S01]  /*42e70*/  HMMA.1688.F32.TF32 R60, R140, R62, R232 ;  /* 0x0000003e8c3c723c */ /* 0x000fe200000810e8 */
[----:B------:R-:W-:Y:S02]  /*42e80*/  UISETP.GE.AND UP0, UPT, UR4, UR11, UPT ;  /* 0x0000000b0400728c */ /* 0x000fe4000bf06270 */
[----:B------:R-:W-:-:S05]  /*42e90*/  UIADD3 UR12, UPT, UPT, UR12, 0x1, URZ ;  /* 0x000000010c0c7890 */ /* 0x000fca000fffe0ff */
[----:B------:R-:W-:Y:S01]  /*42ea0*/  HMMA.1688.F32.TF32 R64, R140, R66, R220 ;  /* 0x000000428c40723c */ /* 0x000fe200000810dc */
[----:B------:R-:W-:-:S07]  /*42eb0*/  USEL UR11, URZ, 0x4, !UP1 ;  /* 0x00000004ff0b7887 */ /* 0x000fce000c800000 */
[C---:B------:R-:W-:Y:S08]  /*42ec0*/  HMMA.1688.F32.TF32 R68, R140.reuse, R70, R216 ;  /* 0x000000468c44723c */ /* 0x040ff000000810d8 */
[C---:B------:R-:W-:Y:S08]  /*42ed0*/  HMMA.1688.F32.TF32 R72, R140.reuse, R74, R212 ;  /* 0x0000004a8c48723c */ /* 0x040ff000000810d4 */
[C---:B------:R-:W-:Y:S08]  /*42ee0*/  HMMA.1688.F32.TF32 R76, R140.reuse, R78, R208 ;  /* 0x0000004e8c4c723c */ /* 0x040ff000000810d0 */
[C---:B------:R-:W-:Y:S08]  /*42ef0*/  HMMA.1688.F32.TF32 R84, R140.reuse, R86, R200 ;  /* 0x000000568c54723c */ /* 0x040ff000000810c8 */
[----:B------:R-:W-:Y:S01]  /*42f00*/  HMMA.1688.F32.TF32 R88, R140, R90, R244 ;  /* 0x0000005a8c58723c */ /* 0x000fe200000810f4 */
[----:B------:R-:W4:Y:S01]  /*42f10*/  LDL.LU R143, [R1+0x524] ;  /* 0x00052400018f7983 */ /* 0x000f220000300800 */
[----:B------:R-:W-:-:S02]  /*42f20*/  UISETP.GT.AND UP1, UPT, UR12, 0x1, UPT ;  /* 0x000000010c00788c */ /* 0x000fc4000bf24270 */
[----:B------:R-:W-:Y:S01]  /*42f30*/  USEL UR13, UR11, URZ, !UP0 ;  /* 0x000000ff0b0d7287 */ /* 0x000fe2000c000000 */
[----:B-1----:R-:W-:Y:S01]  /*42f40*/  LOP3.LUT R236, R3, 0x1f, RZ, 0xc0, !PT ;  /* 0x0000001f03ec7812 */ /* 0x002fe200078ec0ff */
[----:B------:R-:W-:Y:S01]  /*42f50*/  USEL UR11, UR12, URZ, !UP1 ;  /* 0x000000ff0c0b7287 */ /* 0x000fe2000c800000 */
[----:B------:R-:W-:Y:S03]  /*42f60*/  BAR.SYNC.DEFER_BLOCKING 0x0 ;  /* 0x0000000000007b1d */ /* 0x000fe60000010000 */
[----:B------:R-:W-:Y:S01]  /*42f70*/  ISETP.NE.U32.AND P0, PT, RZ, UR13, PT ;  /* 0x0000000dff007c0c */ /* 0x000fe2000bf05070 */
[----:B------:R-:W-:Y:S01]  /*42f80*/  ULEA UR13, UR11, UR5, 0x10 ;  /* 0x000000050b0d7291 */ /* 0x000fe2000f8e80ff */
[----:B------:R-:W-:-:S05]  /*42f90*/  IMAD.SHL.U32 R142, R236, 0x4, RZ ;  /* 0x00000004ec8e7824 */ /* 0x000fca00078e00ff */
[----:B------:R-:W-:Y:S02]  /*42fa0*/  IADD3 R3, PT, PT, R142, UR13, RZ ;  /* 0x0000000d8e037c10 */ /* 0x000fe4000fffe0ff */
[----:B---3--:R-:W-:-:S04]  /*42fb0*/  IADD3 R241, P1, PT, R241, UR16, RZ ;  /* 0x00000010f1f17c10 */ /* 0x008fc8000ff3e0ff */
[----:B--2---:R-:W-:Y:S01]  /*42fc0*/  IADD3.X R240, PT, PT, R240, UR7, RZ, P1, !PT ;  /* 0x00000007f0f07c10 */ /* 0x004fe20008ffe4ff */
[----:B------:R-:W-:Y:S04]  /*42fd0*/  STL [R1+0x49c], R241 ;  /* 0x00049cf101007387 */ /* 0x000fe80000100800 */
[----:B------:R-:W-:Y:S04]  /*42fe0*/  STL [R1+0x498], R240 ;  /* 0x000498f001007387 */ /* 0x000fe80000100800 */
[----:B------:R-:W2:Y:S04]  /*42ff0*/  LDL.LU R208, [R1+0x518] ;  /* 0x0005180001d07983 */ /* 0x000ea80000300800 */
[----:B------:R-:W3:Y:S01]  /*43000*/  LDL.LU R206, [R1+0x520] ;  /* 0x0005200001ce7983 */ /* 0x000ee20000300800 */
[----:B----4-:R-:W-:-:S04]  /*43010*/  IADD3 R243, P1, PT, R243, UR16, RZ ;  /* 0x00000010f3f37c10 */ /* 0x010fc8000ff3e0ff */
[----:B------:R-:W-:Y:S01]  /*43020*/  IADD3.X R242, PT, PT, R242, UR7, RZ, P1, !PT ;  /* 0x00000007f2f27c10 */ /* 0x000fe20008ffe4ff */
[----:B------:R-:W-:Y:S01]  /*43030*/  STL [R1+0x4a4], R243 ;  /* 0x0004a4f301007387 */ /* 0x000fe20000100800 */
[----:B------:R-:W-:-:S03]  /*43040*/  IADD3 R238, P2, PT, R238, UR16, RZ ;  /* 0x00000010eeee7c10 */ /* 0x000fc6000ff5e0ff */
[----:B------:R-:W-:Y:S01]  /*43050*/  STL [R1+0x4a0], R242 ;  /* 0x0004a0f201007387 */ /* 0x000fe20000100800 */
[----:B------:R-:W-:-:S03]  /*43060*/  IADD3.X R239, PT, PT, R239, UR7, RZ, P2, !PT ;  /* 0x00000007efef7c10 */ /* 0x000fc600097fe4ff */
[----:B------:R-:W-:Y:S04]  /*43070*/  STL [R1+0x4ac], R238 ;  /* 0x0004acee01007387 */ /* 0x000fe80000100800 */
[----:B------:R-:W4:Y:S04]  /*43080*/  LDL.LU R147, [R1+0x52c] ;  /* 0x00052c0001937983 */ /* 0x000f280000300800 */
[----:B------:R-:W-:Y:S04]  /*43090*/  STL [R1+0x4a8], R239 ;  /* 0x0004a8ef01007387 */ /* 0x000fe80000100800 */
[----:B------:R-:W4:Y:S01]  /*430a0*/  LDL.LU R205, [R1+0x528] ;  /* 0x0005280001cd7983 */ /* 0x000f220000300800 */
[----:B------:R-:W-:Y:S01]  /*430b0*/  IMAD.MOV.U32 R140, RZ, RZ, R241 ;  /* 0x000000ffff8c7224 */ /* 0x000fe200078e00f1 */
[----:B------:R-:W-:-:S02]  /*430c0*/  MOV R141, R240 ;  /* 0x000000f0008d7202 */ /* 0x000fc40000000f00 */
[----:B------:R-:W4:Y:S01]  /*430d0*/  LDL.LU R204, [R1+0x530] ;  /* 0x0005300001cc7983 */ /* 0x000f220000300800 */
[----:B------:R-:W-:-:S03]  /*430e0*/  IADD3 R237, P1, PT, R237, UR16, RZ ;  /* 0x00000010eded7c10 */ /* 0x000fc6000ff3e0ff */
[----:B------:R-:W-:Y:S01]  /*430f0*/  @!PT LDS RZ, [RZ] ;  /* 0x00000000fffff984 */ /* 0x000fe20000000800 */
[----:B------:R-:W-:Y:S01]  /*43100*/  @!PT LDS RZ, [RZ] ;  /* 0x00000000fffff984 */ /* 0x000fe20000000800 */
[----:B------:R-:W-:Y:S01]  /*43110*/  @!PT LDS RZ, [RZ] ;  /* 0x00000000fffff984 */ /* 0x000fe20000000800 */
[----:B------:R1:W-:Y:S04]  /*43120*/  LDGSTS.E [R3], desc[UR14][R140.64], P0 ;  /* 0x000000008c037fae */ /* 0x0003e800081a100e */
[----:B------:R-:W4:Y:S01]  /*43130*/  LDL.LU R145, [R1+0x534] ;  /* 0x0005340001917983 */ /* 0x000f220000300800 */
[----:B------:R-:W-:-:S03]  /*43140*/  IADD3.X R144, PT, PT, R144, UR7, RZ, P1, !PT ;  /* 0x0000000790907c10 */ /* 0x000fc60008ffe4ff */
[----:B------:R-:W4:Y:S01]  /*43150*/  LDL.LU R203, [R1+0x598] ;  /* 0x0005980001cb7983 */ /* 0x000f220000300800 */
[----:B-1----:R-:W-:Y:S01]  /*43160*/  IMAD.MOV.U32 R140, RZ, RZ, R243 ;  /* 0x000000ffff8c7224 */ /* 0x002fe200078e00f3 */
[----:B------:R-:W-:Y:S02]  /*43170*/  MOV R141, R242 ;  /* 0x000000f2008d7202 */ /* 0x000fe40000000f00 */
[----:B------:R-:W4:Y:S04]  /*43180*/  LDL.LU R201, [R1+0x59c] ;  /* 0x00059c0001c97983 */ /* 0x000f280000300800 */
[----:B------:R1:W-:Y:S04]  /*43190*/  LDGSTS.E [R3+0x80], desc[UR14][R140.64], P0 ;  /* 0x000800008c037fae */ /* 0x0003e800081a100e */
[----:B------:R-:W-:Y:S01]  /*431a0*/  STL [R1+0x4b4], R237 ;  /* 0x0004b4ed01007387 */ /* 0x000fe20000100800 */
[----:B-1----:R-:W-:Y:S01]  /*431b0*/  IMAD.MOV.U32 R140, RZ, RZ, R238 ;  /* 0x000000ffff8c7224 */ /* 0x002fe200078e00ee */
[----:B------:R-:W-:-:S02]  /*431c0*/  MOV R141, R239 ;  /* 0x000000ef008d7202 */ /* 0x000fc40000000f00 */
[----:B------:R1:W-:Y:S04]  /*431d0*/  STL [R1+0x4b0], R144 ;  /* 0x0004b09001007387 */ /* 0x0003e80000100800 */
[----:B------:R1:W-:Y:S04]  /*431e0*/  LDGSTS.E [R3+0x100], desc[UR14][R140.64], P0 ;  /* 0x001000008c037fae */ /* 0x0003e800081a100e */
[----:B------:R-:W4:Y:S01]  /*431f0*/  LDL.LU R202, [R1+0x5a0] ;  /* 0x0005a00001ca7983 */ /* 0x000f220000300800 */
[----:B-1----:R-:W-:-:S03]  /*43200*/  MOV R141, R144 ;  /* 0x00000090008d7202 */ /* 0x002fc60000000f00 */
[----:B------:R-:W4:Y:S04]  /*43210*/  LDL.LU R144, [R1+0x5a4] ;  /* 0x0005a40001907983 */ /* 0x000f280000300800 */
[----:B------:R-:W4:Y:S04]  /*43220*/  LDL.LU R200, [R1+0x5a8] ;  /* 0x0005a80001c87983 */ /* 0x000f280000300800 */
[----:B------:R-:W4:Y:S01]  /*43230*/  LDL.LU R146, [R1+0x5ac] ;  /* 0x0005ac0001927983 */ /* 0x000f220000300800 */
[----:B------:R-:W-:-:S04]  /*43240*/  UISETP.GT.AND UP1, UPT, UR18, 0x4, UPT ;  /* 0x000000041200788c */ /* 0x000fc8000bf24270 */
[----:B------:R-:W-:Y:S01]  /*43250*/  USEL UR12, URZ, 0x4, !UP1 ;  /* 0x00000004ff0c7887 */ /* 0x000fe2000c800000 */
[----:B------:R-:W-:-:S03]  /*43260*/  IMAD.MOV.U32 R140, RZ, RZ, R237 ;  /* 0x000000ffff8c7224 */ /* 0x000fc600078e00ed */
[----:B------:R-:W-:Y:S01]  /*43270*/  USEL UR12, UR12, URZ, !UP0 ;  /* 0x000000ff0c0c7287 */ /* 0x000fe2000c000000 */
[----:B------:R-:W-:Y:S01]  /*43280*/  IADD3 R207, P1, PT, R207, UR16, RZ ;  /* 0x00000010cfcf7c10 */ /* 0x000fe2000ff3e0ff */
[----:B------:R1:W-:Y:S04]  /*43290*/  LDGSTS.E [R3+0x180], desc[UR14][R140.64], P0 ;  /* 0x001800008c037fae */ /* 0x0003e800081a100e */
[----:B------:R-:W-:Y:S02]  /*432a0*/  ISETP.NE.U32.AND P0, PT, RZ, UR12, PT ;  /* 0x0000000cff007c0c */ /* 0x000fe4000bf05070 */
[----:B------:R-:W-:Y:S01]  /*432b0*/  IADD3 R143, P2, PT, R143, UR16, RZ ;  /* 0x000000108f8f7c10 */ /* 0x000fe2000ff5e0ff */
[----:B------:R-:W-:Y:S01]  /*432c0*/  STL [R1+0x51c], R207 ;  /* 0x00051ccf01007387 */ /* 0x000fe20000100800 */
[----:B-1----:R-:W-:Y:S01]  /*432d0*/  IMAD.MOV.U32 R140, RZ, RZ, R207 ;  /* 0x000000ffff8c7224 */ /* 0x002fe200078e00cf */
[----:B------:R-:W-:-:S04]  /*432e0*/  UISETP.GT.AND UP1, UPT, UR18, 0x8, UPT ;  /* 0x000000081200788c */ /* 0x000fc8000bf24270 */
[----:B------:R-:W-:-:S04]  /*432f0*/  USEL UR12, URZ, 0x4, !UP1 ;  /* 0x00000004ff0c7887 */ /* 0x000fc8000c800000 */
[----:B------:R-:W-:Y:S01]  /*43300*/  USEL UR12, UR12, URZ, !UP0 ;  /* 0x000000ff0c0c7287 */ /* 0x000fe2000c000000 */
[----:B--2---:R-:W-:-:S04]  /*43310*/  IADD3.X R208, PT, PT, R208, UR7, RZ, P1, !PT ;  /* 0x00000007d0d07c10 */ /* 0x004fc80008ffe4ff */
[----:B------:R-:W-:Y:S02]  /*43320*/  MOV R141, R208 ;  /* 0x000000d0008d7202 */ /* 0x000fe40000000f00 */
[----:B---3--:R-:W-:Y:S01]  /*43330*/  IADD3.X R206, PT, PT, R206, UR7, RZ, P2, !PT ;  /* 0x00000007cece7c10 */ /* 0x008fe200097fe4ff */
[----:B------:R-:W-:Y:S04]  /*43340*/  STL [R1+0x518], R208 ;  /* 0x000518d001007387 */ /* 0x000fe80000100800 */
[----:B------:R1:W-:Y:S04]  /*43350*/  LDGSTS.E [R3+0x800], desc[UR14][R140.64], P0 ;  /* 0x008000008c037fae */ /* 0x0003e800081a100e */
[----:B------:R2:W-:Y:S04]  /*43360*/  STL [R1+0x524], R143 ;  /* 0x0005248f01007387 */ /* 0x0005e80000100800 */
[----:B------:R-:W-:Y:S01]  /*43370*/  STL [R1+0x520], R206 ;  /* 0x000520ce01007387 */ /* 0x000fe20000100800 */
[----:B-1----:R-:W-:Y:S01]  /*43380*/  IMAD.MOV.U32 R140, RZ, RZ, R143 ;  /* 0x000000ffff8c7224 */ /* 0x002fe200078e008f */
[----:B------:R-:W-:-:S02]  /*43390*/  MOV R141, R206 ;  /* 0x000000ce008d7202 */ /* 0x000fc40000000f00 */
[----:B--2---:R-:W2:Y:S04]  /*433a0*/  LDL.LU R143, [R1+0x5b4] ;  /* 0x0005b400018f7983 */ /* 0x004ea80000300800 */
[----:B------:R1:W-:Y:S01]  /*433b0*/  LDGSTS.E [R3+0x880], desc[UR14][R140.64], P0 ;  /* 0x008800008c037fae */ /* 0x0003e200081a100e */
[----:B----4-:R-:W-:-:S04]  /*433c0*/  IADD3 R147, P1, PT, R147, UR16, RZ ;  /* 0x0000001093937c10 */ /* 0x010fc8000ff3e0ff */
[----:B------:R-:W-:Y:S01]  /*433d0*/  IADD3.X R205, PT, PT, R205, UR7, RZ, P1, !PT ;  /* 0x00000007cdcd7c10 */ /* 0x000fe20008ffe4ff */
[----:B------:R3:W-:Y:S01]  /*433e0*/  STL [R1+0x52c], R147 ;  /* 0x00052c9301007387 */ /* 0x0007e20000100800 */
[----:B-1----:R-:W-:-:S03]  /*433f0*/  IMAD.MOV.U32 R140, RZ, RZ, R147 ;  /* 0x000000ffff8c7224 */ /* 0x002fc600078e0093 */
[----:B------:R-:W-:Y:S04]  /*43400*/  STL [R1+0x528], R205 ;  /* 0x000528cd01007387 */ /* 0x000fe80000100800 */
[----:B---3--:R-:W3:Y:S01]  /*43410*/  LDL.LU R147, [R1+0x5b0] ;  /* 0x0005b00001937983 */ /* 0x008ee20000300800 */
[----:B------:R-:W-:Y:S02]  /*43420*/  IADD3 R145, P2, PT, R145, UR16, RZ ;  /* 0x0000001091917c10 */ /* 0x000fe4000ff5e0ff */
[----:B------:R-:W-:Y:S02]  /*43430*/  MOV R141, R205 ;  /* 0x000000cd008d7202 */ /* 0x000fe40000000f00 */
[----:B------:R-:W-:Y:S02]  /*43440*/  IADD3.X R204, PT, PT, R204, UR7, RZ, P2, !PT ;  /* 0x00000007cccc7c10 */ /* 0x000fe400097fe4ff */
[----:B------:R-:W-:Y:S01]  /*43450*/  ISETP.NE.U32.AND P1, PT, RZ, UR12, PT ;  /* 0x0000000cff007c0c */ /* 0x000fe2000bf25070 */
[----:B------:R1:W-:Y:S01]  /*43460*/  LDGSTS.E [R3+0x900], desc[UR14][R140.64], P0 ;  /* 0x009000008c037fae */ /* 0x0003e200081a100e */
[----:B------:R-:W-:-:S03]  /*43470*/  IADD3 R201, P3, PT, R201, UR16, RZ ;  /* 0x00000010c9c97c10 */ /* 0x000fc6000ff7e0ff */
[----:B------:R4:W-:Y:S01]  /*43480*/  STL [R1+0x534], R145 ;  /* 0x0005349101007387 */ /* 0x0009e20000100800 */
[----:B------:R-:W-:-:S03]  /*43490*/  IADD3.X R203, PT, PT, R203, UR7, RZ, P3, !PT ;  /* 0x00000007cbcb7c10 */ /* 0x000fc60009ffe4ff */
[----:B------:R-:W-:Y:S01]  /*434a0*/  STL [R1+0x530], R204 ;  /* 0x000530cc01007387 */ /* 0x000fe20000100800 */
[----:B-1----:R-:W-:Y:S01]  /*434b0*/  IMAD.MOV.U32 R140, RZ, RZ, R145 ;  /* 0x000000ffff8c7224 */ /* 0x002fe200078e0091 */
[----:B------:R-:W-:Y:S02]  /*434c0*/  MOV R141, R204 ;  /* 0x000000cc008d7202 */ /* 0x000fe40000000f00 */
[----:B------:R1:W-:Y:S04]  /*434d0*/  STL [R1+0x59c], R201 ;  /* 0x00059cc901007387 */ /* 0x0003e80000100800 */
[----:B------:R1:W-:Y:S04]  /*434e0*/  LDGSTS.E [R3+0x980], desc[UR14][R140.64], P0 ;  /* 0x009800008c037fae */ /* 0x0003e800081a100e */
[----:B------:R-:W3:Y:S04]  /*434f0*/  LDL.LU R207, [R1+0x61c] ;  /* 0x00061c0001cf7983 */ /* 0x000ee80000300800 */
[----:B------:R-:W-:Y:S01]  /*43500*/  STL [R1+0x598], R203 ;  /* 0x000598cb01007387 */ /* 0x000fe20000100800 */
[----:B-1----:R-:W-:Y:S01]  /*43510*/  IMAD.MOV.U32 R140, RZ, RZ, R201 ;  /* 0x000000ffff8c7224 */ /* 0x002fe200078e00c9 */
[----:B------:R-:W-:-:S02]  /*43520*/  MOV R141, R203 ;  /* 0x000000cb008d7202 */ /* 0x000fc40000000f00 */
[----:B----4-:R-:W4:Y:S04]  /*43530*/  LDL.LU R145, [R1+0x624] ;  /* 0x0006240001917983 */ /* 0x010f280000300800 */
[----:B------:R-:W4:Y:S01]  /*43540*/  LDL.LU R208, [R1+0x618] ;  /* 0x0006180001d07983 */ /* 0x000f220000300800 */
[----:B------:R-:W-:-:S03]  /*43550*/  IADD3 R144, P0, PT, R144, UR16, RZ ;  /* 0x0000001090907c10 */ /* 0x000fc6000ff1e0ff */
[----:B------:R-:W4:Y:S01]  /*43560*/  LDL.LU R201, [R1+0x620] ;  /* 0x0006200001c97983 */ /* 0x000f220000300800 */
[----:B------:R-:W-:-:S03]  /*43570*/  IADD3.X R202, PT, PT, R202, UR7, RZ, P0, !PT ;  /* 0x00000007caca7c10 */ /* 0x000fc600087fe4ff */
        /* <DEDUP_REMOVED lines=8> */
[----:B------:R-:W4:Y:S04]  /*43600*/  LDL.LU R144, [R1+0x62c] ;  /* 0x00062c0001907983 */ /* 0x000f280000300800 */
[----:B------:R1:W-:Y:S04]  /*43610*/  LDGSTS.E [R3+0x1080], desc[UR14][R140.64], P1 ;  /* 0x010800008c037fae */ /* 0x0003e800089a100e */
[----:B------:R-:W-:Y:S01]  /*43620*/  STL [R1+0x5a8], R200 ;  /* 0x0005a8c801007387 */ /* 0x000fe20000100800 */
[----:B-1----:R-:W-:-:S03]  /*43630*/  IMAD.MOV.U32 R140, RZ, RZ, R146 ;  /* 0x000000ffff8c7224 */ /* 0x002fc600078e0092 */
[----:B------:R-:W4:Y:S04]  /*43640*/  LDL.LU R146, [R1+0x628] ;  /* 0x0006280001927983 */ /* 0x000f280000300800 */
[----:B------:R-:W4:Y:S04]  /*43650*/  LDL.LU R202, [R1+0x634] ;  /* 0x0006340001ca7983 */ /* 0x000f280000300800 */
[----:B------:R-:W4:Y:S01]  /*43660*/  LDL.LU R205, [R1+0x69c] ;  /* 0x00069c0001cd7983 */ /* 0x000f220000300800 */
[----:B------:R-:W-:Y:S01]  /*43670*/  UISETP.GT.AND UP1, UPT, UR18, 0xc, UPT ;  /* 0x0000000c1200788c */ /* 0x000fe2000bf24270 */
[----:B------:R-:W-:-:S03]  /*43680*/  MOV R141, R200 ;  /* 0x000000c8008d7202 */ /* 0x000fc60000000f00 */
[----:B------:R-:W-:Y:S02]  /*43690*/  USEL UR12, URZ, 0x4, !UP1 ;  /* 0x00000004ff0c7887 */ /* 0x000fe4000c800000 */
[----:B------:R1:W-:Y:S02]  /*436a0*/  LDGSTS.E [R3+0x1100], desc[UR14][R140.64], P1 ;  /* 0x011000008c037fae */ /* 0x0003e400089a100e */
[----:B------:R-:W-:Y:S01]  /*436b0*/  USEL UR12, UR12, URZ, !UP0 ;  /* 0x000000ff0c0c7287 */ /* 0x000fe2000c000000 */
[----:B--2---:R-:W-:-:S05]  /*436c0*/  IADD3 R143, P0, PT, R143, UR16, RZ ;  /* 0x000000108f8f7c10 */ /* 0x004fca000ff1e0ff */
[----:B------:R-:W-:Y:S01]  /*436d0*/  STL [R1+0x5b4], R143 ;  /* 0x0005b48f01007387 */ /* 0x000fe20000100800 */
[----:B-1----:R-:W-:Y:S01]  /*436e0*/  IMAD.MOV.U32 R140, RZ, RZ, R143 ;  /* 0x000000ffff8c7224 */ /* 0x002fe200078e008f */
[----:B---3--:R-:W-:-:S05]  /*436f0*/  IADD3.X R147, PT, PT, R147, UR7, RZ, P0, !PT ;  /* 0x0000000793937c10 */ /* 0x008fca00087fe4ff */
[----:B------:R1:W-:Y:S04]  /*43700*/  STL [R1+0x5b0], R147 ;  /* 0x0005b09301007387 */ /* 0x0003e80000100800 */
[----:B------:R-:W2:Y:S01]  /*43710*/  LDL.LU R204, [R1+0x630] ;  /* 0x0006300001cc7983 */ /* 0x000ea20000300800 */
[----:B------:R-:W-:-:S03]  /*43720*/  MOV R141, R147 ;  /* 0x00000093008d7202 */ /* 0x000fc60000000f00 */
[----:B------:R-:W3:Y:S04]  /*43730*/  LDL.LU R206, [R1+0x698] ;  /* 0x0006980001ce7983 */ /* 0x000ee80000300800 */
[----:B------:R-:W3:Y:S01]  /*43740*/  LDL.LU R203, [R1+0x6a0] ;  /* 0x0006a00001cb7983 */ /* 0x000ee20000300800 */
[----:B------:R-:W-:-:S03]  /*43750*/  ISETP.NE.U32.AND P0, PT, RZ, UR12, PT ;  /* 0x0000000cff007c0c */ /* 0x000fc6000bf05070 */
[----:B-1----:R-:W3:Y:S04]  /*43760*/  LDL.LU R147, [R1+0x6a4] ;  /* 0x0006a40001937983 */ /* 0x002ee80000300800 */
[----:B------:R1:W-:Y:S04]  /*43770*/  LDGSTS.E [R3+0x1180], desc[UR14][R140.64], P1 ;  /* 0x011800008c037fae */ /* 0x0003e800089a100e */
[----:B------:R-:W3:Y:S01]  /*43780*/  LDL.LU R200, [R1+0x6a8] ;  /* 0x0006a80001c87983 */ /* 0x000ee20000300800 */
[----:B------:R-:W-:-:S03]  /*43790*/  IADD3 R207, P1, PT, R207, UR16, RZ ;  /* 0x00000010cfcf7c10 */ /* 0x000fc6000ff3e0ff */
[----:B------:R-:W3:Y:S02]  /*437a0*/  LDL.LU R143, [R1+0x6ac] ;  /* 0x0006ac00018f7983 */ /* 0x000ee40000300800 */
[----:B-1----:R-:W-:Y:S01]  /*437b0*/  IMAD.MOV.U32 R140, RZ, RZ, R207 ;  /* 0x000000ffff8c7224 */ /* 0x002fe200078e00cf */
[----:B----4-:R-:W-:Y:S02]  /*437c0*/  IADD3 R145, P2, PT, R145, UR16, RZ ;  /* 0x0000001091917c10 */ /* 0x010fe4000ff5e0ff */
[----:B------:R-:W-:-:S04]  /*437d0*/  IADD3.X R208, PT, PT, R208, UR7, RZ, P1, !PT ;  /* 0x00000007d0d07c10 */ /* 0x000fc80008ffe4ff */
[----:B------:R-:W-:Y:S02]  /*437e0*/  MOV R141, R208 ;  /* 0x000000d0008d7202 */ /* 0x000fe40000000f00 */
[----:B------:R-:W-:Y:S01]  /*437f0*/  IADD3.X R201, PT, PT, R201, UR7, RZ, P2, !PT ;  /* 0x00000007c9c97c10 */ /* 0x000fe200097fe4ff */
[----:B------:R-:W-:Y:S04]  /*43800*/  STL [R1+0x61c], R207 ;  /* 0x00061ccf01007387 */ /* 0x000fe80000100800 */
[----:B------:R1:W-:Y:S04]  /*43810*/  LDGSTS.E [R3+0x1800], desc[UR14][R140.64], P0 ;  /* 0x018000008c037fae */ /* 0x0003e800081a100e */
[----:B------:R-:W-:Y:S04]  /*43820*/  STL [R1+0x618], R208 ;  /* 0x000618d001007387 */ /* 0x000fe80000100800 */
[----:B------:R4:W-:Y:S01]  /*43830*/  STL [R1+0x624], R145 ;  /* 0x0006249101007387 */ /* 0x0009e20000100800 */
[----:B-1----:R-:W-:Y:S01]  /*43840*/  IMAD.MOV.U32 R140, RZ, RZ, R145 ;  /* 0x000000ffff8c7224 */ /* 0x002fe200078e0091 */
[----:B------:R-:W-:-:S02]  /*43850*/  IADD3 R144, P1, PT, R144, UR16, RZ ;  /* 0x0000001090907c10 */ /* 0x000fc4000ff3e0ff */
[----:B------:R-:W-:Y:S01]  /*43860*/  MOV R141, R201 ;  /* 0x000000c9008d7202 */ /* 0x000fe20000000f00 */
[----:B------:R-:W-:Y:S04]  /*43870*/  STL [R1+0x620], R201 ;  /* 0x000620c901007387 */ /* 0x000fe80000100800 */
[----:B----4-:R-:W4:Y:S04]  /*43880*/  LDL.LU R145, [R1+0x6b4] ;  /* 0x0006b40001917983 */ /* 0x010f280000300800 */
[----:B------:R1:W-:Y:S01]  /*43890*/  LDGSTS.E [R3+0x1880], desc[UR14][R140.64], P0 ;  /* 0x018800008c037fae */ /* 0x0003e200081a100e */
[----:B------:R-:W-:-:S03]  /*438a0*/  IADD3.X R146, PT, PT, R146, UR7, RZ, P1, !PT ;  /* 0x0000000792927c10 */ /* 0x000fc60008ffe4ff */
[----:B------:R-:W-:Y:S04]  /*438b0*/  STL [R1+0x62c], R144 ;  /* 0x00062c9001007387 */ /* 0x000fe80000100800 */
[----:B------:R1:W-:Y:S02]  /*438c0*/  STL [R1+0x628], R146 ;  /* 0x0006289201007387 */ /* 0x0003e40000100800 */
[----:B-1----:R-:W-:Y:S02]  /*438d0*/  MOV R141, R146 ;  /* 0x00000092008d7202 */ /* 0x002fe40000000f00 */
[----:B------:R-:W4:Y:S01]  /*438e0*/  LDL.LU R146, [R1+0x6b0] ;  /* 0x0006b00001927983 */ /* 0x000f220000300800 */
[----:B------:R-:W-:Y:S01]  /*438f0*/  UISETP.GT.AND UP1, UPT, UR18, 0x10, UPT ;  /* 0x000000101200788c */ /* 0x000fe2000bf24270 */
[----:B------:R-:W-:Y:S01]  /*43900*/  IADD3 R202, P2, PT, R202, UR16, RZ ;  /* 0x00000010caca7c10 */ /* 0x000fe2000ff5e0ff */
[----:B------:R-:W-:Y:S01]  /*43910*/  IMAD.MOV.U32 R140, RZ, RZ, R144 ;  /* 0x000000ffff8c7224 */ /* 0x000fe200078e0090 */
[----:B------:R-:W-:Y:S01]  /*43920*/  IADD3 R205, P3, PT, R205, UR16, RZ ;  /* 0x00000010cdcd7c10 */ /* 0x000fe2000ff7e0ff */
[----:B------:R-:W-:Y:S01]  /*43930*/  USEL UR12, URZ, 0x4, !UP1 ;  /* 0x00000004ff0c7887 */ /* 0x000fe2000c800000 */
[----:B------:R-:W4:Y:S03]  /*43940*/  LDL.LU R201, [R1+0x72c] ;  /* 0x00072c0001c97983 */ /* 0x000f260000300800 */
[----:B------:R-:W-:Y:S01]  /*43950*/  USEL UR12, UR12, URZ, !UP0 ;  /* 0x000000ff0c0c7287 */ /* 0x000fe2000c000000 */
[----:B------:R-:W4:Y:S04]  /*43960*/  LDL.LU R144, [R1+0x734] ;  /* 0x0007340001907983 */ /* 0x000f280000300800 */
[----:B------:R-:W-:Y:S01]  /*43970*/  STL [R1+0x634], R202 ;  /* 0x000634ca01007387 */ /* 0x000fe20000100800 */
[----:B------:R-:W-:-:S03]  /*43980*/  ISETP.NE.U32.AND P1, PT, RZ, UR12, PT ;  /* 0x0000000cff007c0c */ /* 0x000fc6000bf25070 */
[----:B------:R1:W-:Y:S02]  /*43990*/  LDGSTS.E [R3+0x1900], desc[UR14][R140.64], P0 ;  /* 0x019000008c037fae */ /* 0x0003e400081a100e */
[----:B-1----:R-:W-:Y:S01]  /*439a0*/  IMAD.MOV.U32 R140, RZ, RZ, R202 ;  /* 0x000000ffff8c7224 */ /* 0x002fe200078e00ca */
[----:B--2---:R-:W-:-:S04]  /*439b0*/  IADD3.X R204, PT, PT, R204, UR7, RZ, P2, !PT ;  /* 0x00000007cccc7c10 */ /* 0x004fc800097fe4ff */
[----:B------:R-:W-:Y:S01]  /*439c0*/  MOV R141, R204 ;  /* 0x000000cc008d7202 */ /* 0x000fe20000000f00 */
[----:B------:R1:W-:Y:S04]  /*439d0*/  STL [R1+0x630], R204 ;  /* 0x000630cc01007387 */ /* 0x0003e80000100800 */
[----:B------:R-:W-:Y:S01]  /*439e0*/  STL [R1+0x69c], R205 ;  /* 0x00069ccd01007387 */ /* 0x000fe20000100800 */
[----:B---3--:R-:W-:-:S03]  /*439f0*/  IADD3.X R206, PT, PT, R206, UR7, RZ, P3, !PT ;  /* 0x00000007cece7c10 */ /* 0x008fc60009ffe4ff */
[----:B------:R2:W-:Y:S04]  /*43a00*/  LDGSTS.E [R3+0x1980], desc[UR14][R140.64], P0 ;  /* 0x019800008c037fae */ /* 0x0005e800081a100e */
[----:B-1----:R-:W3:Y:S01]  /*43a10*/  LDL.LU R204, [R1+0x728] ;  /* 0x0007280001cc7983 */ /* 0x002ee20000300800 */
[----:B------:R-:W-:-:S04]  /*43a20*/  IADD3 R147, P0, PT, R147, UR16, RZ ;  /* 0x0000001093937c10 */ /* 0x000fc8000ff1e0ff */
[----:B------:R-:W-:Y:S01]  /*43a30*/  IADD3.X R203, PT, PT, R203, UR7, RZ, P0, !PT ;  /* 0x00000007cbcb7c10 */ /* 0x000fe200087fe4ff */
[----:B--2---:R-:W-:Y:S01]  /*43a40*/  IMAD.MOV.U32 R140, RZ, RZ, R205 ;  /* 0x000000ffff8c7224 */ /* 0x004fe200078e00cd */
[----:B------:R-:W-:Y:S01]  /*43a50*/  MOV R141, R206 ;  /* 0x000000ce008d7202 */ /* 0x000fe20000000f00 */
[----:B------:R-:W-:Y:S01]  /*43a60*/  STL [R1+0x698], R206 ;  /* 0x000698ce01007387 */ /* 0x000fe20000100800 */
[----:B------:R-:W-:-:S03]  /*43a70*/  IADD3 R143, P2, PT, R143, UR16, RZ ;  /* 0x000000108f8f7c10 */ /* 0x000fc6000ff5e0ff */
[----:B------:R-:W2:Y:S01]  /*43a80*/  LDL.LU R202, [R1+0x730] ;  /* 0x0007300001ca7983 */ /* 0x000ea20000300800 */
[----:B------:R-:W-:-:S03]  /*43a90*/  IADD3.X R200, PT, PT, R200, UR7, RZ, P2, !PT ;  /* 0x00000007c8c87c10 */ /* 0x000fc600097fe4ff */
[----:B------:R1:W-:Y:S04]  /*43aa0*/  LDGSTS.E [R3+0x2000], desc[UR14][R140.64], P1 ;  /* 0x020000008c037fae */ /* 0x0003e800089a100e */
[----:B------:R1:W-:Y:S04]  /*43ab0*/  STL [R1+0x6a4], R147 ;  /* 0x0006a49301007387 */ /* 0x0003e80000100800 */
[----:B------:R-:W-:Y:S01]  /*43ac0*/  STL [R1+0x6a0], R203 ;  /* 0x0006a0cb01007387 */ /* 0x000fe20000100800 */
[----:B-1----:R-:W-:Y:S01]  /*43ad0*/  IMAD.MOV.U32 R140, RZ, RZ, R147 ;  /* 0x000000ffff8c7224 */ /* 0x002fe200078e0093 */
[----:B------:R-:W-:-:S02]  /*43ae0*/  MOV R141, R203 ;  /* 0x000000cb008d7202 */ /* 0x000fc40000000f00 */
[----:B------:R-:W-:Y:S04]  /*43af0*/  STL [R1+0x6ac], R143 ;  /* 0x0006ac8f01007387 */ /* 0x000fe80000100800 */
[----:B------:R-:W2:Y:S04]  /*43b00*/  LDL.LU R147, [R1+0x73c] ;  /* 0x00073c0001937983 */ /* 0x000ea80000300800 */
[----:B------:R1:W-:Y:S04]  /*43b10*/  LDGSTS.E [R3+0x2080], desc[UR14][R140.64], P1 ;  /* 0x020800008c037fae */ /* 0x0003e800089a100e */
[----:B------:R1:W-:Y:S02]  /*43b20*/  STL [R1+0x6a8], R200 ;  /* 0x0006a8c801007387 */ /* 0x0003e40000100800 */
[----:B-1----:R-:W-:-:S02]  /*43b30*/  MOV R141, R200 ;  /* 0x000000c8008d7202 */ /* 0x002fc40000000f00 */
[----:B------:R-:W2:Y:S01]  /*43b40*/  LDL.LU R200, [R1+0x738] ;  /* 0x0007380001c87983 */ /* 0x000ea20000300800 */
[----:B----4-:R-:W-:Y:S01]  /*43b50*/  IADD3 R145, P0, PT, R145, UR16, RZ ;  /* 0x0000001091917c10 */ /* 0x010fe2000ff1e0ff */
[----:B------:R-:W-:Y:S02]  /*43b60*/  IMAD.MOV.U32 R140, RZ, RZ, R143 ;  /* 0x000000ffff8c7224 */ /* 0x000fe400078e008f */
[----:B------:R-:W4:Y:S04]  /*43b70*/  LDL.LU R203, [R1+0x744] ;  /* 0x0007440001cb7983 */ /* 0x000f280000300800 */
[----:B------:R-:W4:Y:S04]  /*43b80*/  LDL.LU R143, [R1+0x7ac] ;  /* 0x0007ac00018f7983 */ /* 0x000f280000300800 */
[----:B------:R-:W-:Y:S01]  /*43b90*/  STL [R1+0x6b4], R145 ;  /* 0x0006b49101007387 */ /* 0x000fe20000100800 */
[----:B------:R-:W-:-:S03]  /*43ba0*/  UISETP.GT.AND UP1, UPT, UR18, 0x14, UPT ;  /* 0x000000141200788c */ /* 0x000fc6000bf24270 */
[----:B------:R1:W-:Y:S01]  /*43bb0*/  LDGSTS.E [R3+0x2100], desc[UR14][R140.64], P1 ;  /* 0x021000008c037fae */ /* 0x0003e200089a100e */
[----:B------:R-:W-:-:S05]  /*43bc0*/  IADD3.X R146, PT, PT, R146, UR7, RZ, P0, !PT ;  /* 0x0000000792927c10 */ /* 0x000fca00087fe4ff */
[----:B------:R1:W-:Y:S04]  /*43bd0*/  STL [R1+0x6b0], R146 ;  /* 0x0006b09201007387 */ /* 0x0003e80000100800 */
[----:B------:R-:W4:Y:S01]  /*43be0*/  LDL.LU R205, [R1+0x740] ;  /* 0x0007400001cd7983 */ /* 0x000f220000300800 */
[----:B-1----:R-:W-:Y:S01]  /*43bf0*/  IMAD.MOV.U32 R140, RZ, RZ, R145 ;  /* 0x000000ffff8c7224 */ /* 0x002fe200078e0091 */
[----:B------:R-:W-:Y:S01]  /*43c00*/  MOV R141, R146 ;  /* 0x00000092008d7202 */ /* 0x000fe20000000f00 */
[----:B------:R-:W-:Y:S01]  /*43c10*/  USEL UR12, URZ, 0x4, !UP1 ;  /* 0x00000004ff0c7887 */ /* 0x000fe2000c800000 */
[----:B------:R-:W4:Y:S04]  /*43c20*/  LDL.LU R206, [R1+0x7a8] ;  /* 0x0007a80001ce7983 */ /* 0x000f280000300800 */
[----:B------:R1:W-:Y:S01]  /*43c30*/  LDGSTS.E [R3+0x2180], desc[UR14][R140.64], P1 ;  /* 0x021800008c037fae */ /* 0x0003e200089a100e */
[----:B------:R-:W-:Y:S01]  /*43c40*/  IADD3 R201, P1, PT, R201, UR16, RZ ;  /* 0x00000010c9c97c10 */ /* 0x000fe2000ff3e0ff */
[----:B------:R-:W-:Y:S01]  /*43c50*/  USEL UR12, UR12, URZ, !UP0 ;  /* 0x000000ff0c0c7287 */ /* 0x000fe2000c000000 */
[----:B------:R-:W-:Y:S01]  /*43c60*/  IADD3 R144, P2, PT, R144, UR16, RZ ;  /* 0x0000001090907c10 */ /* 0x000fe2000ff5e0ff */
[----:B------:R-:W4:Y:S04]  /*43c70*/  LDL.LU R146, [R1+0x7b4] ;  /* 0x0007b40001927983 */ /* 0x000f280000300800 */
[----:B------:R-:W4:Y:S01]  /*43c80*/  LDL.LU R145, [R1+0x7bc] ;  /* 0x0007bc0001917983 */ /* 0x000f220000300800 */
[----:B------:R-:W-:-:S03]  /*43c90*/  ISETP.NE.U32.AND P0, PT, RZ, UR12, PT ;  /* 0x0000000cff007c0c */ /* 0x000fc6000bf05070 */
[----:B------:R-:W-:Y:S01]  /*43ca0*/  STL [R1+0x72c], R201 ;  /* 0x00072cc901007387 */ /* 0x000fe20000100800 */
[----:B-1----:R-:W-:Y:S01]  /*43cb0*/  IMAD.MOV.U32 R140, RZ, RZ, R201 ;  /* 0x000000ffff8c7224 */ /* 0x002fe200078e00c9 */
[----:B---3--:R-:W-:-:S04]  /*43cc0*/  IADD3.X R204, PT, PT, R204, UR7, RZ, P1, !PT ;  /* 0x00000007cccc7c10 */ /* 0x008fc80008ffe4ff */
[----:B------:R-:W-:Y:S01]  /*43cd0*/  MOV R141, R204 ;  /* 0x000000cc008d7202 */ /* 0x000fe20000000f00 */
[----:B------:R1:W-:Y:S04]  /*43ce0*/  STL [R1+0x728], R204 ;  /* 0x000728cc01007387 */ /* 0x0003e80000100800 */
[----:B------:R3:W-:Y:S04]  /*43cf0*/  STL [R1+0x734], R144 ;  /* 0x0007349001007387 */ /* 0x0007e80000100800 */
[----:B------:R2:W-:Y:S04]  /*43d00*/  LDGSTS.E [R3+0x2800], desc[UR14][R140.64], P0 ;  /* 0x028000008c037fae */ /* 0x0005e800081a100e */
[----:B-1----:R-:W4:Y:S01]  /*43d10*/  LDL.LU R204, [R1+0x7b0] ;  /* 0x0007b00001cc7983 */ /* 0x002f220000300800 */
[----:B--2---:R-:W-:-:S05]  /*43d20*/  IADD3.X R202, PT, PT, R202, UR7, RZ, P2, !PT ;  /* 0x00000007caca7c10 */ /* 0x004fca00097fe4ff */
[----:B------:R-:W-:Y:S01]  /*43d30*/  STL [R1+0x730], R202 ;  /* 0x000730ca01007387 */ /* 0x000fe20000100800 */
[----:B------:R-:W-:Y:S01]  /*43d40*/  IMAD.MOV.U32 R140, RZ, RZ, R144 ;  /* 0x000000ffff8c7224 */ /* 0x000fe200078e0090 */
[----:B------:R-:W-:Y:S02]  /*43d50*/  MOV R141, R202 ;  /* 0x000000ca008d7202 */ /* 0x000fe40000000f00 */
[----:B------:R-:W2:Y:S04]  /*43d60*/  LDL.LU R201, [R1+0x7b8] ;  /* 0x0007b80001c97983 */ /* 0x000ea80000300800 */
[----:B---3--:R-:W3:Y:S04]  /*43d70*/  LDL.LU R144, [R1+0x7c4] ;  /* 0x0007c40001907983 */ /* 0x008ee80000300800 */
[----:B------:R1:W-:Y:S01]  /*43d80*/  LDGSTS.E [R3+0x2880], desc[UR14][R140.64], P0 ;  /* 0x028800008c037fae */ /* 0x0003e200081a100e */
[----:B------:R-:W-:-:S05]  /*43d90*/  IADD3 R147, P1, PT, R147, UR16, RZ ;  /* 0x0000001093937c10 */ /* 0x000fca000ff3e0ff */
[----:B------:R4:W-:Y:S01]  /*43da0*/  STL [R1+0x73c], R147 ;  /* 0x00073c9301007387 */ /* 0x0009e20000100800 */
[----:B-1----:R-:W-:Y:S01]  /*43db0*/  IMAD.MOV.U32 R140, RZ, RZ, R147 ;  /* 0x000000ffff8c7224 */ /* 0x002fe200078e0093 */
[----:B------:R-:W-:-:S05]  /*43dc0*/  IADD3.X R200, PT, PT, R200, UR7, RZ, P1, !PT ;  /* 0x00000007c8c87c10 */ /* 0x000fca0008ffe4ff */
[----:B------:R1:W-:Y:S04]  /*43dd0*/  STL [R1+0x738], R200 ;  /* 0x000738c801007387 */ /* 0x0003e80000100800 */
[----:B----4-:R-:W4:Y:S01]  /*43de0*/  LDL.LU R147, [R1+0x7c0] ;  /* 0x0007c00001937983 */ /* 0x010f220000300800 */
[----:B------:R-:W-:Y:S02]  /*43df0*/  IADD3 R203, P2, PT, R203, UR16, RZ ;  /* 0x00000010cbcb7c10 */ /* 0x000fe4000ff5e0ff */
[----:B------:R-:W-:Y:S01]  /*43e00*/  MOV R141, R200 ;  /* 0x000000c8008d7202 */ /* 0x000fe20000000f00 */
[----:B------:R-:W4:Y:S01]  /*43e10*/  LDL.LU R202, [R1+0x82c] ;  /* 0x00082c0001ca7983 */ /* 0x000f220000300800 */
[----:B------:R-:W-:-:S03]  /*43e20*/  IADD3 R143, P3, PT, R143, UR16, RZ ;  /* 0x000000108f8f7c10 */ /* 0x000fc6000ff7e0ff */
[----:B-1----:R-:W4:Y:S04]  /*43e30*/  LDL.LU R200, [R1+0x834] ;  /* 0x0008340001c87983 */ /* 0x002f280000300800 */
[----:B------:R1:W-:Y:S04]  /*43e40*/  STL [R1+0x744], R203 ;  /* 0x000744cb01007387 */ /* 0x0003e80000100800 */
[----:B------:R1:W-:Y:S01]  /*43e50*/  LDGSTS.E [R3+0x2900], desc[UR14][R140.64], P0 ;  /* 0x029000008c037fae */ /* 0x0003e200081a100e */
[----:B------:R-:W-:-:S05]  /*43e60*/  IADD3.X R205, PT, PT, R205, UR7, RZ, P2, !PT ;  /* 0x00000007cdcd7c10 */ /* 0x000fca00097fe4ff */
[----:B------:R1:W-:Y:S02]  /*43e70*/  STL [R1+0x740], R205 ;  /* 0x000740cd01007387 */ /* 0x0003e40000100800 */
[----:B-1----:R-:W-:Y:S02]  /*43e80*/  IMAD.MOV.U32 R140, RZ, RZ, R203 ;  /* 0x000000ffff8c7224 */ /* 0x002fe400078e00cb */
[----:B------:R1:W-:Y:S04]  /*43e90*/  STL [R1+0x7ac], R143 ;  /* 0x0007ac8f01007387 */ /* 0x0003e80000100800 */
[----:B------:R-:W4:Y:S01]  /*43ea0*/  LDL.LU R203, [R1+0x828] ;  /* 0x0008280001cb7983 */ /* 0x000f220000300800 */
[----:B------:R-:W-:-:S04]  /*43eb0*/  UISETP.GT.AND UP1, UPT, UR18, 0x18, UPT ;  /* 0x000000181200788c */ /* 0x000fc8000bf24270 */
[----:B------:R-:W-:-:S04]  /*43ec0*/  USEL UR12, URZ, 0x4, !UP1 ;  /* 0x00000004ff0c7887 */ /* 0x000fc8000c800000 */
[----:B------:R-:W-:Y:S01]  /*43ed0*/  USEL UR12, UR12, URZ, !UP0 ;  /* 0x000000ff0c0c7287 */ /* 0x000fe2000c000000 */
[----:B------:R-:W-:-:S05]  /*43ee0*/  MOV R141, R205 ;  /* 0x000000cd008d7202 */ /* 0x000fca0000000f00 */
[----:B------:R-:W-:Y:S01]  /*43ef0*/  ISETP.NE.U32.AND P1, PT, RZ, UR12, PT ;  /* 0x0000000cff007c0c */ /* 0x000fe2000bf25070 */
[----:B------:R1:W-:Y:S01]  /*43f00*/  LDGSTS.E [R3+0x2980], desc[UR14][R140.64], P0 ;  /* 0x029800008c037fae */ /* 0x0003e200081a100e */
[----:B------:R-:W-:Y:S02]  /*43f10*/  IADD3.X R206, PT, PT, R206, UR7, RZ, P3, !PT ;  /* 0x00000007cece7c10 */ /* 0x000fe40009ffe4ff */
[----:B------:R-:W-:Y:S02]  /*43f20*/  IADD3 R146, P0, PT, R146, UR16, RZ ;  /* 0x0000001092927c10 */ /* 0x000fe4000ff1e0ff */
[----:B------:R-:W-:Y:S01]  /*43f30*/  IADD3 R145, P2, PT, R145, UR16, RZ ;  /* 0x0000001091917c10 */ /* 0x000fe2000ff5e0ff */
[----:B------:R-:W-:Y:S04]  /*43f40*/  STL [R1+0x7a8], R206 ;  /* 0x0007a8ce01007387 */ /* 0x000fe80000100800 */
[----:B------:R-:W4:Y:S01]  /*43f50*/  LDL.LU R205, [R1+0x830] ;  /* 0x0008300001cd7983 */ /* 0x000f220000300800 */
[----:B-1----:R-:W-:Y:S01]  /*43f60*/  IMAD.MOV.U32 R140, RZ, RZ, R143 ;  /* 0x000000ffff8c7224 */ /* 0x002fe200078e008f */
[----:B------:R-:W-:-:S02]  /*43f70*/  MOV R141, R206 ;  /* 0x000000ce008d7202 */ /* 0x000fc40000000f00 */
[----:B------:R-:W4:Y:S04]  /*43f80*/  LDL.LU R143, [R1+0x83c] ;  /* 0x00083c00018f7983 */ /* 0x000f280000300800 */
[----:B------:R1:W-:Y:S04]  /*43f90*/  STL [R1+0x7b4], R146 ;  /* 0x0007b49201007387 */ /* 0x0003e80000100800 */
[----:B------:R1:W-:Y:S02]  /*43fa0*/  LDGSTS.E [R3+0x3000], desc[UR14][R140.64], P1 ;  /* 0x030000008c037fae */ /* 0x0003e400089a100e */
[----:B-1----:R-:W-:Y:S01]  /*43fb0*/  IMAD.MOV.U32 R140, RZ, RZ, R146 ;  /* 0x000000ffff8c7224 */ /* 0x002fe200078e0092 */
[----:B------:R-:W-:-:S05]  /*43fc0*/  IADD3.X R204, PT, PT, R204, UR7, RZ, P0, !PT ;  /* 0x00000007cccc7c10 */ /* 0x000fca00087fe4ff */
[----:B------:R-:W-:Y:S04]  /*43fd0*/  STL [R1+0x7b0], R204 ;  /* 0x0007b0cc01007387 */ /* 0x000fe80000100800 */
[----:B------:R-:W-:Y:S04]  /*43fe0*/  STL [R1+0x7bc], R145 ;  /* 0x0007bc9101007387 */ /* 0x000fe80000100800 */
[----:B------:R-:W4:Y:S01]  /*43ff0*/  LDL.LU R146, [R1+0x838] ;  /* 0x0008380001927983 */ /* 0x000f220000300800 */
[----:B------:R-:W-:Y:S02]  /*44000*/  MOV R141, R204 ;  /* 0x000000cc008d7202 */ /* 0x000fe40000000f00 */
[----:B--2---:R-:W-:-:S02]  /*44010*/  IADD3.X R201, PT, PT, R201, UR7, RZ, P2, !PT ;  /* 0x00000007c9c97c10 */ /* 0x004fc400097fe4ff */
[----:B---3--:R-:W-:Y:S01]  /*44020*/  IADD3 R144, P0, PT, R144, UR16, RZ ;  /* 0x0000001090907c10 */ /* 0x008fe2000ff1e0ff */
[----:B------:R1:W-:Y:S04]  /*44030*/  LDGSTS.E [R3+0x3080], desc[UR14][R140.64], P1 ;  /* 0x030800008c037fae */ /* 0x0003e800089a100e */
[----:B------:R2:W-:Y:S01]  /*44040*/  STL [R1+0x7b8], R201 ;  /* 0x0007b8c901007387 */ /* 0x0005e20000100800 */
[----:B-1----:R-:W-:Y:S01]  /*44050*/  IMAD.MOV.U32 R140, RZ, RZ, R145 ;  /* 0x000000ffff8c7224 */ /* 0x002fe200078e0091 */
[----:B------:R-:W-:Y:S02]  /*44060*/  MOV R141, R201 ;  /* 0x000000c9008d7202 */ /* 0x000fe40000000f00 */
[----:B--2---:R-:W2:Y:S04]  /*44070*/  LDL.LU R201, [R1+0x844] ;  /* 0x0008440001c97983 */ /* 0x004ea80000300800 */
[----:B------:R-:W3:Y:S04]  /*44080*/  LDL.LU R145, [R1+0x8ac] ;  /* 0x0008ac0001917983 */ /* 0x000ee80000300800 */
[----:B------:R-:W-:Y:S01]  /*44090*/  STL [R1+0x7c4], R144 ;  /* 0x0007c49001007387 */ /* 0x000fe20000100800 */
[----:B----4-:R-:W-:-:S03]  /*440a0*/  IADD3.X R147, PT, PT, R147, UR7, RZ, P0, !PT ;  /* 0x0000000793937c10 */ /* 0x010fc600087fe4ff */
[----:B------:R1:W-:Y:S04]  /*440b0*/  LDGSTS.E [R3+0x3100], desc[UR14][R140.64], P1 ;  /* 0x031000008c037fae */ /* 0x0003e800089a100e */
[----:B------:R4:W-:Y:S04]  /*440c0*/  STL [R1+0x7c0], R147 ;  /* 0x0007c09301007387 */ /* 0x0009e80000100800 */
[----:B------:R-:W3:Y:S01]  /*440d0*/  LDL.LU R206, [R1+0x840] ;  /* 0x0008400001ce7983 */ /* 0x000ee20000300800 */
[----:B-1----:R-:W-:Y:S01]  /*440e0*/  IMAD.MOV.U32 R140, RZ, RZ, R144 ;  /* 0x000000ffff8c7224 */ /* 0x002fe200078e0090 */
[----:B------:R-:W-:-:S02]  /*440f0*/  MOV R141, R147 ;  /* 0x00000093008d7202 */ /* 0x000fc40000000f00 */
[----:B------:R-:W3:Y:S04]  /*44100*/  LDL.LU R204, [R1+0x8a8] ;  /* 0x0008a80001cc7983 */ /* 0x000ee80000300800 */
[----:B------:R1:W-:Y:S01]  /*44110*/  LDGSTS.E [R3+0x3180], desc[UR14][R140.64], P1 ;  /* 0x031800008c037fae */ /* 0x0003e200089a100e */
[----:B------:R-:W-:Y:S02]  /*44120*/  IADD3 R202, P1, PT, R202, UR16, RZ ;  /* 0x00000010caca7c10 */ /* 0x000fe4000ff3e0ff */
[----:B------:R-:W-:Y:S01]  /*44130*/  IADD3 R200, P2, PT, R200, UR16, RZ ;  /* 0x00000010c8c87c10 */ /* 0x000fe2000ff5e0ff */
[----:B----4-:R-:W4:Y:S04]  /*44140*/  LDL.LU R147, [R1+0x8b4] ;  /* 0x0008b40001937983 */ /* 0x010f280000300800 */
[----:B------:R-:W4:Y:S04]  /*44150*/  LDL.LU R144, [R1+0x8bc] ;  /* 0x0008bc0001907983 */ /* 0x000f280000300800 */
[----:B------:R-:W-:Y:S01]  /*44160*/  STL [R1+0x82c], R202 ;  /* 0x00082cca01007387 */ /* 0x000fe20000100800 */
[----:B------:R-:W-:-:S04]  /*44170*/  IADD3.X R203, PT, PT, R203, UR7, RZ, P1, !PT ;  /* 0x00000007cbcb7c10 */ /* 0x000fc80008ffe4ff */
[----:B-1----:R-:W-:Y:S01]  /*44180*/  MOV R141, R203 ;  /* 0x000000cb008d7202 */ /* 0x002fe20000000f00 */
[----:B------:R1:W-:Y:S04]  /*44190*/  STL [R1+0x828], R203 ;  /* 0x000828cb01007387 */ /* 0x0003e80000100800 */
[----:B------:R-:W-:Y:S04]  /*441a0*/  STL [R1+0x834], R200 ;  /* 0x000834c801007387 */ /* 0x000fe80000100800 */
[----:B-1----:R-:W4:Y:S01]  /*441b0*/  LDL.LU R203, [R1+0x8b0] ;  /* 0x0008b00001cb7983 */ /* 0x002f220000300800 */
[----:B------:R-:W-:-:S04]  /*441c0*/  UISETP.GT.AND UP1, UPT, UR18, 0x1c, UPT ;  /* 0x0000001c1200788c */ /* 0x000fc8000bf24270 */
[----:B------:R-:W-:-:S04]  /*441d0*/  USEL UR12, URZ, 0x4, !UP1 ;  /* 0x00000004ff0c7887 */ /* 0x000fc8000c800000 */
[----:B------:R-:W-:-:S06]  /*441e0*/  USEL UR12, UR12, URZ, !UP0 ;  /* 0x000000ff0c0c7287 */ /* 0x000fcc000c000000 */
[----:B------:R-:W-:Y:S01]  /*441f0*/  ISETP.NE.U32.AND P0, PT, RZ, UR12, PT ;  /* 0x0000000cff007c0c */ /* 0x000fe2000bf05070 */
[----:B------:R-:W-:Y:S01]  /*44200*/  IMAD.MOV.U32 R140, RZ, RZ, R202 ;  /* 0x000000ffff8c7224 */ /* 0x000fe200078e00ca */
[----:B------:R-:W-:Y:S02]  /*44210*/  IADD3.X R205, PT, PT, R205, UR7, RZ, P2, !PT ;  /* 0x00000007cdcd7c10 */ /* 0x000fe400097fe4ff */
[----:B------:R-:W-:-:S03]  /*44220*/  IADD3 R143, P1, PT, R143, UR16, RZ ;  /* 0x000000108f8f7c10 */ /* 0x000fc6000ff3e0ff */
[----:B------:R-:W-:Y:S04]  /*44230*/  STL [R1+0x830], R205 ;  /* 0x000830cd01007387 */ /* 0x000fe80000100800 */
[----:B------:R-:W4:Y:S04]  /*44240*/  LDL.LU R202, [R1+0x8b8] ;  /* 0x0008b80001ca7983 */ /* 0x000f280000300800 */
[----:B------:R1:W-:Y:S04]  /*44250*/  LDGSTS.E [R3+0x3800], desc[UR14][R140.64], P0 ;  /* 0x038000008c037fae */ /* 0x0003e800081a100e */
[----:B------:R-:W-:Y:S01]  /*44260*/  STL [R1+0x83c], R143 ;  /* 0x00083c8f01007387 */ /* 0x000fe20000100800 */
[----:B-1----:R-:W-:Y:S01]  /*44270*/  IMAD.MOV.U32 R140, RZ, RZ, R200 ;  /* 0x000000ffff8c7224 */ /* 0x002fe200078e00c8 */
[----:B------:R-:W-:-:S05]  /*44280*/  MOV R141, R205 ;  /* 0x000000cd008d7202 */ /* 0x000fca0000000f00 */
[----:B------:R1:W-:Y:S01]  /*44290*/  LDGSTS.E [R3+0x3880], desc[UR14][R140.64], P0 ;  /* 0x038800008c037fae */ /* 0x0003e200081a100e */
[----:B------:R-:W-:Y:S01]  /*442a0*/  UISETP.GT.AND UP1, UPT, UR18, 0x20, UPT ;  /* 0x000000201200788c */ /* 0x000fe2000bf24270 */
[----:B-1----:R-:W-:-:S03]  /*442b0*/  IMAD.MOV.U32 R140, RZ, RZ, R143 ;  /* 0x000000ffff8c7224 */ /* 0x002fc600078e008f */
[----:B------:R-:W-:-:S04]  /*442c0*/  USEL UR12, URZ, 0x4, !UP1 ;  /* 0x00000004ff0c7887 */ /* 0x000fc8000c800000 */
[----:B------:R-:W-:Y:S01]  /*442d0*/  USEL UR12, UR12, URZ, !UP0 ;  /* 0x000000ff0c0c7287 */ /* 0x000fe2000c000000 */
[----:B------:R-:W-:-:S04]  /*442e0*/  IADD3.X R146, PT, PT, R146, UR7, RZ, P1, !PT ;  /* 0x0000000792927c10 */ /* 0x000fc80008ffe4ff */
[----:B------:R-:W-:Y:S01]  /*442f0*/  MOV R141, R146 ;  /* 0x00000092008d7202 */ /* 0x000fe20000000f00 */
[----:B------:R1:W-:Y:S04]  /*44300*/  STL [R1+0x838], R146 ;  /* 0x0008389201007387 */ /* 0x0003e80000100800 */
[----:B------:R2:W-:Y:S04]  /*44310*/  LDGSTS.E [R3+0x3900], desc[UR14][R140.64], P0 ;  /* 0x039000008c037fae */ /* 0x0005e800081a100e */
[----:B-1----:R-:W4:Y:S04]  /*44320*/  LDL.LU R146, [R1+0x8c0] ;  /* 0x0008c00001927983 */ /* 0x002f280000300800 */
[----:B------:R-:W4:Y:S01]  /*44330*/  LDL.LU R143, [R1+0x8c4] ;  /* 0x0008c400018f7983 */ /* 0x000f220000300800 */
[----:B--2---:R-:W-:-:S03]  /*44340*/  IADD3 R201, P2, PT, R201, UR16, RZ ;  /* 0x00000010c9c97c10 */ /* 0x004fc6000ff5e0ff */
[----:B------:R-:W2:Y:S01]  /*44350*/  LDL.LU R200, [R1+0x92c] ;  /* 0x00092c0001c87983 */ /* 0x000ea20000300800 */
[----:B---3--:R-:W-:-:S03]  /*44360*/  IADD3 R145, P3, PT, R145, UR16, RZ ;  /* 0x0000001091917c10 */ /* 0x008fc6000ff7e0ff */
[----:B------:R-:W3:Y:S01]  /*44370*/  LDL.LU R205, [R1+0x934] ;  /* 0x0009340001cd7983 */ /* 0x000ee20000300800 */
[----:B------:R-:W-:-:S03]  /*44380*/  IMAD.MOV.U32 R140, RZ, RZ, R201 ;  /* 0x000000ffff8c7224 */ /* 0x000fc600078e00c9 */
[----:B------:R1:W-:Y:S01]  /*44390*/  STL [R1+0x844], R201 ;  /* 0x000844c901007387 */ /* 0x0003e20000100800 */
[----:B------:R-:W-:Y:S02]  /*443a0*/  ISETP.NE.U32.AND P1, PT, RZ, UR12, PT ;  /* 0x0000000cff007c0c */ /* 0x000fe4000bf25070 */
[----:B------:R-:W-:-:S05]  /*443b0*/  IADD3.X R206, PT, PT, R206, UR7, RZ, P2, !PT ;  /* 0x00000007cece7c10 */ /* 0x000fca00097fe4ff */
[----:B------:R4:W-:Y:S01]  /*443c0*/  STL [R1+0x840], R206 ;  /* 0x000840ce01007387 */ /* 0x0009e20000100800 */
[----:B------:R-:W-:-:S03]  /*443d0*/  MOV R141, R206 ;  /* 0x000000ce008d7202 */ /* 0x000fc60000000f00 */
[----:B------:R4:W-:Y:S01]  /*443e0*/  STL [R1+0x8ac], R145 ;  /* 0x0008ac9101007387 */ /* 0x0009e20000100800 */
[----:B------:R-:W-:-:S03]  /*443f0*/  IADD3.X R204, PT, PT, R204, UR7, RZ, P3, !PT ;  /* 0x00000007cccc7c10 */ /* 0x000fc60009ffe4ff */
[----:B-1----:R-:W3:Y:S04]  /*44400*/  LDL.LU R201, [R1+0x928] ;  /* 0x0009280001c97983 */ /* 0x002ee80000300800 */
[----:B------:R1:W-:Y:S01]  /*44410*/  LDGSTS.E [R3+0x3980], desc[UR14][R140.64], P0 ;  /* 0x039800008c037fae */ /* 0x0003e200081a100e */
[----:B----4-:R-:W-:-:S03]  /*44420*/  IADD3 R147, P0, PT, R147, UR16, RZ ;  /* 0x0000001093937c10 */ /* 0x010fc6000ff1e0ff */
[----:B------:R-:W-:Y:S01]  /*44430*/  STL [R1+0x8a8], R204 ;  /* 0x0008a8cc01007387 */ /* 0x000fe20000100800 */
[----:B------:R-:W-:-:S03]  /*44440*/  IADD3 R144, P2, PT, R144, UR16, RZ ;  /* 0x0000001090907c10 */ /* 0x000fc6000ff5e0ff */
[----:B------:R-:W4:Y:S01]  /*44450*/  LDL.LU R206, [R1+0x930] ;  /* 0x0009300001ce7983 */ /* 0x000f220000300800 */
[----:B-1----:R-:W-:Y:S01]  /*44460*/  IMAD.MOV.U32 R140, RZ, RZ, R145 ;  /* 0x000000ffff8c7224 */ /* 0x002fe200078e0091 */
[----:B------:R-:W-:Y:S02]  /*44470*/  MOV R141, R204 ;  /* 0x000000cc008d7202 */ /* 0x000fe40000000f00 */
[----:B------:R-:W4:Y:S04]  /*44480*/  LDL.LU R145, [R1+0x93c] ;  /* 0x00093c0001917983 */ /* 0x000f280000300800 */
[----:B------:R1:W-:Y:S04]  /*44490*/  STL [R1+0x8b4], R147 ;  /* 0x0008b49301007387 */ /* 0x0003e80000100800 */
[----:B------:R1:W-:Y:S01]  /*444a0*/  LDGSTS.E [R3+0x4000], desc[UR14][R140.64], P1 ;  /* 0x040000008c037fae */ /* 0x0003e200089a100e */
[----:B------:R-:W-:-:S05]  /*444b0*/  IADD3.X R203, PT, PT, R203, UR7, RZ, P0, !PT ;  /* 0x00000007cbcb7c10 */ /* 0x000fca00087fe4ff */
[----:B------:R1:W-:Y:S02]  /*444c0*/  STL [R1+0x8b0], R203 ;  /* 0x0008b0cb01007387 */ /* 0x0003e40000100800 */
[----:B-1----:R-:W-:Y:S02]  /*444d0*/  IMAD.MOV.U32 R140, RZ, RZ, R147 ;  /* 0x000000ffff8c7224 */ /* 0x002fe400078e0093 */
[----:B------:R-:W-:Y:S04]  /*444e0*/  STL [R1+0x8bc], R144 ;  /* 0x0008bc9001007387 */ /* 0x000fe80000100800 */
[----:B------:R-:W4:Y:S01]  /*444f0*/  LDL.LU R147, [R1+0x938] ;  /* 0x0009380001937983 */ /* 0x000f220000300800 */
[----:B------:R-:W-:-:S05]  /*44500*/  MOV R141, R203 ;  /* 0x000000cb008d7202 */ /* 0x000fca0000000f00 */
[----:B------:R1:W-:Y:S01]  /*44510*/  LDGSTS.E [R3+0x4080], desc[UR14][R140.64], P1 ;  /* 0x040800008c037fae */ /* 0x0003e200089a100e */
[----:B------:R-:W-:Y:S01]  /*44520*/  IADD3.X R202, PT, PT, R202, UR7, RZ, P2, !PT ;  /* 0x00000007caca7c10 */ /* 0x000fe200097fe4ff */
[----:B------:R-:W-:Y:S01]  /*44530*/  UISETP.GT.AND UP1, UPT, UR18, 0x24, UPT ;  /* 0x000000241200788c */ /* 0x000fe2000bf24270 */
[----:B-1----:R-:W-:Y:S02]  /*44540*/  IMAD.MOV.U32 R140, RZ, RZ, R144 ;  /* 0x000000ffff8c7224 */ /* 0x002fe400078e0090 */
[----:B------:R-:W-:Y:S01]  /*44550*/  MOV R141, R202 ;  /* 0x000000ca008d7202 */ /* 0x000fe20000000f00 */
[----:B------:R1:W-:Y:S04]  /*44560*/  STL [R1+0x8b8], R202 ;  /* 0x0008b8ca01007387 */ /* 0x0003e80000100800 */
[----:B------:R-:W4:Y:S04]  /*44570*/  LDL.LU R204, [R1+0x940] ;  /* 0x0009400001cc7983 */ /* 0x000f280000300800 */
[----:B------:R-:W4:Y:S01]  /*44580*/  LDL.LU R203, [R1+0x944] ;  /* 0x0009440001cb7983 */ /* 0x000f220000300800 */
[----:B------:R-:W-:-:S03]  /*44590*/  USEL UR12, URZ, 0x4, !UP1 ;  /* 0x00000004ff0c7887 */ /* 0x000fc6000c800000 */
[----:B------:R2:W-:Y:S04]  /*445a0*/  LDGSTS.E [R3+0x4100], desc[UR14][R140.64], P1 ;  /* 0x041000008c037fae */ /* 0x0005e800089a100e */
[----:B-1----:R-:W4:Y:S04]  /*445b0*/  LDL.LU R202, [R1+0x9a8] ;  /* 0x0009a80001ca7983 */ /* 0x002f280000300800 */
[----:B------:R-:W4:Y:S01]  /*445c0*/  LDL.LU R144, [R1+0x9ac] ;  /* 0x0009ac0001907983 */ /* 0x000f220000300800 */
[----:B------:R-:W-:Y:S01]  /*445d0*/  USEL UR12, UR12, URZ, !UP0 ;  /* 0x000000ff0c0c7287 */ /* 0x000fe2000c000000 */
[----:B------:R-:W-:-:S04]  /*445e0*/  IADD3 R143, P0, PT, R143, UR16, RZ ;  /* 0x000000108f8f7c10 */ /* 0x000fc8000ff1e0ff */
[----:B------:R-:W-:Y:S01]  /*445f0*/  IADD3.X R146, PT, PT, R146, UR7, RZ, P0, !PT ;  /* 0x0000000792927c10 */ /* 0x000fe200087fe4ff */
[----:B--2---:R-:W-:-:S03]  /*44600*/  IMAD.MOV.U32 R140, RZ, RZ, R143 ;  /* 0x000000ffff8c7224 */ /* 0x004fc600078e008f */
[----:B------:R-:W-:-:S05]  /*44610*/  MOV R141, R146 ;  /* 0x00000092008d7202 */ /* 0x000fca0000000f00 */
[----:B------:R1:W-:Y:S01]  /*44620*/  LDGSTS.E [R3+0x4180], desc[UR14][R140.64], P1 ;  /* 0x041800008c037fae */ /* 0x0003e200089a100e */
[----:B------:R-:W-:Y:S02]  /*44630*/  IADD3 R200, P1, PT, R200, UR16, RZ ;  /* 0x00000010c8c87c10 */ /* 0x000fe4000ff3e0ff */
[----:B---3--:R-:W-:Y:S01]  /*44640*/  IADD3 R205, P2, PT, R205, UR16, RZ ;  /* 0x00000010cdcd7c10 */ /* 0x008fe2000ff5e0ff */
[----:B------:R-:W-:Y:S01]  /*44650*/  STL [R1+0x8c4], R143 ;  /* 0x0008c48f01007387 */ /* 0x000fe20000100800 */
[----:B------:R-:W-:-:S03]  /*44660*/  ISETP.NE.U32.AND P0, PT, RZ, UR12, PT ;  /* 0x0000000cff007c0c */ /* 0x000fc6000bf05070 */
[----:B------:R2:W-:Y:S04]  /*44670*/  STL [R1+0x8c0], R146 ;  /* 0x0008c09201007387 */ /* 0x0005e80000100800 */
[----:B--2---:R-:W2:Y:S04]  /*44680*/  LDL.LU R146, [R1+0x9b4] ;  /* 0x0009b40001927983 */ /* 0x004ea80000300800 */
[----:B------:R-:W3:Y:S01]  /*44690*/  LDL.LU R143, [R1+0x9bc] ;  /* 0x0009bc00018f7983 */ /* 0x000ee20000300800 */
[----:B------:R-:W-:-:S03]  /*446a0*/  IADD3.X R201, PT, PT, R201, UR7, RZ, P1, !PT ;  /* 0x00000007c9c97c10 */ /* 0x000fc60008ffe4ff */
[----:B------:R-:W-:Y:S01]  /*446b0*/  STL [R1+0x92c], R200 ;  /* 0x00092cc801007387 */ /* 0x000fe20000100800 */
[----:B-1----:R-:W-:-:S03]  /*446c0*/  MOV R141, R201 ;  /* 0x000000c9008d7202 */ /* 0x002fc60000000f00 */
[----:B------:R1:W-:Y:S04]  /*446d0*/  STL [R1+0x928], R201 ;  /* 0x000928c901007387 */ /* 0x0003e80000100800 */
[----:B------:R-:W-:Y:S01]  /*446e0*/  STL [R1+0x934], R205 ;  /* 0x000934cd01007387 */ /* 0x000fe20000100800 */
[----:B----4-:R-:W-:Y:S01]  /*446f0*/  IADD3.X R206, PT, PT, R206, UR7, RZ, P2, !PT ;  /* 0x00000007cece7c10 */ /* 0x010fe200097fe4ff */
[----:B------:R-:W-:Y:S02]  /*44700*/  IMAD.MOV.U32 R140, RZ, RZ, R200 ;  /* 0x000000ffff8c7224 */ /* 0x000fe400078e00c8 */
[----:B-1----:R-:W4:Y:S01]  /*44710*/  LDL.LU R201, [R1+0x9b0] ;  /* 0x0009b00001c97983 */ /* 0x002f220000300800 */
[----:B------:R-:W-:-:S03]  /*44720*/  IADD3 R145, P1, PT, R145, UR16, RZ ;  /* 0x0000001091917c10 */ /* 0x000fc6000ff3e0ff */
[----:B------:R-:W-:Y:S04]  /*44730*/  STL [R1+0x930], R206 ;  /* 0x000930ce01007387 */ /* 0x000fe80000100800 */
[----:B------:R-:W4:Y:S04]  /*44740*/  LDL.LU R200, [R1+0x9b8] ;  /* 0x0009b80001c87983 */ /* 0x000f280000300800 */
[----:B------:R1:W-:Y:S04]  /*44750*/  LDGSTS.E [R3+0x4800], desc[UR14][R140.64], P0 ;  /* 0x048000008c037fae */ /* 0x0003e800081a100e */
[----:B------:R-:W-:Y:S01]  /*44760*/  STL [R1+0x93c], R145 ;  /* 0x00093c9101007387 */ /* 0x000fe20000100800 */
[----:B-1----:R-:W-:Y:S01]  /*44770*/  IMAD.MOV.U32 R140, RZ, RZ, R205 ;  /* 0x000000ffff8c7224 */ /* 0x002fe200078e00cd */
[----:B------:R-:W-:-:S02]  /*44780*/  MOV R141, R206 ;  /* 0x000000ce008d7202 */ /* 0x000fc40000000f00 */
[----:B------:R-:W-:-:S03]  /*44790*/  IADD3.X R147, PT, PT, R147, UR7, RZ, P1, !PT ;  /* 0x0000000793937c10 */ /* 0x000fc60008ffe4ff */
[----:B------:R1:W-:Y:S04]  /*447a0*/  LDGSTS.E [R3+0x4880], desc[UR14][R140.64], P0 ;  /* 0x048800008c037fae */ /* 0x0003e800081a100e */
[----:B------:R1:W-:Y:S02]  /*447b0*/  STL [R1+0x938], R147 ;  /* 0x0009389301007387 */ /* 0x0003e40000100800 */
[----:B-1----:R-:W-:Y:S01]  /*447c0*/  MOV R141, R147 ;  /* 0x00000093008d7202 */ /* 0x002fe20000000f00 */
[----:B------:R-:W-:Y:S01]  /*447d0*/  IMAD.MOV.U32 R140, RZ, RZ, R145 ;  /* 0x000000ffff8c7224 */ /* 0x000fe200078e0091 */
[----:B------:R-:W4:Y:S04]  /*447e0*/  LDL.LU R147, [R1+0x9c0] ;  /* 0x0009c00001937983 */ /* 0x000f280000300800 */
[----:B------:R-:W4:Y:S01]  /*447f0*/  LDL.LU R145, [R1+0x9c4] ;  /* 0x0009c40001917983 */ /* 0x000f220000300800 */
[----:B------:R-:W-:-:S03]  /*44800*/  UISETP.GT.AND UP1, UPT, UR18, 0x28, UPT ;  /* 0x000000281200788c */ /* 0x000fc6000bf24270 */
[----:B------:R1:W-:Y:S01]  /*44810*/  LDGSTS.E [R3+0x4900], desc[UR14][R140.64], P0 ;  /* 0x049000008c037fae */ /* 0x0003e200081a100e */
[----:B------:R-:W-:Y:S01]  /*44820*/  USEL UR12, URZ, 0x4, !UP1 ;  /* 0x00000004ff0c7887 */ /* 0x000fe2000c800000 */
[----:B------:R-:W-:-:S03]  /*44830*/  IADD3 R203, P2, PT, R203, UR16, RZ ;  /* 0x00000010cbcb7c10 */ /* 0x000fc6000ff5e0ff */
[----:B------:R-:W-:Y:S01]  /*44840*/  USEL UR12, UR12, URZ, !UP0 ;  /* 0x000000ff0c0c7287 */ /* 0x000fe2000c000000 */
[----:B------:R-:W-:Y:S01]  /*44850*/  IADD3.X R204, PT, PT, R204, UR7, RZ, P2, !PT ;  /* 0x00000007cccc7c10 */ /* 0x000fe200097fe4ff */
[----:B------:R-:W-:Y:S01]  /*44860*/  STL [R1+0x944], R203 ;  /* 0x000944cb01007387 */ /* 0x000fe20000100800 */
[----:B------:R-:W-:-:S03]  /*44870*/  IADD3 R144, P3, PT, R144, UR16, RZ ;  /* 0x0000001090907c10 */ /* 0x000fc6000ff7e0ff */
[----:B------:R-:W-:Y:S01]  /*44880*/  STL [R1+0x940], R204 ;  /* 0x000940cc01007387 */ /* 0x000fe20000100800 */
[----:B-1----:R-:W-:Y:S01]  /*44890*/  IMAD.MOV.U32 R140, RZ, RZ, R203 ;  /* 0x000000ffff8c7224 */ /* 0x002fe200078e00cb */
[----:B------:R-:W-:Y:S02]  /*448a0*/  MOV R141, R204 ;  /* 0x000000cc008d7202 */ /* 0x000fe40000000f00 */
[----:B------:R-:W-:Y:S01]  /*448b0*/  IADD3.X R202, PT, PT, R202, UR7, RZ, P3, !PT ;  /* 0x00000007caca7c10 */ /* 0x000fe20009ffe4ff */
[----:B------:R1:W-:Y:S01]  /*448c0*/  STL [R1+0x9ac], R144 ;  /* 0x0009ac9001007387 */ /* 0x0003e20000100800 */
[----:B------:R-:W-:-:S03]  /*448d0*/  ISETP.NE.U32.AND P1, PT, RZ, UR12, PT ;  /* 0x0000000cff007c0c */ /* 0x000fc6000bf25070 */
[----:B------:R-:W4:Y:S04]  /*448e0*/  LDL.LU R207, [R1+0xa2c] ;  /* 0x000a2c0001cf7983 */ /* 0x000f280000300800 */
[----:B------:R-:W-:Y:S04]  /*448f0*/  STL [R1+0x9a8], R202 ;  /* 0x0009a8ca01007387 */ /* 0x000fe80000100800 */
[----:B------:R-:W4:Y:S04]  /*44900*/  LDL.LU R205, [R1+0xa34] ;  /* 0x000a340001cd7983 */ /* 0x000f280000300800 */
[----:B------:R1:W-:Y:S04]  /*44910*/  LDGSTS.E [R3+0x4980], desc[UR14][R140.64], P0 ;  /* 0x049800008c037fae */ /* 0x0003e800081a100e */
[----:B------:R-:W4:Y:S04]  /*44920*/  LDL.LU R208, [R1+0xa28] ;  /* 0x000a280001d07983 */ /* 0x000f280000300800 */
[----:B------:R-:W4:Y:S01]  /*44930*/  LDL.LU R206, [R1+0xa30] ;  /* 0x000a300001ce7983 */ /* 0x000f220000300800 */
[----:B-1----:R-:W-:Y:S01]  /*44940*/  IMAD.MOV.U32 R140, RZ, RZ, R144 ;  /* 0x000000ffff8c7224 */ /* 0x002fe200078e0090 */
[----:B------:R-:W-:-:S02]  /*44950*/  MOV R141, R202 ;  /* 0x000000ca008d7202 */ /* 0x000fc40000000f00 */
[----:B------:R-:W4:Y:S04]  /*44960*/  LDL.LU R144, [R1+0xa3c] ;  /* 0x000a3c0001907983 */ /* 0x000f280000300800 */
[----:B------:R1:W-:Y:S01]  /*44970*/  LDGSTS.E [R3+0x5000], desc[UR14][R140.64], P1 ;  /* 0x050000008c037fae */ /* 0x0003e200089a100e */
[----:B--2---:R-:W-:Y:S02]  /*44980*/  IADD3 R146, P0, PT, R146, UR16, RZ ;  /* 0x0000001092927c10 */ /* 0x004fe4000ff1e0ff */
[----:B---3--:R-:W-:-:S03]  /*44990*/  IADD3 R143, P2, PT, R143, UR16, RZ ;  /* 0x000000108f8f7c10 */ /* 0x008fc6000ff5e0ff */
[----:B------:R2:W-:Y:S01]  /*449a0*/  STL [R1+0x9b4], R146 ;  /* 0x0009b49201007387 */ /* 0x0005e20000100800 */
[----:B-1----:R-:W-:Y:S01]  /*449b0*/  IMAD.MOV.U32 R140, RZ, RZ, R146 ;  /* 0x000000ffff8c7224 */ /* 0x002fe200078e0092 */
[----:B----4-:R-:W-:-:S05]  /*449c0*/  IADD3.X R201, PT, PT, R201, UR7, RZ, P0, !PT ;  /* 0x00000007c9c97c10 */ /* 0x010fca00087fe4ff */
[----:B------:R-:W-:Y:S01]  /*449d0*/  STL [R1+0x9b0], R201 ;  /* 0x0009b0c901007387 */ /* 0x000fe20000100800 */
[----:B------:R-:W-:Y:S02]  /*449e0*/  MOV R141, R201 ;  /* 0x000000c9008d7202 */ /* 0x000fe40000000f00 */
[----:B------:R-:W-:Y:S01]  /*449f0*/  IADD3.X R200, PT, PT, R200, UR7, RZ, P2, !PT ;  /* 0x00000007c8c87c10 */ /* 0x000fe200097fe4ff */
[----:B------:R1:W-:Y:S04]  /*44a00*/  STL [R1+0x9bc], R143 ;  /* 0x0009bc8f01007387 */ /* 0x0003e80000100800 */
[----:B--2---:R-:W2:Y:S04]  /*44a10*/  LDL.LU R146, [R1+0xa38] ;  /* 0x000a380001927983 */ /* 0x004ea80000300800 */
[----:B------:R-:W-:Y:S04]  /*44a20*/  STL [R1+0x9b8], R200 ;  /* 0x0009b8c801007387 */ /* 0x000fe80000100800 */
[----:B------:R3:W-:Y:S04]  /*44a30*/  LDGSTS.E [R3+0x5080], desc[UR14][R140.64], P1 ;  /* 0x050800008c037fae */ /* 0x0007e800089a100e */
[----:B------:R-:W4:Y:S01]  /*44a40*/  LDL.LU R204, [R1+0xa40] ;  /* 0x000a400001cc7983 */ /* 0x000f220000300800 */
[----:B---3--:R-:W-:-:S03]  /*44a50*/  IMAD.MOV.U32 R140, RZ, RZ, R143 ;  /* 0x000000ffff8c7224 */ /* 0x008fc600078e008f */
[----:B-1----:R-:W3:Y:S01]  /*44a60*/  LDL.LU R143, [R1+0xa44] ;  /* 0x000a4400018f7983 */ /* 0x002ee20000300800 */
[----:B------:R-:W-:-:S03]  /*44a70*/  MOV R141, R200 ;  /* 0x000000c8008d7202 */ /* 0x000fc60000000f00 */
[----:B------:R-:W4:Y:S04]  /*44a80*/  LDL.LU R203, [R1+0xaa8] ;  /* 0x000aa80001cb7983 */ /* 0x000f280000300800 */
[----:B------:R-:W4:Y:S04]  /*44a90*/  LDL.LU R202, [R1+0xaac] ;  /* 0x000aac0001ca7983 */ /* 0x000f280000300800 */
[----:B------:R1:W-:Y:S01]  /*44aa0*/  LDGSTS.E [R3+0x5100], desc[UR14][R140.64], P1 ;  /* 0x051000008c037fae */ /* 0x0003e200089a100e */
[----:B------:R-:W-:-:S04]  /*44ab0*/  IADD3 R145, P0, PT, R145, UR16, RZ ;  /* 0x0000001091917c10 */ /* 0x000fc8000ff1e0ff */
[----:B------:R-:W-:Y:S01]  /*44ac0*/  IADD3.X R147, PT, PT, R147, UR7, RZ, P0, !PT ;  /* 0x0000000793937c10 */ /* 0x000fe200087fe4ff */
[----:B------:R-:W-:Y:S04]  /*44ad0*/  STL [R1+0x9c4], R145 ;  /* 0x0009c49101007387 */ /* 0x000fe80000100800 */
[----:B------:R1:W-:Y:S02]  /*44ae0*/  STL [R1+0x9c0], R147 ;  /* 0x0009c09301007387 */ /* 0x0003e40000100800 */
[----:B-1----:R-:W-:Y:S02]  /*44af0*/  MOV R141, R147 ;  /* 0x00000093008d7202 */ /* 0x002fe40000000f00 */
[----:B------:R-:W4:Y:S01]  /*44b00*/  LDL.LU R201, [R1+0xab0] ;  /* 0x000ab00001c97983 */ /* 0x000f220000300800 */
[----:B------:R-:W-:-:S03]  /*44b10*/  IMAD.MOV.U32 R140, RZ, RZ, R145 ;  /* 0x000000ffff8c7224 */ /* 0x000fc600078e0091 */
[----:B------:R-:W4:Y:S04]  /*44b20*/  LDL.LU R147, [R1+0xab4] ;  /* 0x000ab40001937983 */ /* 0x000f280000300800 */
[----:B------:R-:W4:Y:S04]  /*44b30*/  LDL.LU R200, [R1+0xab8] ;  /* 0x000ab80001c87983 */ /* 0x000f280000300800 */
[----:B------:R-:W4:Y:S01]  /*44b40*/  LDL.LU R145, [R1+0xabc] ;  /* 0x000abc0001917983 */ /* 0x000f220000300800 */
[----:B------:R-:W-:-:S03]  /*44b50*/  UISETP.GT.AND UP1, UPT, UR18, 0x2c, UPT ;  /* 0x0000002c1200788c */ /* 0x000fc6000bf24270 */
[----:B------:R1:W-:Y:S01]  /*44b60*/  LDGSTS.E [R3+0x5180], desc[UR14][R140.64], P1 ;  /* 0x051800008c037fae */ /* 0x0003e200089a100e */
[----:B------:R-:W-:-:S04]  /*44b70*/  USEL UR12, URZ, 0x4, !UP1 ;  /* 0x00000004ff0c7887 */ /* 0x000fc8000c800000 */
[----:B------:R-:W-:Y:S01]  /*44b80*/  USEL UR12, UR12, URZ, !UP0 ;  /* 0x000000ff0c0c7287 */ /* 0x000fe2000c000000 */
[----:B------:R-:W-:-:S05]  /*44b90*/  IADD3 R207, P1, PT, R207, UR16, RZ ;  /* 0x00000010cfcf7c10 */ /* 0x000fca000ff3e0ff */
[----:B------:R-:W-:Y:S02]  /*44ba0*/  ISETP.NE.U32.AND P0, PT, RZ, UR12, PT ;  /* 0x0000000cff007c0c */ /* 0x000fe4000bf05070 */
[----:B------:R-:W-:Y:S02]  /*44bb0*/  IADD3.X R208, PT, PT, R208, UR7, RZ, P1, !PT ;  /* 0x00000007d0d07c10 */ /* 0x000fe40008ffe4ff */
[----:B------:R-:W-:Y:S01]  /*44bc0*/  IADD3 R205, P2, PT, R205, UR16, RZ ;  /* 0x00000010cdcd7c10 */ /* 0x000fe2000ff5e0ff */
[----:B-1----:R-:W-:Y:S01]  /*44bd0*/  IMAD.MOV.U32 R140, RZ, RZ, R207 ;  /* 0x000000ffff8c7224 */ /* 0x002fe200078e00cf */
[----:B------:R-:W-:Y:S02]  /*44be0*/  MOV R141, R208 ;  /* 0x000000d0008d7202 */ /* 0x000fe40000000f00 */
[----:B------:R-:W-:Y:S02]  /*44bf0*/  IADD3.X R206, PT, PT, R206, UR7, RZ, P2, !PT ;  /* 0x00000007cece7c10 */ /* 0x000fe400097fe4ff */
[----:B------:R-:W-:-:S03]  /*44c00*/  IADD3 R144, P1, PT, R144, UR16, RZ ;  /* 0x0000001090907c10 */ /* 0x000fc6000ff3e0ff */
[----:B------:R1:W-:Y:S01]  /*44c10*/  LDGSTS.E [R3+0x5800], desc[UR14][R140.64], P0 ;  /* 0x058000008c037fae */ /* 0x0003e200081a100e */
[----:B------:R-:W-:-:S03]  /*44c20*/  UISETP.GT.AND UP1, UPT, UR18, 0x30, UPT ;  /* 0x000000301200788c */ /* 0x000fc6000bf24270 */
[----:B------:R-:W-:Y:S04]  /*44c30*/  STL [R1+0xa2c], R207 ;  /* 0x000a2ccf01007387 */ /* 0x000fe80000100800 */
[----:B------:R-:W-:Y:S01]  /*44c40*/  STL [R1+0xa28], R208 ;  /* 0x000a28d001007387 */ /* 0x000fe20000100800 */
[----:B-1----:R-:W-:Y:S01]  /*44c50*/  IMAD.MOV.U32 R140, RZ, RZ, R205 ;  /* 0x000000ffff8c7224 */ /* 0x002fe200078e00cd */
[----:B------:R-:W-:Y:S02]  /*44c60*/  MOV R141, R206 ;  /* 0x000000ce008d7202 */ /* 0x000fe40000000f00 */
[----:B------:R-:W-:Y:S04]  /*44c70*/  STL [R1+0xa34], R205 ;  /* 0x000a34cd01007387 */ /* 0x000fe80000100800 */
[----:B------:R-:W-:Y:S01]  /*44c80*/  STL [R1+0xa30], R206 ;  /* 0x000a30ce01007387 */ /* 0x000fe20000100800 */
[----:B------:R-:W-:-:S03]  /*44c90*/  USEL UR12, URZ, 0x4, !UP1 ;  /* 0x00000004ff0c7887 */ /* 0x000fc6000c800000 */
[----:B------:R1:W-:Y:S04]  /*44ca0*/  LDGSTS.E [R3+0x5880], desc[UR14][R140.64], P0 ;  /* 0x058800008c037fae */ /* 0x0003e800081a100e */
[----:B------:R-:W-:Y:S01]  /*44cb0*/  STL [R1+0xa3c], R144 ;  /* 0x000a3c9001007387 */ /* 0x000fe20000100800 */
[----:B------:R-:W-:Y:S01]  /*44cc0*/  USEL UR12, UR12, URZ, !UP0 ;  /* 0x000000ff0c0c7287 */ /* 0x000fe2000c000000 */
[----:B-1----:R-:W-:Y:S01]  /*44cd0*/  IMAD.MOV.U32 R140, RZ, RZ, R144 ;  /* 0x000000ffff8c7224 */ /* 0x002fe200078e0090 */
[----:B--2---:R-:W-:-:S04]  /*44ce0*/  IADD3.X R146, PT, PT, R146, UR7, RZ, P1, !PT ;  /* 0x0000000792927c10 */ /* 0x004fc80008ffe4ff */
[----:B------:R-:W-:Y:S01]  /*44cf0*/  MOV R141, R146 ;  /* 0x00000092008d7202 */ /* 0x000fe20000000f00 */
[----:B------:R1:W-:Y:S01]  /*44d00*/  STL [R1+0xa38], R146 ;  /* 0x000a389201007387 */ /* 0x0003e20000100800 */
[----:B------:R-:W-:-:S03]  /*44d10*/  ISETP.NE.U32.AND P1, PT, RZ, UR12, PT ;  /* 0x0000000cff007c0c */ /* 0x000fc6000bf25070 */
[----:B------:R2:W-:Y:S04]  /*44d20*/  LDGSTS.E [R3+0x5900], desc[UR14][R140.64], P0 ;  /* 0x059000008c037fae */ /* 0x0005e800081a100e */
[----:B-1----:R-:W4:Y:S04]  /*44d30*/  LDL.LU R146, [R1+0xac0] ;  /* 0x000ac00001927983 */ /* 0x002f280000300800 */
[----:B------:R-:W4:Y:S01]  /*44d40*/  LDL.LU R144, [R1+0xac4] ;  /* 0x000ac40001907983 */ /* 0x000f220000300800 */
[----:B---3--:R-:W-:-:S04]  /*44d50*/  IADD3 R143, P2, PT, R143, UR16, RZ ;  /* 0x000000108f8f7c10 */ /* 0x008fc8000ff5e0ff */
[----:B----4-:R-:W-:Y:S01]  /*44d60*/  IADD3.X R204, PT, PT, R204, UR7, RZ, P2, !PT ;  /* 0x00000007cccc7c10 */ /* 0x010fe200097fe4ff */
[----:B--2---:R-:W-:Y:S01]  /*44d70*/  IMAD.MOV.U32 R140, RZ, RZ, R143 ;  /* 0x000000ffff8c7224 */ /* 0x004fe200078e008f */
[----:B------:R-:W-:Y:S02]  /*44d80*/  IADD3 R202, P3, PT, R202, UR16, RZ ;  /* 0x00000010caca7c10 */ /* 0x000fe4000ff7e0ff */
[----:B------:R-:W-:Y:S01]  /*44d90*/  MOV R141, R204 ;  /* 0x000000cc008d7202 */ /* 0x000fe20000000f00 */
[----:B------:R1:W-:Y:S01]  /*44da0*/  STL [R1+0xa44], R143 ;  /* 0x000a448f01007387 */ /* 0x0003e20000100800 */
[----:B------:R-:W-:-:S03]  /*44db0*/  IADD3.X R203, PT, PT, R203, UR7, RZ, P3, !PT ;  /* 0x00000007cbcb7c10 */ /* 0x000fc60009ffe4ff */
[----:B------:R-:W-:Y:S04]  /*44dc0*/  STL [R1+0xa40], R204 ;  /* 0x000a40cc01007387 */ /* 0x000fe80000100800 */
[----:B------:R-:W-:Y:S04]  /*44dd0*/  STL [R1+0xaac], R202 ;  /* 0x000aacca01007387 */ /* 0x000fe80000100800 */
[----:B------:R2:W-:Y:S04]  /*44de0*/  LDGSTS.E [R3+0x5980], desc[UR14][R140.64], P0 ;  /* 0x059800008c037fae */ /* 0x0005e800081a100e */
[----:B------:R-:W3:Y:S01]  /*44df0*/  LDL.LU R207, [R1+0xb2c] ;  /* 0x000b2c0001cf7983 */ /* 0x000ee20000300800 */
[----:B------:R-:W-:-:S03]  /*44e00*/  IADD3 R147, P0, PT, R147, UR16, RZ ;  /* 0x0000001093937c10 */ /* 0x000fc6000ff1e0ff */
[----:B------:R-:W-:Y:S01]  /*44e10*/  STL [R1+0xaa8], R203 ;  /* 0x000aa8cb01007387 */ /* 0x000fe20000100800 */
[----:B--2---:R-:W-:Y:S01]  /*44e20*/  IMAD.MOV.U32 R140, RZ, RZ, R202 ;  /* 0x000000ffff8c7224 */ /* 0x004fe200078e00ca */
[----:B------:R-:W-:Y:S02]  /*44e30*/  MOV R141, R203 ;  /* 0x000000cb008d7202 */ /* 0x000fe40000000f00 */
[----:B-1----:R-:W2:Y:S01]  /*44e40*/  LDL.LU R143, [R1+0xb34] ;  /* 0x000b3400018f7983 */ /* 0x002ea20000300800 */
[----:B------:R-:W-:Y:S02]  /*44e50*/  IADD3.X R201, PT, PT, R201, UR7, RZ, P0, !PT ;  /* 0x00000007c9c97c10 */ /* 0x000fe400087fe4ff */
[----:B------:R-:W-:Y:S01]  /*44e60*/  IADD3 R145, P2, PT, R145, UR16, RZ ;  /* 0x0000001091917c10 */ /* 0x000fe2000ff5e0ff */
[----:B------:R-:W4:Y:S04]  /*44e70*/  LDL.LU R208, [R1+0xb28] ;  /* 0x000b280001d07983 */ /* 0x000f280000300800 */
[----:B------:R-:W4:Y:S01]  /*44e80*/  LDL.LU R206, [R1+0xb30] ;  /* 0x000b300001ce7983 */ /* 0x000f220000300800 */
[----:B------:R-:W-:-:S03]  /*44e90*/  IADD3.X R200, PT, PT, R200, UR7, RZ, P2, !PT ;  /* 0x00000007c8c87c10 */ /* 0x000fc600097fe4ff */
[----:B------:R1:W-:Y:S04]  /*44ea0*/  STL [R1+0xab4], R147 ;  /* 0x000ab49301007387 */ /* 0x0003e80000100800 */
[----:B------:R1:W-:Y:S04]  /*44eb0*/  LDGSTS.E [R3+0x6000], desc[UR14][R140.64], P1 ;  /* 0x060000008c037fae */ /* 0x0003e800089a100e */
[----:B------:R-:W-:Y:S04]  /*44ec0*/  STL [R1+0xab0], R201 ;  /* 0x000ab0c901007387 */ /* 0x000fe80000100800 */
[----:B------:R1:W-:Y:S02]  /*44ed0*/  STL [R1+0xabc], R145 ;  /* 0x000abc9101007387 */ /* 0x0003e40000100800 */
[----:B-1----:R-:W-:-:S02]  /*44ee0*/  IMAD.MOV.U32 R140, RZ, RZ, R147 ;  /* 0x000000ffff8c7224 */ /* 0x002fc400078e0093 */
[----:B------:R-:W4:Y:S04]  /*44ef0*/  LDL.LU R147, [R1+0xb3c] ;  /* 0x000b3c0001937983 */ /* 0x000f280000300800 */
[----:B------:R-:W-:Y:S04]  /*44f00*/  STL [R1+0xab8], R200 ;  /* 0x000ab8c801007387 */ /* 0x000fe80000100800 */
[----:B------:R-:W4:Y:S01]  /*44f10*/  LDL.LU R205, [R1+0xb38] ;  /* 0x000b380001cd7983 */ /* 0x000f220000300800 */
[----:B------:R-:W-:Y:S01]  /*44f20*/  MOV R141, R201 ;  /* 0x000000c9008d7202 */ /* 0x000fe20000000f00 */
[----:B------:R-:W-:-:S02]  /*44f30*/  UISETP.GT.AND UP1, UPT, UR18, 0x34, UPT ;  /* 0x000000341200788c */ /* 0x000fc4000bf24270 */
[----:B------:R-:W4:Y:S04]  /*44f40*/  LDL.LU R204, [R1+0xb40] ;  /* 0x000b400001cc7983 */ /* 0x000f280000300800 */
[----:B------:R1:W-:Y:S01]  /*44f50*/  LDGSTS.E [R3+0x6080], desc[UR14][R140.64], P1 ;  /* 0x060800008c037fae */ /* 0x0003e200089a100e */
[----:B------:R-:W-:Y:S01]  /*44f60*/  USEL UR12, URZ, 0x4, !UP1 ;  /* 0x00000004ff0c7887 */ /* 0x000fe2000c800000 */
[----:B-1----:R-:W-:Y:S02]  /*44f70*/  IMAD.MOV.U32 R140, RZ, RZ, R145 ;  /* 0x000000ffff8c7224 */ /* 0x002fe400078e0091 */
[----:B------:R-:W4:Y:S01]  /*44f80*/  LDL.LU R145, [R1+0xb44] ;  /* 0x000b440001917983 */ /* 0x000f220000300800 */
[----:B------:R-:W-:-:S03]  /*44f90*/  MOV R141, R200 ;  /* 0x000000c8008d7202 */ /* 0x000fc60000000f00 */
[----:B------:R-:W4:Y:S01]  /*44fa0*/  LDL.LU R203, [R1+0xba8] ;  /* 0x000ba80001cb7983 */ /* 0x000f220000300800 */
[----:B------:R-:W-:-:S03]  /*44fb0*/  USEL UR12, UR12, URZ, !UP0 ;  /* 0x000000ff0c0c7287 */ /* 0x000fc6000c000000 */
[----:B------:R-:W4:Y:S04]  /*44fc0*/  LDL.LU R201, [R1+0xbac] ;  /* 0x000bac0001c97983 */ /* 0x000f280000300800 */
[----:B------:R1:W-:Y:S01]  /*44fd0*/  LDGSTS.E [R3+0x6100], desc[UR14][R140.64], P1 ;  /* 0x061000008c037fae */ /* 0x0003e200089a100e */
[----:B------:R-:W-:-:S04]  /*44fe0*/  IADD3 R144, P0, PT, R144, UR16, RZ ;  /* 0x0000001090907c10 */ /* 0x000fc8000ff1e0ff */
[----:B------:R-:W-:Y:S01]  /*44ff0*/  IADD3.X R146, PT, PT, R146, UR7, RZ, P0, !PT ;  /* 0x0000000792927c10 */ /* 0x000fe200087fe4ff */
[----:B-1----:R-:W-:Y:S01]  /*45000*/  IMAD.MOV.U32 R140, RZ, RZ, R144 ;  /* 0x000000ffff8c7224 */ /* 0x002fe200078e0090 */
[----:B------:R1:W-:Y:S02]  /*45010*/  STL [R1+0xac4], R144 ;  /* 0x000ac49001007387 */ /* 0x0003e40000100800 */
[----:B------:R-:W-:Y:S02]  /*45020*/  MOV R141, R146 ;  /* 0x00000092008d7202 */ /* 0x000fe40000000f00 */
[----:B------:R3:W-:Y:S01]  /*45030*/  STL [R1+0xac0], R146 ;  /* 0x000ac09201007387 */ /* 0x0007e20000100800 */
[----:B------:R-:W-:-:S03]  /*45040*/  ISETP.NE.U32.AND P0, PT, RZ, UR12, PT ;  /* 0x0000000cff007c0c */ /* 0x000fc6000bf05070 */
[----:B------:R-:W4:Y:S04]  /*45050*/  LDL.LU R202, [R1+0xbb0] ;  /* 0x000bb00001ca7983 */ /* 0x000f280000300800 */
[----:B-1----:R-:W4:Y:S04]  /*45060*/  LDL.LU R144, [R1+0xbb4] ;  /* 0x000bb40001907983 */ /* 0x002f280000300800 */
[----:B------:R1:W-:Y:S04]  /*45070*/  LDGSTS.E [R3+0x6180], desc[UR14][R140.64], P1 ;  /* 0x061800008c037fae */ /* 0x0003e800089a100e */
[----:B------:R-:W4:Y:S01]  /*45080*/  LDL.LU R200, [R1+0xbb8] ;  /* 0x000bb80001c87983 */ /* 0x000f220000300800 */
[----:B---3--:R-:W-:-:S03]  /*45090*/  IADD3 R207, P1, PT, R207, UR16, RZ ;  /* 0x00000010cfcf7c10 */ /* 0x008fc6000ff3e0ff */
[----:B------:R-:W3:Y:S02]  /*450a0*/  LDL.LU R146, [R1+0xbbc] ;  /* 0x000bbc0001927983 */ /* 0x000ee40000300800 */
[----:B-1----:R-:W-:Y:S01]  /*450b0*/  IMAD.MOV.U32 R140, RZ, RZ, R207 ;  /* 0x000000ffff8c7224 */ /* 0x002fe200078e00cf */
[----:B--2---:R-:W-:Y:S02]  /*450c0*/  IADD3 R143, P2, PT, R143, UR16, RZ ;  /* 0x000000108f8f7c10 */ /* 0x004fe4000ff5e0ff */
[----:B----4-:R-:W-:-:S04]  /*450d0*/  IADD3.X R208, PT, PT, R208, UR7, RZ, P1, !PT ;  /* 0x00000007d0d07c10 */ /* 0x010fc80008ffe4ff */
        /* <DEDUP_REMOVED lines=10> */
[----:B--2---:R-:W2:Y:S01]  /*45180*/  LDL.LU R143, [R1+0xbc4] ;  /* 0x000bc400018f7983 */ /* 0x004ea20000300800 */
[----:B------:R-:W-:-:S03]  /*45190*/  IADD3.X R205, PT, PT, R205, UR7, RZ, P1, !PT ;  /* 0x00000007cdcd7c10 */ /* 0x000fc60008ffe4ff */
[----:B------:R1:W-:Y:S04]  /*451a0*/  LDGSTS.E [R3+0x6880], desc[UR14][R140.64], P0 ;  /* 0x068800008c037fae */ /* 0x0003e800081a100e */
[----:B------:R4:W-:Y:S04]  /*451b0*/  STL [R1+0xb3c], R147 ;  /* 0x000b3c9301007387 */ /* 0x0009e80000100800 */
[----:B------:R-:W-:Y:S01]  /*451c0*/  STL [R1+0xb38], R205 ;  /* 0x000b38cd01007387 */ /* 0x000fe20000100800 */
[----:B-1----:R-:W-:-:S03]  /*451d0*/  IMAD.MOV.U32 R140, RZ, RZ, R147 ;  /* 0x000000ffff8c7224 */ /* 0x002fc600078e0093 */
[----:B----4-:R-:W4:Y:S01]  /*451e0*/  LDL.LU R147, [R1+0xbc0] ;  /* 0x000bc00001937983 */ /* 0x010f220000300800 */
[----:B------:R-:W-:-:S04]  /*451f0*/  UISETP.GT.AND UP1, UPT, UR18, 0x38, UPT ;  /* 0x000000381200788c */ /* 0x000fc8000bf24270 */
[----:B------:R-:W-:Y:S01]  /*45200*/  USEL UR12, URZ, 0x4, !UP1 ;  /* 0x00000004ff0c7887 */ /* 0x000fe2000c800000 */
[----:B------:R-:W-:Y:S02]  /*45210*/  IADD3 R145, P2, PT, R145, UR16, RZ ;  /* 0x0000001091917c10 */ /* 0x000fe4000ff5e0ff */
[----:B------:R-:W-:Y:S01]  /*45220*/  MOV R141, R205 ;  /* 0x000000cd008d7202 */ /* 0x000fe20000000f00 */
[----:B------:R-:W-:Y:S01]  /*45230*/  USEL UR12, UR12, URZ, !UP0 ;  /* 0x000000ff0c0c7287 */ /* 0x000fe2000c000000 */
[----:B------:R-:W-:-:S03]  /*45240*/  IADD3.X R204, PT, PT, R204, UR7, RZ, P2, !PT ;  /* 0x00000007cccc7c10 */ /* 0x000fc600097fe4ff */
[----:B------:R1:W-:Y:S01]  /*45250*/  LDGSTS.E [R3+0x6900], desc[UR14][R140.64], P0 ;  /* 0x069000008c037fae */ /* 0x0003e200081a100e */
[----:B------:R-:W-:Y:S02]  /*45260*/  IADD3 R201, P3, PT, R201, UR16, RZ ;  /* 0x00000010c9c97c10 */ /* 0x000fe4000ff7e0ff */
[----:B------:R-:W-:Y:S01]  /*45270*/  ISETP.NE.U32.AND P1, PT, RZ, UR12, PT ;  /* 0x0000000cff007c0c */ /* 0x000fe2000bf25070 */
[----:B------:R1:W-:Y:S01]  /*45280*/  STL [R1+0xb44], R145 ;  /* 0x000b449101007387 */ /* 0x0003e20000100800 */
[----:B------:R-:W-:-:S03]  /*45290*/  IADD3.X R203, PT, PT, R203, UR7, RZ, P3, !PT ;  /* 0x00000007cbcb7c10 */ /* 0x000fc60009ffe4ff */
[----:B------:R-:W-:Y:S01]  /*452a0*/  STL [R1+0xb40], R204 ;  /* 0x000b40cc01007387 */ /* 0x000fe20000100800 */
[----:B-1----:R-:W-:Y:S01]  /*452b0*/  IMAD.MOV.U32 R140, RZ, RZ, R145 ;  /* 0x000000ffff8c7224 */ /* 0x002fe200078e0091 */
[----:B------:R-:W-:Y:S02]  /*452c0*/  MOV R141, R204 ;  /* 0x000000cc008d7202 */ /* 0x000fe40000000f00 */
[----:B------:R1:W-:Y:S04]  /*452d0*/  STL [R1+0xbac], R201 ;  /* 0x000bacc901007387 */ /* 0x0003e80000100800 */
[----:B------:R1:W-:Y:S04]  /*452e0*/  LDGSTS.E [R3+0x6980], desc[UR14][R140.64], P0 ;  /* 0x069800008c037fae */ /* 0x0003e800081a100e */
[----:B------:R-:W4:Y:S04]  /*452f0*/  LDL.LU R207, [R1+0xc2c] ;  /* 0x000c2c0001cf7983 */ /* 0x000f280000300800 */
[----:B------:R-:W-:Y:S01]  /*45300*/  STL [R1+0xba8], R203 ;  /* 0x000ba8cb01007387 */ /* 0x000fe20000100800 */
[----:B-1----:R-:W-:Y:S01]  /*45310*/  IMAD.MOV.U32 R140, RZ, RZ, R201 ;  /* 0x000000ffff8c7224 */ /* 0x002fe200078e00c9 */
[----:B------:R-:W-:-:S02]  /*45320*/  MOV R141, R203 ;  /* 0x000000cb008d7202 */ /* 0x000fc40000000f00 */
[----:B------:R-:W4:Y:S04]  /*45330*/  LDL.LU R145, [R1+0xc34] ;  /* 0x000c340001917983 */ /* 0x000f280000300800 */
[----:B------:R-:W4:Y:S04]  /*45340*/  LDL.LU R208, [R1+0xc28] ;  /* 0x000c280001d07983 */ /* 0x000f280000300800 */
[----:B------:R-:W4:Y:S04]  /*45350*/  LDL.LU R201, [R1+0xc30] ;  /* 0x000c300001c97983 */ /* 0x000f280000300800 */
[----:B------:R1:W-:Y:S01]  /*45360*/  LDGSTS.E [R3+0x7000], desc[UR14][R140.64], P1 ;  /* 0x070000008c037fae */ /* 0x0003e200089a100e */
[----:B------:R-:W-:-:S04]  /*45370*/  IADD3 R144, P0, PT, R144, UR16, RZ ;  /* 0x0000001090907c10 */ /* 0x000fc8000ff1e0ff */
[----:B------:R-:W-:Y:S01]  /*45380*/  IADD3.X R202, PT, PT, R202, UR7, RZ, P0, !PT ;  /* 0x00000007caca7c10 */ /* 0x000fe200087fe4ff */
[----:B------:R3:W-:Y:S01]  /*45390*/  STL [R1+0xbb4], R144 ;  /* 0x000bb49001007387 */ /* 0x0007e20000100800 */
[----:B-1----:R-:W-:Y:S02]  /*453a0*/  IMAD.MOV.U32 R140, RZ, RZ, R144 ;  /* 0x000000ffff8c7224 */ /* 0x002fe400078e0090 */
[----:B------:R-:W-:Y:S01]  /*453b0*/  MOV R141, R202 ;  /* 0x000000ca008d7202 */ /* 0x000fe20000000f00 */
[----:B------:R-:W-:Y:S01]  /*453c0*/  STL [R1+0xbb0], R202 ;  /* 0x000bb0ca01007387 */ /* 0x000fe20000100800 */
[----:B---3--:R-:W-:-:S03]  /*453d0*/  IADD3 R146, P2, PT, R146, UR16, RZ ;  /* 0x0000001092927c10 */ /* 0x008fc6000ff5e0ff */
[----:B------:R1:W-:Y:S01]  /*453e0*/  LDGSTS.E [R3+0x7080], desc[UR14][R140.64], P1 ;  /* 0x070800008c037fae */ /* 0x0003e200089a100e */
[----:B------:R-:W-:-:S03]  /*453f0*/  IADD3.X R200, PT, PT, R200, UR7, RZ, P2, !PT ;  /* 0x00000007c8c87c10 */ /* 0x000fc600097fe4ff */
[----:B------:R3:W-:Y:S04]  /*45400*/  STL [R1+0xbbc], R146 ;  /* 0x000bbc9201007387 */ /* 0x0007e80000100800 */
[----:B------:R-:W4:Y:S04]  /*45410*/  LDL.LU R144, [R1+0xc3c] ;  /* 0x000c3c0001907983 */ /* 0x000f280000300800 */
[----:B------:R-:W-:Y:S01]  /*45420*/  STL [R1+0xbb8], R200 ;  /* 0x000bb8c801007387 */ /* 0x000fe20000100800 */
[----:B-1----:R-:W-:-:S03]  /*45430*/  IMAD.MOV.U32 R140, RZ, RZ, R146 ;  /* 0x000000ffff8c7224 */ /* 0x002fc600078e0092 */
[----:B---3--:R-:W3:Y:S04]  /*45440*/  LDL.LU R146, [R1+0xc38] ;  /* 0x000c380001927983 */ /* 0x008ee80000300800 */
[----:B------:R-:W3:Y:S04]  /*45450*/  LDL.LU R202, [R1+0xc44] ;  /* 0x000c440001ca7983 */ /* 0x000ee80000300800 */
[----:B------:R-:W3:Y:S01]  /*45460*/  LDL.LU R205, [R1+0xcac] ;  /* 0x000cac0001cd7983 */ /* 0x000ee20000300800 */
[----:B------:R-:W-:-:S05]  /*45470*/  MOV R141, R200 ;  /* 0x000000c8008d7202 */ /* 0x000fca0000000f00 */
[----:B------:R1:W-:Y:S01]  /*45480*/  LDGSTS.E [R3+0x7100], desc[UR14][R140.64], P1 ;  /* 0x071000008c037fae */ /* 0x0003e200089a100e */
[----:B--2---:R-:W-:-:S05]  /*45490*/  IADD3 R143, P0, PT, R143, UR16, RZ ;  /* 0x000000108f8f7c10 */ /* 0x004fca000ff1e0ff */
[----:B------:R-:W-:Y:S01]  /*454a0*/  STL [R1+0xbc4], R143 ;  /* 0x000bc48f01007387 */ /* 0x000fe20000100800 */
[----:B----4-:R-:W-:-:S05]  /*454b0*/  IADD3.X R147, PT, PT, R147, UR7, RZ, P0, !PT ;  /* 0x0000000793937c10 */ /* 0x010fca00087fe4ff */
[----:B------:R2:W-:Y:S04]  /*454c0*/  STL [R1+0xbc0], R147 ;  /* 0x000bc09301007387 */ /* 0x0005e80000100800 */
[----:B------:R-:W4:Y:S01]  /*454d0*/  LDL.LU R204, [R1+0xc40] ;  /* 0x000c400001cc7983 */ /* 0x000f220000300800 */
[----:B-1----:R-:W-:-:S03]  /*454e0*/  MOV R141, R147 ;  /* 0x00000093008d7202 */ /* 0x002fc60000000f00 */
[----:B------:R-:W4:Y:S04]  /*454f0*/  LDL.LU R206, [R1+0xca8] ;  /* 0x000ca80001ce7983 */ /* 0x000f280000300800 */
[----:B------:R-:W4:Y:S04]  /*45500*/  LDL.LU R203, [R1+0xcb0] ;  /* 0x000cb00001cb7983 */ /* 0x000f280000300800 */
[----:B--2---:R-:W2:Y:S01]  /*45510*/  LDL.LU R147, [R1+0xcb4] ;  /* 0x000cb40001937983 */ /* 0x004ea20000300800 */
[----:B------:R-:W-:-:S03]  /*45520*/  IMAD.MOV.U32 R140, RZ, RZ, R143 ;  /* 0x000000ffff8c7224 */ /* 0x000fc600078e008f */
[----:B------:R-:W2:Y:S04]  /*45530*/  LDL.LU R200, [R1+0xcb8] ;  /* 0x000cb80001c87983 */ /* 0x000ea80000300800 */
[----:B------:R-:W2:Y:S01]  /*45540*/  LDL.LU R143, [R1+0xcbc] ;  /* 0x000cbc00018f7983 */ /* 0x000ea20000300800 */
[----:B------:R-:W-:-:S03]  /*45550*/  UISETP.GT.AND UP1, UPT, UR18, 0x3c, UPT ;  /* 0x0000003c1200788c */ /* 0x000fc6000bf24270 */
[----:B------:R1:W-:Y:S01]  /*45560*/  LDGSTS.E [R3+0x7180], desc[UR14][R140.64], P1 ;  /* 0x071800008c037fae */ /* 0x0003e200089a100e */
[----:B------:R-:W-:-:S04]  /*45570*/  USEL UR12, URZ, 0x4, !UP1 ;  /* 0x00000004ff0c7887 */ /* 0x000fc8000c800000 */
[----:B------:R-:W-:Y:S01]  /*45580*/  USEL UR12, UR12, URZ, !UP0 ;  /* 0x000000ff0c0c7287 */ /* 0x000fe2000c000000 */
[----:B------:R-:W-:-:S05]  /*45590*/  IADD3 R207, P1, PT, R207, UR16, RZ ;  /* 0x00000010cfcf7c10 */ /* 0x000fca000ff3e0ff */
[----:B------:R-:W-:Y:S02]  /*455a0*/  ISETP.NE.U32.AND P0, PT, RZ, UR12, PT ;  /* 0x0000000cff007c0c */ /* 0x000fe4000bf05070 */
[----:B------:R-:W-:Y:S02]  /*455b0*/  IADD3 R145, P2, PT, R145, UR16, RZ ;  /* 0x0000001091917c10 */ /* 0x000fe4000ff5e0ff */
[----:B------:R-:W-:Y:S01]  /*455c0*/  IADD3.X R208, PT, PT, R208, UR7, RZ, P1, !PT ;  /* 0x00000007d0d07c10 */ /* 0x000fe20008ffe4ff */
[----:B-1----:R-:W-:-:S03]  /*455d0*/  IMAD.MOV.U32 R140, RZ, RZ, R207 ;  /* 0x000000ffff8c7224 */ /* 0x002fc600078e00cf */
[----:B------:R-:W-:Y:S02]  /*455e0*/  MOV R141, R208 ;  /* 0x000000d0008d7202 */ /* 0x000fe40000000f00 */
[----:B------:R-:W-:Y:S01]  /*455f0*/  IADD3.X R201, PT, PT, R201, UR7, RZ, P2, !PT ;  /* 0x00000007c9c97c10 */ /* 0x000fe200097fe4ff */
[----:B------:R-:W-:Y:S04]  /*45600*/  STL [R1+0xc2c], R207 ;  /* 0x000c2ccf01007387 */ /* 0x000fe80000100800 */
[----:B------:R1:W-:Y:S04]  /*45610*/  LDGSTS.E [R3+0x7800], desc[UR14][R140.64], P0 ;  /* 0x078000008c037fae */ /* 0x0003e800081a100e */
[----:B------:R-:W-:Y:S04]  /*45620*/  STL [R1+0xc28], R208 ;  /* 0x000c28d001007387 */ /* 0x000fe80000100800 */
[----:B------:R1:W-:Y:S02]  /*45630*/  STL [R1+0xc34], R145 ;  /* 0x000c349101007387 */ /* 0x0003e40000100800 */
[----:B-1----:R-:W-:Y:S01]  /*45640*/  IMAD.MOV.U32 R140, RZ, RZ, R145 ;  /* 0x000000ffff8c7224 */ /* 0x002fe200078e0091 */
[----:B------:R-:W-:Y:S01]  /*45650*/  MOV R141, R201 ;  /* 0x000000c9008d7202 */ /* 0x000fe20000000f00 */
[----:B------:R-:W-:Y:S01]  /*45660*/  STL [R1+0xc30], R201 ;  /* 0x000c30c901007387 */ /* 0x000fe20000100800 */
[----:B------:R-:W-:-:S03]  /*45670*/  UISETP.GT.AND UP1, UPT, UR18, 0x40, UPT ;  /* 0x000000401200788c */ /* 0x000fc6000bf24270 */
[----:B------:R-:W2:Y:S04]  /*45680*/  LDL.LU R145, [R1+0xcc4] ;  /* 0x000cc40001917983 */ /* 0x000ea80000300800 */
[----:B------:R1:W-:Y:S01]  /*45690*/  LDGSTS.E [R3+0x7880], desc[UR14][R140.64], P0 ;  /* 0x078800008c037fae */ /* 0x0003e200081a100e */
[----:B------:R-:W-:-:S04]  /*456a0*/  USEL UR12, URZ, 0x4, !UP1 ;  /* 0x00000004ff0c7887 */ /* 0x000fc8000c800000 */
[----:B------:R-:W-:Y:S01]  /*456b0*/  USEL UR12, UR12, URZ, !UP0 ;  /* 0x000000ff0c0c7287 */ /* 0x000fe2000c000000 */
[----:B------:R-:W-:-:S04]  /*456c0*/  IADD3 R144, P1, PT, R144, UR16, RZ ;  /* 0x0000001090907c10 */ /* 0x000fc8000ff3e0ff */
[----:B---3--:R-:W-:Y:S01]  /*456d0*/  IADD3.X R146, PT, PT, R146, UR7, RZ, P1, !PT ;  /* 0x0000000792927c10 */ /* 0x008fe20008ffe4ff */
[----:B------:R-:W-:Y:S03]  /*456e0*/  STL [R1+0xc3c], R144 ;  /* 0x000c3c9001007387 */ /* 0x000fe60000100800 */
[----:B-1----:R-:W-:Y:S01]  /*456f0*/  MOV R141, R146 ;  /* 0x00000092008d7202 */ /* 0x002fe20000000f00 */
[----:B------:R1:W-:Y:S01]  /*45700*/  STL [R1+0xc38], R146 ;  /* 0x000c389201007387 */ /* 0x0003e20000100800 */
[----:B------:R-:W-:Y:S01]  /*45710*/  IADD3 R202, P2, PT, R202, UR16, RZ ;  /* 0x00000010caca7c10 */ /* 0x000fe2000ff5e0ff */
[----:B------:R-:W-:Y:S01]  /*45720*/  IMAD.MOV.U32 R140, RZ, RZ, R144 ;  /* 0x000000ffff8c7224 */ /* 0x000fe200078e0090 */
[----:B------:R-:W-:Y:S02]  /*45730*/  IADD3 R205, P3, PT, R205, UR16, RZ ;  /* 0x00000010cdcd7c10 */ /* 0x000fe4000ff7e0ff */
[----:B------:R-:W-:-:S02]  /*45740*/  ISETP.NE.U32.AND P1, PT, RZ, UR12, PT ;  /* 0x0000000cff007c0c */ /* 0x000fc4000bf25070 */
[----:B------:R3:W-:Y:S04]  /*45750*/  LDGSTS.E [R3+0x7900], desc[UR14][R140.64], P0 ;  /* 0x079000008c037fae */ /* 0x0007e800081a100e */
[----:B-1----:R-:W2:Y:S04]  /*45760*/  LDL.LU R146, [R1+0xcc0] ;  /* 0x000cc00001927983 */ /* 0x002ea80000300800 */
[----:B------:R-:W2:Y:S04]  /*45770*/  LDL.LU R201, [R1+0xd2c] ;  /* 0x000d2c0001c97983 */ /* 0x000ea80000300800 */
[----:B------:R-:W2:Y:S01]  /*45780*/  LDL.LU R144, [R1+0xd34] ;  /* 0x000d340001907983 */ /* 0x000ea20000300800 */
[----:B---3--:R-:W-:-:S03]  /*45790*/  IMAD.MOV.U32 R140, RZ, RZ, R202 ;  /* 0x000000ffff8c7224 */ /* 0x008fc600078e00ca */
[----:B------:R-:W-:Y:S01]  /*457a0*/  STL [R1+0xc44], R202 ;  /* 0x000c44ca01007387 */ /* 0x000fe20000100800 */
[----:B----4-:R-:W-:-:S04]  /*457b0*/  IADD3.X R204, PT, PT, R204, UR7, RZ, P2, !PT ;  /* 0x00000007cccc7c10 */ /* 0x010fc800097fe4ff */
[----:B------:R-:W-:Y:S01]  /*457c0*/  MOV R141, R204 ;  /* 0x000000cc008d7202 */ /* 0x000fe20000000f00 */
[----:B------:R1:W-:Y:S04]  /*457d0*/  STL [R1+0xc40], R204 ;  /* 0x000c40cc01007387 */ /* 0x0003e80000100800 */
[----:B------:R-:W-:Y:S01]  /*457e0*/  STL [R1+0xcac], R205 ;  /* 0x000caccd01007387 */ /* 0x000fe20000100800 */
[----:B------:R-:W-:-:S03]  /*457f0*/  IADD3.X R206, PT, PT, R206, UR7, RZ, P3, !PT ;  /* 0x00000007cece7c10 */ /* 0x000fc60009ffe4ff */
[----:B------:R3:W-:Y:S04]  /*45800*/  LDGSTS.E [R3+0x7980], desc[UR14][R140.64], P0 ;  /* 0x079800008c037fae */ /* 0x0007e800081a100e */
[----:B-1----:R-:W4:Y:S01]  /*45810*/  LDL.LU R204, [R1+0xd28] ;  /* 0x000d280001cc7983 */ /* 0x002f220000300800 */
[----:B--2---:R-:W-:Y:S02]  /*45820*/  IADD3 R147, P0, PT, R147, UR16, RZ ;  /* 0x0000001093937c10 */ /* 0x004fe4000ff1e0ff */
[----:B------:R-:W-:Y:S02]  /*45830*/  IADD3 R143, P2, PT, R143, UR16, RZ ;  /* 0x000000108f8f7c10 */ /* 0x000fe4000ff5e0ff */
[----:B------:R-:W-:Y:S01]  /*45840*/  IADD3.X R203, PT, PT, R203, UR7, RZ, P0, !PT ;  /* 0x00000007cbcb7c10 */ /* 0x000fe200087fe4ff */
[----:B---3--:R-:W-:Y:S01]  /*45850*/  IMAD.MOV.U32 R140, RZ, RZ, R205 ;  /* 0x000000ffff8c7224 */ /* 0x008fe200078e00cd */
[----:B------:R-:W-:Y:S01]  /*45860*/  MOV R141, R206 ;  /* 0x000000ce008d7202 */ /* 0x000fe20000000f00 */
[----:B------:R-:W-:Y:S01]  /*45870*/  STL [R1+0xca8], R206 ;  /* 0x000ca8ce01007387 */ /* 0x000fe20000100800 */
[----:B------:R-:W-:-:S03]  /*45880*/  IADD3.X R200, PT, PT, R200, UR7, RZ, P2, !PT ;  /* 0x00000007c8c87c10 */ /* 0x000fc600097fe4ff */
[----:B------:R-:W2:Y:S04]  /*45890*/  LDL.LU R202, [R1+0xd30] ;  /* 0x000d300001ca7983 */ /* 0x000ea80000300800 */
[----:B------:R1:W-:Y:S04]  /*458a0*/  LDGSTS.E [R3+0x8000], desc[UR14][R140.64], P1 ;  /* 0x080000008c037fae */ /* 0x0003e800089a100e */
[----:B------:R3:W-:Y:S04]  /*458b0*/  STL [R1+0xcb4], R147 ;  /* 0x000cb49301007387 */ /* 0x0007e80000100800 */
[----:B------:R-:W-:Y:S01]  /*458c0*/  STL [R1+0xcb0], R203 ;  /* 0x000cb0cb01007387 */ /* 0x000fe20000100800 */
[----:B-1----:R-:W-:Y:S01]  /*458d0*/  IMAD.MOV.U32 R140, RZ, RZ, R147 ;  /* 0x000000ffff8c7224 */ /* 0x002fe200078e0093 */
[----:B------:R-:W-:-:S02]  /*458e0*/  MOV R141, R203 ;  /* 0x000000cb008d7202 */ /* 0x000fc40000000f00 */
[----:B------:R-:W-:Y:S04]  /*458f0*/  STL [R1+0xcbc], R143 ;  /* 0x000cbc8f01007387 */ /* 0x000fe80000100800 */
[----:B---3--:R-:W3:Y:S04]  /*45900*/  LDL.LU R147, [R1+0xd3c] ;  /* 0x000d3c0001937983 */ /* 0x008ee80000300800 */
[----:B------:R1:W-:Y:S04]  /*45910*/  LDGSTS.E [R3+0x8080], desc[UR14][R140.64], P1 ;  /* 0x080800008c037fae */ /* 0x0003e800089a100e */
[----:B------:R1:W-:Y:S02]  /*45920*/  STL [R1+0xcb8], R200 ;  /* 0x000cb8c801007387 */ /* 0x0003e40000100800 */
[----:B-1----:R-:W-:-:S02]  /*45930*/  MOV R141, R200 ;  /* 0x000000c8008d7202 */ /* 0x002fc40000000f00 */
[----:B------:R-:W3:Y:S01]  /*45940*/  LDL.LU R200, [R1+0xd38] ;  /* 0x000d380001c87983 */ /* 0x000ee20000300800 */
[----:B------:R-:W-:Y:S01]  /*45950*/  IADD3 R145, P0, PT, R145, UR16, RZ ;  /* 0x0000001091917c10 */ /* 0x000fe2000ff1e0ff */
[----:B------:R-:W-:Y:S02]  /*45960*/  IMAD.MOV.U32 R140, RZ, RZ, R143 ;  /* 0x000000ffff8c7224 */ /* 0x000fe400078e008f */
[----:B------:R-:W3:Y:S01]  /*45970*/  LDL.LU R203, [R1+0xd44] ;  /* 0x000d440001cb7983 */ /* 0x000ee20000300800 */
[----:B------:R-:W-:-:S03]  /*45980*/  UISETP.GT.AND UP1, UPT, UR18, 0x44, UPT ;  /* 0x000000441200788c */ /* 0x000fc6000bf24270 */
[----:B------:R1:W-:Y:S04]  /*45990*/  LDGSTS.E [R3+0x8100], desc[UR14][R140.64], P1 ;  /* 0x081000008c037fae */ /* 0x0003e800089a100e */
[----:B------:R-:W3:Y:S04]  /*459a0*/  LDL.LU R143, [R1+0xdac] ;  /* 0x000dac00018f7983 */ /* 0x000ee80000300800 */
[----:B------:R-:W-:Y:S01]  /*459b0*/  STL [R1+0xcc4], R145 ;  /* 0x000cc49101007387 */ /* 0x000fe20000100800 */
[----:B-1----:R-:W-:Y:S01]  /*459c0*/  IMAD.MOV.U32 R140, RZ, RZ, R145 ;  /* 0x000000ffff8c7224 */ /* 0x002fe200078e0091 */
[----:B------:R-:W-:-:S04]  /*459d0*/  USEL UR12, URZ, 0x4, !UP1 ;  /* 0x00000004ff0c7887 */ /* 0x000fc8000c800000 */
[----:B------:R-:W-:Y:S01]  /*459e0*/  USEL UR12, UR12, URZ, !UP0 ;  /* 0x000000ff0c0c7287 */ /* 0x000fe2000c000000 */
[----:B------:R-:W-:-:S04]  /*459f0*/  IADD3.X R146, PT, PT, R146, UR7, RZ, P0, !PT ;  /* 0x0000000792927c10 */ /* 0x000fc800087fe4ff */
[----:B------:R-:W-:Y:S01]  /*45a00*/  MOV R141, R146 ;  /* 0x00000092008d7202 */ /* 0x000fe20000000f00 */
[----:B------:R1:W-:Y:S04]  /*45a10*/  STL [R1+0xcc0], R146 ;  /* 0x000cc09201007387 */ /* 0x0003e80000100800 */
[----:B------:R-:W3:Y:S04]  /*45a20*/  LDL.LU R205, [R1+0xd40] ;  /* 0x000d400001cd7983 */ /* 0x000ee80000300800 */
[----:B------:R1:W-:Y:S01]  /*45a30*/  LDGSTS.E [R3+0x8180], desc[UR14][R140.64], P1 ;  /* 0x081800008c037fae */ /* 0x0003e200089a100e */
[----:B------:R-:W-:-:S02]  /*45a40*/  IADD3 R201, P1, PT, R201, UR16, RZ ;  /* 0x00000010c9c97c10 */ /* 0x000fc4000ff3e0ff */
[----:B------:R-:W-:Y:S01]  /*45a50*/  IADD3 R144, P2, PT, R144, UR16, RZ ;  /* 0x0000001090907c10 */ /* 0x000fe2000ff5e0ff */
[----:B------:R-:W3:Y:S01]  /*45a60*/  LDL.LU R206, [R1+0xda8] ;  /* 0x000da80001ce7983 */ /* 0x000ee20000300800 */
[----:B------:R-:W-:-:S03]  /*45a70*/  ISETP.NE.U32.AND P0, PT, RZ, UR12, PT ;  /* 0x0000000cff007c0c */ /* 0x000fc6000bf05070 */
[----:B-1----:R-:W3:Y:S04]  /*45a80*/  LDL.LU R146, [R1+0xdb4] ;  /* 0x000db40001927983 */ /* 0x002ee80000300800 */
[----:B------:R-:W3:Y:S04]  /*45a90*/  LDL.LU R145, [R1+0xdbc] ;  /* 0x000dbc0001917983 */ /* 0x000ee80000300800 */
[----:B------:R-:W-:Y:S01]  /*45aa0*/  STL [R1+0xd2c], R201 ;  /* 0x000d2cc901007387 */ /* 0x000fe20000100800 */
[----:B------:R-:W-:Y:S01]  /*45ab0*/  IMAD.MOV.U32 R140, RZ, RZ, R201 ;  /* 0x000000ffff8c7224 */ /* 0x000fe200078e00c9 */
[----:B----4-:R-:W-:-:S04]  /*45ac0*/  IADD3.X R204, PT, PT, R204, UR7, RZ, P1, !PT ;  /* 0x00000007cccc7c10 */ /* 0x010fc80008ffe4ff */
[----:B------:R-:W-:Y:S01]  /*45ad0*/  MOV R141, R204 ;  /* 0x000000cc008d7202 */ /* 0x000fe20000000f00 */
[----:B------:R1:W-:Y:S04]  /*45ae0*/  STL [R1+0xd28], R204 ;  /* 0x000d28cc01007387 */ /* 0x0003e80000100800 */
[----:B------:R4:W-:Y:S04]  /*45af0*/  STL [R1+0xd34], R144 ;  /* 0x000d349001007387 */ /* 0x0009e80000100800 */
[----:B------:R4:W-:Y:S04]  /*45b00*/  LDGSTS.E [R3+0x8800], desc[UR14][R140.64], P0 ;  /* 0x088000008c037fae */ /* 0x0009e800081a100e */
[----:B-1----:R-:W3:Y:S01]  /*45b10*/  LDL.LU R204, [R1+0xdb0] ;  /* 0x000db00001cc7983 */ /* 0x002ee20000300800 */
[----:B--2---:R-:W-:-:S05]  /*45b20*/  IADD3.X R202, PT, PT, R202, UR7, RZ, P2, !PT ;  /* 0x00000007caca7c10 */ /* 0x004fca00097fe4ff */
[----:B------:R-:W-:Y:S01]  /*45b30*/  STL [R1+0xd30], R202 ;  /* 0x000d30ca01007387 */ /* 0x000fe20000100800 */
[----:B----4-:R-:W-:Y:S01]  /*45b40*/  IMAD.MOV.U32 R140, RZ, RZ, R144 ;  /* 0x000000ffff8c7224 */ /* 0x010fe200078e0090 */
[----:B------:R-:W-:Y:S02]  /*45b50*/  MOV R141, R202 ;  /* 0x000000ca008d7202 */ /* 0x000fe40000000f00 */
[----:B------:R-:W2:Y:S04]  /*45b60*/  LDL.LU R201, [R1+0xdb8] ;  /* 0x000db80001c97983 */ /* 0x000ea80000300800 */
[----:B------:R-:W4:Y:S04]  /*45b70*/  LDL.LU R144, [R1+0xdc4] ;  /* 0x000dc40001907983 */ /* 0x000f280000300800 */
[----:B------:R1:W-:Y:S01]  /*45b80*/  LDGSTS.E [R3+0x8880], desc[UR14][R140.64], P0 ;  /* 0x088800008c037fae */ /* 0x0003e200081a100e */
[----:B---3--:R-:W-:-:S05]  /*45b90*/  IADD3 R147, P1, PT, R147, UR16, RZ ;  /* 0x0000001093937c10 */ /* 0x008fca000ff3e0ff */
[----:B------:R-:W-:Y:S01]  /*45ba0*/  STL [R1+0xd3c], R147 ;  /* 0x000d3c9301007387 */ /* 0x000fe20000100800 */
[----:B------:R-:W-:-:S04]  /*45bb0*/  IADD3.X R200, PT, PT, R200, UR7, RZ, P1, !PT ;  /* 0x00000007c8c87c10 */ /* 0x000fc80008ffe4ff */
[----:B-1----:R-:W-:Y:S01]  /*45bc0*/  MOV R141, R200 ;  /* 0x000000c8008d7202 */ /* 0x002fe20000000f00 */
[----:B------:R1:W-:Y:S04]  /*45bd0*/  STL [R1+0xd38], R200 ;  /* 0x000d38c801007387 */ /* 0x0003e80000100800 */
[----:B-1----:R-:W3:Y:S01]  /*45be0*/  LDL.LU R200, [R1+0xdc0] ;  /* 0x000dc00001c87983 */ /* 0x002ee20000300800 */
[----:B------:R-:W-:Y:S01]  /*45bf0*/  UISETP.GT.AND UP1, UPT, UR18, 0x48, UPT ;  /* 0x000000481200788c */ /* 0x000fe2000bf24270 */
[----:B------:R-:W-:Y:S01]  /*45c00*/  IADD3 R203, P2, PT, R203, UR16, RZ ;  /* 0x00000010cbcb7c10 */ /* 0x000fe2000ff5e0ff */
[----:B------:R-:W-:Y:S01]  /*45c10*/  IMAD.MOV.U32 R140, RZ, RZ, R147 ;  /* 0x000000ffff8c7224 */ /* 0x000fe200078e0093 */
[----:B------:R-:W-:Y:S01]  /*45c20*/  IADD3 R143, P3, PT, R143, UR16, RZ ;  /* 0x000000108f8f7c10 */ /* 0x000fe2000ff7e0ff */
[----:B------:R-:W-:Y:S01]  /*45c30*/  USEL UR12, URZ, 0x4, !UP1 ;  /* 0x00000004ff0c7887 */ /* 0x000fe2000c800000 */
[----:B------:R-:W3:Y:S03]  /*45c40*/  LDL.LU R202, [R1+0xe2c] ;  /* 0x000e2c0001ca7983 */ /* 0x000ee60000300800 */
[----:B------:R-:W-:Y:S01]  /*45c50*/  USEL UR12, UR12, URZ, !UP0 ;  /* 0x000000ff0c0c7287 */ /* 0x000fe2000c000000 */
[----:B------:R1:W-:Y:S04]  /*45c60*/  LDGSTS.E [R3+0x8900], desc[UR14][R140.64], P0 ;  /* 0x089000008c037fae */ /* 0x0003e800081a100e */
[----:B------:R-:W3:Y:S01]  /*45c70*/  LDL.LU R147, [R1+0xe34] ;  /* 0x000e340001937983 */ /* 0x000ee20000300800 */
[----:B------:R-:W-:-:S03]  /*45c80*/  ISETP.NE.U32.AND P1, PT, RZ, UR12, PT ;  /* 0x0000000cff007c0c */ /* 0x000fc6000bf25070 */
[----:B------:R1:W-:Y:S02]  /*45c90*/  STL [R1+0xd44], R203 ;  /* 0x000d44cb01007387 */ /* 0x0003e40000100800 */
[----:B-1----:R-:W-:Y:S01]  /*45ca0*/  IMAD.MOV.U32 R140, RZ, RZ, R203 ;  /* 0x000000ffff8c7224 */ /* 0x002fe200078e00cb */
[----:B------:R-:W-:-:S04]  /*45cb0*/  IADD3.X R205, PT, PT, R205, UR7, RZ, P2, !PT ;  /* 0x00000007cdcd7c10 */ /* 0x000fc800097fe4ff */
[----:B------:R-:W-:Y:S01]  /*45cc0*/  MOV R141, R205 ;  /* 0x000000cd008d7202 */ /* 0x000fe20000000f00 */
[----:B------:R1:W-:Y:S01]  /*45cd0*/  STL [R1+0xd40], R205 ;  /* 0x000d40cd01007387 */ /* 0x0003e20000100800 */
[----:B------:R-:W-:-:S03]  /*45ce0*/  IADD3.X R206, PT, PT, R206, UR7, RZ, P3, !PT ;  /* 0x00000007cece7c10 */ /* 0x000fc60009ffe4ff */
[----:B------:R1:W-:Y:S04]  /*45cf0*/  STL [R1+0xdac], R143 ;  /* 0x000dac8f01007387 */ /* 0x0003e80000100800 */
[----:B------:R1:W-:Y:S01]  /*45d00*/  LDGSTS.E [R3+0x8980], desc[UR14][R140.64], P0 ;  /* 0x089800008c037fae */ /* 0x0003e200081a100e */
[----:B------:R-:W-:-:S03]  /*45d10*/  IADD3 R146, P0, PT, R146, UR16, RZ ;  /* 0x0000001092927c10 */ /* 0x000fc6000ff1e0ff */
[----:B------:R-:W3:Y:S01]  /*45d20*/  LDL.LU R203, [R1+0xe28] ;  /* 0x000e280001cb7983 */ /* 0x000ee20000300800 */
[----:B------:R-:W-:-:S03]  /*45d30*/  IADD3 R145, P2, PT, R145, UR16, RZ ;  /* 0x0000001091917c10 */ /* 0x000fc6000ff5e0ff */
[----:B------:R-:W-:Y:S01]  /*45d40*/  STL [R1+0xda8], R206 ;  /* 0x000da8ce01007387 */ /* 0x000fe20000100800 */
[----:B-1----:R-:W-:Y:S01]  /*45d50*/  IMAD.MOV.U32 R140, RZ, RZ, R143 ;  /* 0x000000ffff8c7224 */ /* 0x002fe200078e008f */
[----:B------:R-:W-:Y:S02]  /*45d60*/  MOV R141, R206 ;  /* 0x000000ce008d7202 */ /* 0x000fe40000000f00 */
[----:B------:R-:W3:Y:S04]  /*45d70*/  LDL.LU R205, [R1+0xe30] ;  /* 0x000e300001cd7983 */ /* 0x000ee80000300800 */
[----:B------:R-:W3:Y:S04]  /*45d80*/  LDL.LU R143, [R1+0xe3c] ;  /* 0x000e3c00018f7983 */ /* 0x000ee80000300800 */
[----:B------:R1:W-:Y:S04]  /*45d90*/  STL [R1+0xdb4], R146 ;  /* 0x000db49201007387 */ /* 0x0003e80000100800 */
[----:B------:R1:W-:Y:S02]  /*45da0*/  LDGSTS.E [R3+0x9000], desc[UR14][R140.64], P1 ;  /* 0x090000008c037fae */ /* 0x0003e400089a100e */
[----:B-1----:R-:W-:Y:S01]  /*45db0*/  IMAD.MOV.U32 R140, RZ, RZ, R146 ;  /* 0x000000ffff8c7224 */ /* 0x002fe200078e0092 */
[----:B------:R-:W-:-:S05]  /*45dc0*/  IADD3.X R204, PT, PT, R204, UR7, RZ, P0, !PT ;  /* 0x00000007cccc7c10 */ /* 0x000fca00087fe4ff */
[----:B------:R-:W-:Y:S04]  /*45dd0*/  STL [R1+0xdb0], R204 ;  /* 0x000db0cc01007387 */ /* 0x000fe80000100800 */
[----:B------:R-:W-:Y:S04]  /*45de0*/  STL [R1+0xdbc], R145 ;  /* 0x000dbc9101007387 */ /* 0x000fe80000100800 */
[----:B------:R-:W3:Y:S01]  /*45df0*/  LDL.LU R146, [R1+0xe38] ;  /* 0x000e380001927983 */ /* 0x000ee20000300800 */
[----:B------:R-:W-:Y:S02]  /*45e00*/  MOV R141, R204 ;  /* 0x000000cc008d7202 */ /* 0x000fe40000000f00 */
[----:B--2---:R-:W-:-:S02]  /*45e10*/  IADD3.X R201, PT, PT, R201, UR7, RZ, P2, !PT ;  /* 0x00000007c9c97c10 */ /* 0x004fc400097fe4ff */
[----:B----4-:R-:W-:Y:S01]  /*45e20*/  IADD3 R144, P0, PT, R144, UR16, RZ ;  /* 0x0000001090907c10 */ /* 0x010fe2000ff1e0ff */
[----:B------:R1:W-:Y:S04]  /*45e30*/  LDGSTS.E [R3+0x9080], desc[UR14][R140.64], P1 ;  /* 0x090800008c037fae */ /* 0x0003e800089a100e */
[----:B------:R2:W-:Y:S01]  /*45e40*/  STL [R1+0xdb8], R201 ;  /* 0x000db8c901007387 */ /* 0x0005e20000100800 */
[----:B-1----:R-:W-:Y:S01]  /*45e50*/  MOV R141, R201 ;  /* 0x000000c9008d7202 */ /* 0x002fe20000000f00 */
[----:B------:R-:W-:Y:S02]  /*45e60*/  IMAD.MOV.U32 R140, RZ, RZ, R145 ;  /* 0x000000ffff8c7224 */ /* 0x000fe400078e0091 */
[----:B--2---:R-:W2:Y:S04]  /*45e70*/  LDL.LU R201, [R1+0xe44] ;  /* 0x000e440001c97983 */ /* 0x004ea80000300800 */
[----:B------:R-:W4:Y:S04]  /*45e80*/  LDL.LU R145, [R1+0xeac] ;  /* 0x000eac0001917983 */ /* 0x000f280000300800 */
[----:B------:R-:W-:Y:S01]  /*45e90*/  STL [R1+0xdc4], R144 ;  /* 0x000dc49001007387 */ /* 0x000fe20000100800 */
[----:B------:R-:W-:-:S03]  /*45ea0*/  UISETP.GT.AND UP1, UPT, UR18, 0x4c, UPT ;  /* 0x0000004c1200788c */ /* 0x000fc6000bf24270 */
[----:B------:R1:W-:Y:S01]  /*45eb0*/  LDGSTS.E [R3+0x9100], desc[UR14][R140.64], P1 ;  /* 0x091000008c037fae */ /* 0x0003e200089a100e */
[----:B---3--:R-:W-:-:S05]  /*45ec0*/  IADD3.X R200, PT, PT, R200, UR7, RZ, P0, !PT ;  /* 0x00000007c8c87c10 */ /* 0x008fca00087fe4ff */
[----:B------:R3:W-:Y:S04]  /*45ed0*/  STL [R1+0xdc0], R200 ;  /* 0x000dc0c801007387 */ /* 0x0007e80000100800 */
[----:B------:R-:W4:Y:S01]  /*45ee0*/  LDL.LU R206, [R1+0xe40] ;  /* 0x000e400001ce7983 */ /* 0x000f220000300800 */
[----:B------:R-:W-:Y:S01]  /*45ef0*/  USEL UR12, URZ, 0x4, !UP1 ;  /* 0x00000004ff0c7887 */ /* 0x000fe2000c800000 */
[----:B-1----:R-:W-:Y:S01]  /*45f00*/  IMAD.MOV.U32 R140, RZ, RZ, R144 ;  /* 0x000000ffff8c7224 */ /* 0x002fe200078e0090 */
[----:B------:R-:W-:Y:S01]  /*45f10*/  MOV R141, R200 ;  /* 0x000000c8008d7202 */ /* 0x000fe20000000f00 */
[----:B------:R-:W4:Y:S01]  /*45f20*/  LDL.LU R204, [R1+0xea8] ;  /* 0x000ea80001cc7983 */ /* 0x000f220000300800 */
[----:B------:R-:W-:-:S03]  /*45f30*/  USEL UR12, UR12, URZ, !UP0 ;  /* 0x000000ff0c0c7287 */ /* 0x000fc6000c000000 */
[----:B------:R1:W-:Y:S01]  /*45f40*/  LDGSTS.E [R3+0x9180], desc[UR14][R140.64], P1 ;  /* 0x091800008c037fae */ /* 0x0003e200089a100e */
[----:B------:R-:W-:Y:S02]  /*45f50*/  IADD3 R202, P1, PT, R202, UR16, RZ ;  /* 0x00000010caca7c10 */ /* 0x000fe4000ff3e0ff */
[----:B------:R-:W-:Y:S01]  /*45f60*/  ISETP.NE.U32.AND P0, PT, RZ, UR12, PT ;  /* 0x0000000cff007c0c */ /* 0x000fe2000bf05070 */
[----:B---3--:R-:W3:Y:S01]  /*45f70*/  LDL.LU R200, [R1+0xeb4] ;  /* 0x000eb40001c87983 */ /* 0x008ee20000300800 */
[----:B------:R-:W-:-:S03]  /*45f80*/  IADD3 R147, P2, PT, R147, UR16, RZ ;  /* 0x0000001093937c10 */ /* 0x000fc6000ff5e0ff */
[----:B------:R-:W3:Y:S04]  /*45f90*/  LDL.LU R144, [R1+0xebc] ;  /* 0x000ebc0001907983 */ /* 0x000ee80000300800 */
[----:B------:R-:W-:Y:S01]  /*45fa0*/  STL [R1+0xe2c], R202 ;  /* 0x000e2cca01007387 */ /* 0x000fe20000100800 */
[----:B-1----:R-:W-:Y:S01]  /*45fb0*/  IMAD.MOV.U32 R140, RZ, RZ, R202 ;  /* 0x000000ffff8c7224 */ /* 0x002fe200078e00ca */
[----:B------:R-:W-:-:S04]  /*45fc0*/  IADD3.X R203, PT, PT, R203, UR7, RZ, P1, !PT ;  /* 0x00000007cbcb7c10 */ /* 0x000fc80008ffe4ff */
[----:B------:R-:W-:Y:S01]  /*45fd0*/  MOV R141, R203 ;  /* 0x000000cb008d7202 */ /* 0x000fe20000000f00 */
[----:B------:R1:W-:Y:S04]  /*45fe0*/  STL [R1+0xe28], R203 ;  /* 0x000e28cb01007387 */ /* 0x0003e80000100800 */
[----:B------:R1:W-:Y:S01]  /*45ff0*/  STL [R1+0xe34], R147 ;  /* 0x000e349301007387 */ /* 0x0003e20000100800 */
[----:B------:R-:W-:-:S03]  /*46000*/  IADD3.X R205, PT, PT, R205, UR7, RZ, P2, !PT ;  /* 0x00000007cdcd7c10 */ /* 0x000fc600097fe4ff */
[----:B------:R1:W-:Y:S01]  /*46010*/  LDGSTS.E [R3+0x9800], desc[UR14][R140.64], P0 ;  /* 0x098000008c037fae */ /* 0x0003e200081a100e */
[----:B------:R-:W-:-:S03]  /*46020*/  IADD3 R143, P1, PT, R143, UR16, RZ ;  /* 0x000000108f8f7c10 */ /* 0x000fc6000ff3e0ff */
[----:B-1----:R-:W3:Y:S04]  /*46030*/  LDL.LU R203, [R1+0xeb0] ;  /* 0x000eb00001cb7983 */ /* 0x002ee80000300800 */
[----:B------:R-:W-:Y:S01]  /*46040*/  STL [R1+0xe30], R205 ;  /* 0x000e30cd01007387 */ /* 0x000fe20000100800 */
[----:B------:R-:W-:Y:S01]  /*46050*/  IMAD.MOV.U32 R140, RZ, RZ, R147 ;  /* 0x000000ffff8c7224 */ /* 0x000fe200078e0093 */
[----:B------:R-:W-:Y:S02]  /*46060*/  MOV R141, R205 ;  /* 0x000000cd008d7202 */ /* 0x000fe40000000f00 */
[----:B------:R-:W3:Y:S04]  /*46070*/  LDL.LU R202, [R1+0xeb8] ;  /* 0x000eb80001ca7983 */ /* 0x000ee80000300800 */
[----:B------:R1:W-:Y:S04]  /*46080*/  STL [R1+0xe3c], R143 ;  /* 0x000e3c8f01007387 */ /* 0x0003e80000100800 */
[----:B------:R1:W-:Y:S02]  /*46090*/  LDGSTS.E [R3+0x9880], desc[UR14][R140.64], P0 ;  /* 0x098800008c037fae */ /* 0x0003e400081a100e */
[----:B-1----:R-:W-:Y:S01]  /*460a0*/  IMAD.MOV.U32 R140, RZ, RZ, R143 ;  /* 0x000000ffff8c7224 */ /* 0x002fe200078e008f */
[----:B------:R-:W-:-:S05]  /*460b0*/  IADD3.X R146, PT, PT, R146, UR7, RZ, P1, !PT ;  /* 0x0000000792927c10 */ /* 0x000fca0008ffe4ff */
[----:B------:R1:W-:Y:S04]  /*460c0*/  STL [R1+0xe38], R146 ;  /* 0x000e389201007387 */ /* 0x0003e80000100800 */
[----:B------:R-:W3:Y:S04]  /*460d0*/  LDL.LU R147, [R1+0xec0] ;  /* 0x000ec00001937983 */ /* 0x000ee80000300800 */
[----:B------:R-:W3:Y:S01]  /*460e0*/  LDL.LU R143, [R1+0xec4] ;  /* 0x000ec400018f7983 */ /* 0x000ee20000300800 */
[----:B------:R-:W-:-:S03]  /*460f0*/  MOV R141, R146 ;  /* 0x00000092008d7202 */ /* 0x000fc60000000f00 */
[----:B-1----:R-:W3:Y:S01]  /*46100*/  LDL.LU R146, [R1+0xf2c] ;  /* 0x000f2c0001927983 */ /* 0x002ee20000300800 */
[----:B--2---:R-:W-:-:S03]  /*46110*/  IADD3 R201, P2, PT, R201, UR16, RZ ;  /* 0x00000010c9c97c10 */ /* 0x004fc6000ff5e0ff */
[----:B------:R-:W2:Y:S01]  /*46120*/  LDL.LU R205, [R1+0xf34] ;  /* 0x000f340001cd7983 */ /* 0x000ea20000300800 */
[----:B----4-:R-:W-:-:S03]  /*46130*/  IADD3 R145, P3, PT, R145, UR16, RZ ;  /* 0x0000001091917c10 */ /* 0x010fc6000ff7e0ff */
[----:B------:R1:W-:Y:S04]  /*46140*/  STL [R1+0xe44], R201 ;  /* 0x000e44c901007387 */ /* 0x0003e80000100800 */
[----:B------:R4:W-:Y:S02]  /*46150*/  LDGSTS.E [R3+0x9900], desc[UR14][R140.64], P0 ;  /* 0x099000008c037fae */ /* 0x0009e400081a100e */
[----:B----4-:R-:W-:Y:S01]  /*46160*/  IMAD.MOV.U32 R140, RZ, RZ, R201 ;  /* 0x000000ffff8c7224 */ /* 0x010fe200078e00c9 */
[----:B------:R-:W-:-:S05]  /*46170*/  IADD3.X R206, PT, PT, R206, UR7, RZ, P2, !PT ;  /* 0x00000007cece7c10 */ /* 0x000fca00097fe4ff */
[----:B------:R4:W-:Y:S04]  /*46180*/  STL [R1+0xe40], R206 ;  /* 0x000e40ce01007387 */ /* 0x0009e80000100800 */
[----:B------:R3:W-:Y:S04]  /*46190*/  STL [R1+0xeac], R145 ;  /* 0x000eac9101007387 */ /* 0x0007e80000100800 */
[----:B-1----:R-:W2:Y:S01]  /*461a0*/  LDL.LU R201, [R1+0xf28] ;  /* 0x000f280001c97983 */ /* 0x002ea20000300800 */
[----:B------:R-:W-:-:S04]  /*461b0*/  UISETP.GT.AND UP1, UPT, UR18, 0x50, UPT ;  /* 0x000000501200788c */ /* 0x000fc8000bf24270 */
[----:B------:R-:W-:Y:S01]  /*461c0*/  USEL UR12, URZ, 0x4, !UP1 ;  /* 0x00000004ff0c7887 */ /* 0x000fe2000c800000 */
[----:B------:R-:W-:-:S03]  /*461d0*/  IADD3.X R204, PT, PT, R204, UR7, RZ, P3, !PT ;  /* 0x00000007cccc7c10 */ /* 0x000fc60009ffe4ff */
[----:B------:R-:W-:Y:S01]  /*461e0*/  USEL UR12, UR12, URZ, !UP0 ;  /* 0x000000ff0c0c7287 */ /* 0x000fe2000c000000 */
[----:B------:R-:W-:Y:S01]  /*461f0*/  MOV R141, R206 ;  /* 0x000000ce008d7202 */ /* 0x000fe20000000f00 */
[----:B------:R-:W-:Y:S04]  /*46200*/  STL [R1+0xea8], R204 ;  /* 0x000ea8cc01007387 */ /* 0x000fe80000100800 */
[----:B------:R-:W-:Y:S01]  /*46210*/  ISETP.NE.U32.AND P1, PT, RZ, UR12, PT ;  /* 0x0000000cff007c0c */ /* 0x000fe2000bf25070 */
[----:B----4-:R-:W4:Y:S04]  /*46220*/  LDL.LU R206, [R1+0xf30] ;  /* 0x000f300001ce7983 */ /* 0x010f280000300800 */
[----:B------:R1:W-:Y:S01]  /*46230*/  LDGSTS.E [R3+0x9980], desc[UR14][R140.64], P0 ;  /* 0x099800008c037fae */ /* 0x0003e200081a100e */
[----:B---3--:R-:W-:-:S02]  /*46240*/  IADD3 R200, P0, PT, R200, UR16, RZ ;  /* 0x00000010c8c87c10 */ /* 0x008fc4000ff1e0ff */
[----:B------:R-:W-:Y:S01]  /*46250*/  IADD3 R144, P2, PT, R144, UR16, RZ ;  /* 0x0000001090907c10 */ /* 0x000fe2000ff5e0ff */
[----:B-1----:R-:W-:Y:S01]  /*46260*/  IMAD.MOV.U32 R140, RZ, RZ, R145 ;  /* 0x000000ffff8c7224 */ /* 0x002fe200078e0091 */
[----:B------:R-:W-:Y:S01]  /*46270*/  MOV R141, R204 ;  /* 0x000000cc008d7202 */ /* 0x000fe20000000f00 */
[----:B------:R-:W3:Y:S04]  /*46280*/  LDL.LU R145, [R1+0xf3c] ;  /* 0x000f3c0001917983 */ /* 0x000ee80000300800 */
[----:B------:R1:W-:Y:S04]  /*46290*/  STL [R1+0xeb4], R200 ;  /* 0x000eb4c801007387 */ /* 0x0003e80000100800 */
[----:B------:R1:W-:Y:S02]  /*462a0*/  LDGSTS.E [R3+0xa000], desc[UR14][R140.64], P1 ;  /* 0x0a0000008c037fae */ /* 0x0003e400089a100e */
[----:B-1----:R-:W-:Y:S01]  /*462b0*/  IMAD.MOV.U32 R140, RZ, RZ, R200 ;  /* 0x000000ffff8c7224 */ /* 0x002fe200078e00c8 */
[----:B------:R-:W-:-:S05]  /*462c0*/  IADD3.X R203, PT, PT, R203, UR7, RZ, P0, !PT ;  /* 0x00000007cbcb7c10 */ /* 0x000fca00087fe4ff */
[----:B------:R1:W-:Y:S01]  /*462d0*/  STL [R1+0xeb0], R203 ;  /* 0x000eb0cb01007387 */ /* 0x0003e20000100800 */
[----:B------:R-:W-:-:S03]  /*462e0*/  MOV R141, R203 ;  /* 0x000000cb008d7202 */ /* 0x000fc60000000f00 */
[----:B------:R-:W-:Y:S01]  /*462f0*/  STL [R1+0xebc], R144 ;  /* 0x000ebc9001007387 */ /* 0x000fe20000100800 */
[----:B------:R-:W-:-:S03]  /*46300*/  IADD3.X R202, PT, PT, R202, UR7, RZ, P2, !PT ;  /* 0x00000007caca7c10 */ /* 0x000fc600097fe4ff */
[----:B------:R-:W3:Y:S04]  /*46310*/  LDL.LU R200, [R1+0xf38] ;  /* 0x000f380001c87983 */ /* 0x000ee80000300800 */
[----:B------:R1:W-:Y:S04]  /*46320*/  LDGSTS.E [R3+0xa080], desc[UR14][R140.64], P1 ;  /* 0x0a0800008c037fae */ /* 0x0003e800089a100e */
[----:B------:R1:W-:Y:S04]  /*46330*/  STL [R1+0xeb8], R202 ;  /* 0x000eb8ca01007387 */ /* 0x0003e80000100800 */
[----:B------:R-:W3:Y:S01]  /*46340*/  LDL.LU R204, [R1+0xf40] ;  /* 0x000f400001cc7983 */ /* 0x000ee20000300800 */
[----:B-1----:R-:W-:Y:S01]  /*46350*/  IMAD.MOV.U32 R140, RZ, RZ, R144 ;  /* 0x000000ffff8c7224 */ /* 0x002fe200078e0090 */
[----:B------:R-:W-:-:S02]  /*46360*/  MOV R141, R202 ;  /* 0x000000ca008d7202 */ /* 0x000fc40000000f00 */
[----:B------:R-:W3:Y:S04]  /*46370*/  LDL.LU R203, [R1+0xf44] ;  /* 0x000f440001cb7983 */ /* 0x000ee80000300800 */
[----:B------:R1:W-:Y:S04]  /*46380*/  LDGSTS.E [R3+0xa100], desc[UR14][R140.64], P1 ;  /* 0x0a1000008c037fae */ /* 0x0003e800089a100e */
[----:B------:R-:W3:Y:S04]  /*46390*/  LDL.LU R202, [R1+0xfa8] ;  /* 0x000fa80001ca7983 */ /* 0x000ee80000300800 */
[----:B------:R-:W3:Y:S01]  /*463a0*/  LDL.LU R144, [R1+0xfac] ;  /* 0x000fac0001907983 */ /* 0x000ee20000300800 */
[----:B------:R-:W-:-:S04]  /*463b0*/  IADD3 R143, P0, PT, R143, UR16, RZ ;  /* 0x000000108f8f7c10 */ /* 0x000fc8000ff1e0ff */
[----:B------:R-:W-:Y:S01]  /*463c0*/  IADD3.X R147, PT, PT, R147, UR7, RZ, P0, !PT ;  /* 0x0000000793937c10 */ /* 0x000fe200087fe4ff */
[----:B-1----:R-:W-:-:S03]  /*463d0*/  IMAD.MOV.U32 R140, RZ, RZ, R143 ;  /* 0x000000ffff8c7224 */ /* 0x002fc600078e008f */
[----:B------:R-:W-:-:S05]  /*463e0*/  MOV R141, R147 ;  /* 0x00000093008d7202 */ /* 0x000fca0000000f00 */
[----:B------:R1:W-:Y:S01]  /*463f0*/  LDGSTS.E [R3+0xa180], desc[UR14][R140.64], P1 ;  /* 0x0a1800008c037fae */ /* 0x0003e200089a100e */
[----:B------:R-:W-:Y:S02]  /*46400*/  IADD3 R146, P1, PT, R146, UR16, RZ ;  /* 0x0000001092927c10 */ /* 0x000fe4000ff3e0ff */
[----:B--2---:R-:W-:Y:S01]  /*46410*/  IADD3 R205, P2, PT, R205, UR16, RZ ;  /* 0x00000010cdcd7c10 */ /* 0x004fe2000ff5e0ff */
[----:B------:R-:W-:Y:S04]  /*46420*/  STL [R1+0xec4], R143 ;  /* 0x000ec48f01007387 */ /* 0x000fe80000100800 */
[----:B------:R2:W-:Y:S04]  /*46430*/  STL [R1+0xec0], R147 ;  /* 0x000ec09301007387 */ /* 0x0005e80000100800 */
[----:B--2---:R-:W2:Y:S04]  /*46440*/  LDL.LU R147, [R1+0xfb4] ;  /* 0x000fb40001937983 */ /* 0x004ea80000300800 */
[----:B------:R-:W2:Y:S04]  /*46450*/  LDL.LU R143, [R1+0xfbc] ;  /* 0x000fbc00018f7983 */ /* 0x000ea80000300800 */
[----:B------:R-:W-:Y:S01]  /*46460*/  STL [R1+0xf2c], R146 ;  /* 0x000f2c9201007387 */ /* 0x000fe20000100800 */
[----:B------:R-:W-:-:S04]  /*46470*/  IADD3.X R201, PT, PT, R201, UR7, RZ, P1, !PT ;  /* 0x00000007c9c97c10 */ /* 0x000fc80008ffe4ff */
[----:B-1----:R-:W-:Y:S01]  /*46480*/  MOV R141, R201 ;  /* 0x000000c9008d7202 */ /* 0x002fe20000000f00 */
[----:B------:R1:W-:Y:S04]  /*46490*/  STL [R1+0xf28], R201 ;  /* 0x000f28c901007387 */ /* 0x0003e80000100800 */
[----:B------:R-:W-:Y:S04]  /*464a0*/  STL [R1+0xf34], R205 ;  /* 0x000f34cd01007387 */ /* 0x000fe80000100800 */
[----:B-1----:R-:W2:Y:S01]  /*464b0*/  LDL.LU R201, [R1+0xfb0] ;  /* 0x000fb00001c97983 */ /* 0x002ea20000300800 */
[----:B------:R-:W-:-:S04]  /*464c0*/  UISETP.GT.AND UP1, UPT, UR18, 0x54, UPT ;  /* 0x000000541200788c */ /* 0x000fc8000bf24270 */
[----:B------:R-:W-:-:S04]  /*464d0*/  USEL UR12, URZ, 0x4, !UP1 ;  /* 0x00000004ff0c7887 */ /* 0x000fc8000c800000 */
[----:B------:R-:W-:Y:S01]  /*464e0*/  USEL UR12, UR12, URZ, !UP0 ;  /* 0x000000ff0c0c7287 */ /* 0x000fe2000c000000 */
[----:B----4-:R-:W-:-:S05]  /*464f0*/  IADD3.X R206, PT, PT, R206, UR7, RZ, P2, !PT ;  /* 0x00000007cece7c10 */ /* 0x010fca00097fe4ff */
[----:B------:R-:W-:Y:S01]  /*46500*/  ISETP.NE.U32.AND P0, PT, RZ, UR12, PT ;  /* 0x0000000cff007c0c */ /* 0x000fe2000bf05070 */
[----:B------:R-:W-:Y:S01]  /*46510*/  IMAD.MOV.U32 R140, RZ, RZ, R146 ;  /* 0x000000ffff8c7224 */ /* 0x000fe200078e0092 */
[----:B------:R-:W-:Y:S01]  /*46520*/  STL [R1+0xf30], R206 ;  /* 0x000f30ce01007387 */ /* 0x000fe20000100800 */
[----:B---3--:R-:W-:-:S03]  /*46530*/  IADD3 R145, P1, PT, R145, UR16, RZ ;  /* 0x0000001091917c10 */ /* 0x008fc6000ff3e0ff */
[----:B------:R-:W3:Y:S07]  /*46540*/  LDL.LU R146, [R1+0xfb8] ;  /* 0x000fb80001927983 */ /* 0x000eee0000300800 */
[----:B------:R1:W-:Y:S01]  /*46550*/  LDGSTS.E [R3+0xa800], desc[UR14][R140.64], P0 ;  /* 0x0a8000008c037fae */ /* 0x0003e200081a100e */
[----:B------:R-:W-:-:S03]  /*46560*/  UISETP.GT.AND UP1, UPT, UR18, 0x58, UPT ;  /* 0x000000581200788c */ /* 0x000fc6000bf24270 */
[----:B------:R-:W-:Y:S01]  /*46570*/  STL [R1+0xf3c], R145 ;  /* 0x000f3c9101007387 */ /* 0x000fe20000100800 */
[----:B-1----:R-:W-:Y:S01]  /*46580*/  IMAD.MOV.U32 R140, RZ, RZ, R205 ;  /* 0x000000ffff8c7224 */ /* 0x002fe200078e00cd */
[----:B------:R-:W-:-:S05]  /*46590*/  MOV R141, R206 ;  /* 0x000000ce008d7202 */ /* 0x000fca0000000f00 */
[----:B------:R1:W-:Y:S01]  /*465a0*/  LDGSTS.E [R3+0xa880], desc[UR14][R140.64], P0 ;  /* 0x0a8800008c037fae */ /* 0x0003e200081a100e */
[----:B------:R-:W-:Y:S01]  /*465b0*/  USEL UR12, URZ, 0x4, !UP1 ;  /* 0x00000004ff0c7887 */ /* 0x000fe2000c800000 */
[----:B-1----:R-:W-:-:S03]  /*465c0*/  IMAD.MOV.U32 R140, RZ, RZ, R145 ;  /* 0x000000ffff8c7224 */ /* 0x002fc600078e0091 */
[----:B------:R-:W-:Y:S01]  /*465d0*/  USEL UR12, UR12, URZ, !UP0 ;  /* 0x000000ff0c0c7287 */ /* 0x000fe2000c000000 */
[----:B------:R-:W-:-:S04]  /*465e0*/  IADD3.X R200, PT, PT, R200, UR7, RZ, P1, !PT ;  /* 0x00000007c8c87c10 */ /* 0x000fc80008ffe4ff */
[----:B------:R-:W-:Y:S01]  /*465f0*/  MOV R141, R200 ;  /* 0x000000c8008d7202 */ /* 0x000fe20000000f00 */
[----:B------:R1:W-:Y:S01]  /*46600*/  STL [R1+0xf38], R200 ;  /* 0x000f38c801007387 */ /* 0x0003e20000100800 */
[----:B------:R-:W-:-:S03]  /*46610*/  ISETP.NE.U32.AND P1, PT, RZ, UR12, PT ;  /* 0x0000000cff007c0c */ /* 0x000fc6000bf25070 */
[----:B------:R4:W-:Y:S04]  /*46620*/  LDGSTS.E [R3+0xa900], desc[UR14][R140.64], P0 ;  /* 0x0a9000008c037fae */ /* 0x0009e800081a100e */
[----:B-1----:R-:W3:Y:S04]  /*46630*/  LDL.LU R200, [R1+0xfc0] ;  /* 0x000fc00001c87983 */ /* 0x002ee80000300800 */
[----:B------:R-:W3:Y:S01]  /*46640*/  LDL.LU R145, [R1+0xfc4] ;  /* 0x000fc40001917983 */ /* 0x000ee20000300800 */
[----:B------:R-:W-:-:S04]  /*46650*/  IADD3 R203, P2, PT, R203, UR16, RZ ;  /* 0x00000010cbcb7c10 */ /* 0x000fc8000ff5e0ff */
[----:B------:R-:W-:Y:S01]  /*46660*/  IADD3.X R204, PT, PT, R204, UR7, RZ, P2, !PT ;  /* 0x00000007cccc7c10 */ /* 0x000fe200097fe4ff */
[----:B------:R-:W-:Y:S01]  /*46670*/  STL [R1+0xf44], R203 ;  /* 0x000f44cb01007387 */ /* 0x000fe20000100800 */
[----:B------:R-:W-:-:S03]  /*46680*/  IADD3 R144, P3, PT, R144, UR16, RZ ;  /* 0x0000001090907c10 */ /* 0x000fc6000ff7e0ff */
[----:B------:R-:W-:Y:S01]  /*46690*/  STL [R1+0xf40], R204 ;  /* 0x000f40cc01007387 */ /* 0x000fe20000100800 */
[----:B----4-:R-:W-:Y:S01]  /*466a0*/  IMAD.MOV.U32 R140, RZ, RZ, R203 ;  /* 0x000000ffff8c7224 */ /* 0x010fe200078e00cb */
[----:B------:R-:W-:Y:S02]  /*466b0*/  MOV R141, R204 ;  /* 0x000000cc008d7202 */ /* 0x000fe40000000f00 */
[----:B------:R-:W-:Y:S01]  /*466c0*/  IADD3.X R202, PT, PT, R202, UR7, RZ, P3, !PT ;  /* 0x00000007caca7c10 */ /* 0x000fe20009ffe4ff */
[----:B------:R1:W-:Y:S04]  /*466d0*/  STL [R1+0xfac], R144 ;  /* 0x000fac9001007387 */ /* 0x0003e80000100800 */
        /* <DEDUP_REMOVED lines=11> */
[----:B------:R-:W-:-:S03]  /*46790*/  IADD3 R143, P2, PT, R143, UR16, RZ ;  /* 0x000000108f8f7c10 */ /* 0x000fc6000ff5e0ff */
[----:B------:R2:W-:Y:S01]  /*467a0*/  STL [R1+0xfb4], R147 ;  /* 0x000fb49301007387 */ /* 0x0005e20000100800 */
[----:B-1----:R-:W-:Y:S01]  /*467b0*/  IMAD.MOV.U32 R140, RZ, RZ, R147 ;  /* 0x000000ffff8c7224 */ /* 0x002fe200078e0093 */
[----:B------:R-:W-:-:S05]  /*467c0*/  IADD3.X R201, PT, PT, R201, UR7, RZ, P0, !PT ;  /* 0x00000007c9c97c10 */ /* 0x000fca00087fe4ff */
[----:B------:R-:W-:Y:S04]  /*467d0*/  STL [R1+0xfb0], R201 ;  /* 0x000fb0c901007387 */ /* 0x000fe80000100800 */
[----:B------:R1:W-:Y:S04]  /*467e0*/  STL [R1+0xfbc], R143 ;  /* 0x000fbc8f01007387 */ /* 0x0003e80000100800 */
[----:B--2---:R-:W2:Y:S01]  /*467f0*/  LDL.LU R147, [R1+0x1038] ;  /* 0x0010380001937983 */ /* 0x004ea20000300800 */
[----:B------:R-:W-:-:S05]  /*46800*/  MOV R141, R201 ;  /* 0x000000c9008d7202 */ /* 0x000fca0000000f00 */
[----:B------:R1:W-:Y:S01]  /*46810*/  LDGSTS.E [R3+0xb080], desc[UR14][R140.64], P1 ;  /* 0x0b0800008c037fae */ /* 0x0003e200089a100e */
[----:B---3--:R-:W-:-:S05]  /*46820*/  IADD3.X R146, PT, PT, R146, UR7, RZ, P2, !PT ;  /* 0x0000000792927c10 */ /* 0x008fca00097fe4ff */
[----:B------:R3:W-:Y:S04]  /*46830*/  STL [R1+0xfb8], R146 ;  /* 0x000fb89201007387 */ /* 0x0007e80000100800 */
[----:B------:R-:W2:Y:S01]  /*46840*/  LDL.LU R204, [R1+0x1040] ;  /* 0x0010400001cc7983 */ /* 0x000ea20000300800 */
[----:B-1----:R-:W-:-:S03]  /*46850*/  IMAD.MOV.U32 R140, RZ, RZ, R143 ;  /* 0x000000ffff8c7224 */ /* 0x002fc600078e008f */
[----:B------:R-:W2:Y:S01]  /*46860*/  LDL.LU R143, [R1+0x1044] ;  /* 0x00104400018f7983 */ /* 0x000ea20000300800 */
[----:B------:R-:W-:-:S03]  /*46870*/  MOV R141, R146 ;  /* 0x00000092008d7202 */ /* 0x000fc60000000f00 */
[----:B------:R-:W2:Y:S01]  /*46880*/  LDL.LU R203, [R1+0x10a8] ;  /* 0x0010a80001cb7983 */ /* 0x000ea20000300800 */
[----:B------:R-:W-:-:S03]  /*46890*/  UISETP.GT.AND UP1, UPT, UR18, 0x5c, UPT ;  /* 0x0000005c1200788c */ /* 0x000fc6000bf24270 */
[----:B---3--:R-:W3:Y:S01]  /*468a0*/  LDL.LU R146, [R1+0x10ac] ;  /* 0x0010ac0001927983 */ /* 0x008ee20000300800 */
[----:B------:R-:W-:-:S03]  /*468b0*/  USEL UR12, URZ, 0x4, !UP1 ;  /* 0x00000004ff0c7887 */ /* 0x000fc6000c800000 */
[----:B------:R1:W-:Y:S01]  /*468c0*/  LDGSTS.E [R3+0xb100], desc[UR14][R140.64], P1 ;  /* 0x0b1000008c037fae */ /* 0x0003e200089a100e */
[----:B------:R-:W-:Y:S01]  /*468d0*/  USEL UR12, UR12, URZ, !UP0 ;  /* 0x000000ff0c0c7287 */ /* 0x000fe2000c000000 */
[----:B------:R-:W-:-:S04]  /*468e0*/  IADD3 R145, P0, PT, R145, UR16, RZ ;  /* 0x0000001091917c10 */ /* 0x000fc8000ff1e0ff */
[----:B------:R-:W-:Y:S01]  /*468f0*/  IADD3.X R200, PT, PT, R200, UR7, RZ, P0, !PT ;  /* 0x00000007c8c87c10 */ /* 0x000fe200087fe4ff */
[----:B-1----:R-:W-:-:S03]  /*46900*/  IMAD.MOV.U32 R140, RZ, RZ, R145 ;  /* 0x000000ffff8c7224 */ /* 0x002fc600078e0091 */
[----:B------:R-:W-:Y:S01]  /*46910*/  MOV R141, R200 ;  /* 0x000000c8008d7202 */ /* 0x000fe20000000f00 */
[----:B------:R-:W-:Y:S01]  /*46920*/  STL [R1+0xfc4], R145 ;  /* 0x000fc49101007387 */ /* 0x000fe20000100800 */
[----:B------:R-:W-:-:S03]  /*46930*/  ISETP.NE.U32.AND P0, PT, RZ, UR12, PT ;  /* 0x0000000cff007c0c */ /* 0x000fc6000bf05070 */
[----:B------:R1:W-:Y:S04]  /*46940*/  LDGSTS.E [R3+0xb180], desc[UR14][R140.64], P1 ;  /* 0x0b1800008c037fae */ /* 0x0003e800089a100e */
[----:B------:R1:W-:Y:S01]  /*46950*/  STL [R1+0xfc0], R200 ;  /* 0x000fc0c801007387 */ /* 0x0003e20000100800 */
[----:B----4-:R-:W-:-:S03]  /*46960*/  IADD3 R207, P1, PT, R207, UR16, RZ ;  /* 0x00000010cfcf7c10 */ /* 0x010fc6000ff3e0ff */
[----:B------:R-:W4:Y:S04]  /*46970*/  LDL.LU R202, [R1+0x10b0] ;  /* 0x0010b00001ca7983 */ /* 0x000f280000300800 */
[----:B------:R-:W4:Y:S01]  /*46980*/  LDL.LU R201, [R1+0x10b4] ;  /* 0x0010b40001c97983 */ /* 0x000f220000300800 */
[----:B-1----:R-:W-:Y:S01]  /*46990*/  IMAD.MOV.U32 R140, RZ, RZ, R207 ;  /* 0x000000ffff8c7224 */ /* 0x002fe200078e00cf */
[----:B------:R-:W-:Y:S02]  /*469a0*/  IADD3 R205, P2, PT, R205, UR16, RZ ;  /* 0x00000010cdcd7c10 */ /* 0x000fe4000ff5e0ff */
[----:B------:R-:W4:Y:S04]  /*469b0*/  LDL.LU R200, [R1+0x10b8] ;  /* 0x0010b80001c87983 */ /* 0x000f280000300800 */
[----:B------:R-:W4:Y:S01]  /*469c0*/  LDL.LU R145, [R1+0x10bc] ;  /* 0x0010bc0001917983 */ /* 0x000f220000300800 */
[----:B------:R-:W-:-:S04]  /*469d0*/  IADD3.X R208, PT, PT, R208, UR7, RZ, P1, !PT ;  /* 0x00000007d0d07c10 */ /* 0x000fc80008ffe4ff */
[----:B------:R-:W-:Y:S02]  /*469e0*/  MOV R141, R208 ;  /* 0x000000d0008d7202 */ /* 0x000fe40000000f00 */
[----:B------:R-:W-:Y:S01]  /*469f0*/  IADD3.X R206, PT, PT, R206, UR7, RZ, P2, !PT ;  /* 0x00000007cece7c10 */ /* 0x000fe200097fe4ff */
[----:B------:R-:W-:Y:S01]  /*46a00*/  STL [R1+0x102c], R207 ;  /* 0x00102ccf01007387 */ /* 0x000fe20000100800 */
[----:B------:R-:W-:-:S03]  /*46a10*/  IADD3 R144, P1, PT, R144, UR16, RZ ;  /* 0x0000001090907c10 */ /* 0x000fc6000ff3e0ff */
[----:B------:R1:W-:Y:S04]  /*46a20*/  LDGSTS.E [R3+0xb800], desc[UR14][R140.64], P0 ;  /* 0x0b8000008c037fae */ /* 0x0003e800081a100e */
[----:B------:R-:W-:Y:S04]  /*46a30*/  STL [R1+0x1028], R208 ;  /* 0x001028d001007387 */ /* 0x000fe80000100800 */
[----:B------:R-:W-:Y:S01]  /*46a40*/  STL [R1+0x1034], R205 ;  /* 0x001034cd01007387 */ /* 0x000fe20000100800 */
[----:B-1----:R-:W-:Y:S01]  /*46a50*/  IMAD.MOV.U32 R140, RZ, RZ, R205 ;  /* 0x000000ffff8c7224 */ /* 0x002fe200078e00cd */
[----:B------:R-:W-:-:S02]  /*46a60*/  MOV R141, R206 ;  /* 0x000000ce008d7202 */ /* 0x000fc40000000f00 */
[----:B------:R-:W-:Y:S04]  /*46a70*/  STL [R1+0x1030], R206 ;  /* 0x001030ce01007387 */ /* 0x000fe80000100800 */
[----:B------:R1:W-:Y:S04]  /*46a80*/  LDGSTS.E [R3+0xb880], desc[UR14][R140.64], P0 ;  /* 0x0b8800008c037fae */ /* 0x0003e800081a100e */
[----:B------:R-:W-:Y:S01]  /*46a90*/  STL [R1+0x103c], R144 ;  /* 0x00103c9001007387 */ /* 0x000fe20000100800 */
[----:B-1----:R-:W-:Y:S01]  /*46aa0*/  IMAD.MOV.U32 R140, RZ, RZ, R144 ;  /* 0x000000ffff8c7224 */ /* 0x002fe200078e0090 */
[----:B--2---:R-:W-:-:S04]  /*46ab0*/  IADD3.X R147, PT, PT, R147, UR7, RZ, P1, !PT ;  /* 0x0000000793937c10 */ /* 0x004fc80008ffe4ff */
[----:B------:R-:W-:Y:S01]  /*46ac0*/  MOV R141, R147 ;  /* 0x00000093008d7202 */ /* 0x000fe20000000f00 */
[----:B------:R1:W-:Y:S01]  /*46ad0*/  STL [R1+0x1038], R147 ;  /* 0x0010389301007387 */ /* 0x0003e20000100800 */
[----:B------:R-:W-:-:S03]  /*46ae0*/  UISETP.GT.AND UP1, UPT, UR18, 0x60, UPT ;  /* 0x000000601200788c */ /* 0x000fc6000bf24270 */
[----:B------:R2:W-:Y:S04]  /*46af0*/  LDGSTS.E [R3+0xb900], desc[UR14][R140.64], P0 ;  /* 0x0b9000008c037fae */ /* 0x0005e800081a100e */
[----:B-1----:R-:W4:Y:S04]  /*46b00*/  LDL.LU R147, [R1+0x10c0] ;  /* 0x0010c00001937983 */ /* 0x002f280000300800 */
[----:B------:R-:W4:Y:S01]  /*46b10*/  LDL.LU R144, [R1+0x10c4] ;  /* 0x0010c40001907983 */ /* 0x000f220000300800 */
[----:B------:R-:W-:-:S04]  /*46b20*/  IADD3 R143, P2, PT, R143, UR16, RZ ;  /* 0x000000108f8f7c10 */ /* 0x000fc8000ff5e0ff */
[----:B------:R-:W-:Y:S02]  /*46b30*/  IADD3.X R204, PT, PT, R204, UR7, RZ, P2, !PT ;  /* 0x00000007cccc7c10 */ /* 0x000fe400097fe4ff */
[----:B---3--:R-:W-:Y:S01]  /*46b40*/  IADD3 R146, P3, PT, R146, UR16, RZ ;  /* 0x0000001092927c10 */ /* 0x008fe2000ff7e0ff */
[----:B------:R-:W-:Y:S01]  /*46b50*/  USEL UR12, URZ, 0x4, !UP1 ;  /* 0x00000004ff0c7887 */ /* 0x000fe2000c800000 */
[----:B------:R1:W-:Y:S02]  /*46b60*/  STL [R1+0x1044], R143 ;  /* 0x0010448f01007387 */ /* 0x0003e40000100800 */
[----:B------:R-:W-:Y:S02]  /*46b70*/  IADD3.X R203, PT, PT, R203, UR7, RZ, P3, !PT ;  /* 0x00000007cbcb7c10 */ /* 0x000fe40009ffe4ff */
[----:B------:R-:W-:Y:S01]  /*46b80*/  STL [R1+0x1040], R204 ;  /* 0x001040cc01007387 */ /* 0x000fe20000100800 */
[----:B------:R-:W-:-:S03]  /*46b90*/  USEL UR12, UR12, URZ, !UP0 ;  /* 0x000000ff0c0c7287 */ /* 0x000fc6000c000000 */
[----:B------:R3:W-:Y:S01]  /*46ba0*/  STL [R1+0x10ac], R146 ;  /* 0x0010ac9201007387 */ /* 0x0007e20000100800 */
[----:B--2---:R-:W-:Y:S01]  /*46bb0*/  IMAD.MOV.U32 R140, RZ, RZ, R143 ;  /* 0x000000ffff8c7224 */ /* 0x004fe200078e008f */
[----:B------:R-:W-:Y:S02]  /*46bc0*/  MOV R141, R204 ;  /* 0x000000cc008d7202 */ /* 0x000fe40000000f00 */
[----:B------:R-:W2:Y:S04]  /*46bd0*/  LDL.LU R207, [R1+0x112c] ;  /* 0x00112c0001cf7983 */ /* 0x000ea80000300800 */
[----:B------:R3:W-:Y:S04]  /*46be0*/  STL [R1+0x10a8], R203 ;  /* 0x0010a8cb01007387 */ /* 0x0007e80000100800 */
[----:B-1----:R-:W2:Y:S01]  /*46bf0*/  LDL.LU R143, [R1+0x1134] ;  /* 0x00113400018f7983 */ /* 0x002ea20000300800 */
[----:B------:R-:W-:-:S03]  /*46c00*/  ISETP.NE.U32.AND P1, PT, RZ, UR12, PT ;  /* 0x0000000cff007c0c */ /* 0x000fc6000bf25070 */
[----:B------:R-:W2:Y:S04]  /*46c10*/  LDL.LU R208, [R1+0x1128] ;  /* 0x0011280001d07983 */ /* 0x000ea80000300800 */
[----:B------:R1:W-:Y:S02]  /*46c20*/  LDGSTS.E [R3+0xb980], desc[UR14][R140.64], P0 ;  /* 0x0b9800008c037fae */ /* 0x0003e400081a100e */
[----:B-1----:R-:W-:Y:S02]  /*46c30*/  IMAD.MOV.U32 R140, RZ, RZ, R146 ;  /* 0x000000ffff8c7224 */ /* 0x002fe400078e0092 */
[----:B---3--:R-:W3:Y:S01]  /*46c40*/  LDL.LU R146, [R1+0x1130] ;  /* 0x0011300001927983 */ /* 0x008ee20000300800 */
[----:B------:R-:W-:-:S05]  /*46c50*/  MOV R141, R203 ;  /* 0x000000cb008d7202 */ /* 0x000fca0000000f00 */
[----:B------:R1:W-:Y:S01]  /*46c60*/  LDGSTS.E [R3+0xc000], desc[UR14][R140.64], P1 ;  /* 0x0c0000008c037fae */ /* 0x0003e200089a100e */
[----:B----4-:R-:W-:-:S04]  /*46c70*/  IADD3 R201, P0, PT, R201, UR16, RZ ;  /* 0x00000010c9c97c10 */ /* 0x010fc8000ff1e0ff */
[----:B------:R-:W-:Y:S01]  /*46c80*/  IADD3.X R202, PT, PT, R202, UR7, RZ, P0, !PT ;  /* 0x00000007caca7c10 */ /* 0x000fe200087fe4ff */
[----:B------:R-:W-:Y:S01]  /*46c90*/  STL [R1+0x10b4], R201 ;  /* 0x0010b4c901007387 */ /* 0x000fe20000100800 */
[----:B------:R-:W-:-:S03]  /*46ca0*/  IADD3 R145, P2, PT, R145, UR16, RZ ;  /* 0x0000001091917c10 */ /* 0x000fc6000ff5e0ff */
[----:B------:R-:W-:Y:S01]  /*46cb0*/  STL [R1+0x10b0], R202 ;  /* 0x0010b0ca01007387 */ /* 0x000fe20000100800 */
[----:B-1----:R-:W-:Y:S01]  /*46cc0*/  IMAD.MOV.U32 R140, RZ, RZ, R201 ;  /* 0x000000ffff8c7224 */ /* 0x002fe200078e00c9 */
[----:B------:R-:W-:Y:S02]  /*46cd0*/  MOV R141, R202 ;  /* 0x000000ca008d7202 */ /* 0x000fe40000000f00 */
[----:B------:R-:W-:Y:S01]  /*46ce0*/  IADD3.X R200, PT, PT, R200, UR7, RZ, P2, !PT ;  /* 0x00000007c8c87c10 */ /* 0x000fe200097fe4ff */
[----:B------:R1:W-:Y:S04]  /*46cf0*/  STL [R1+0x10bc], R145 ;  /* 0x0010bc9101007387 */ /* 0x0003e80000100800 */
[----:B------:R-:W4:Y:S04]  /*46d00*/  LDL.LU R205, [R1+0x113c] ;  /* 0x00113c0001cd7983 */ /* 0x000f280000300800 */
[----:B------:R-:W-:Y:S04]  /*46d10*/  STL [R1+0x10b8], R200 ;  /* 0x0010b8c801007387 */ /* 0x000fe80000100800 */
[----:B------:R1:W-:Y:S04]  /*46d20*/  LDGSTS.E [R3+0xc080], desc[UR14][R140.64], P1 ;  /* 0x0c0800008c037fae */ /* 0x0003e800089a100e */
[----:B------:R-:W4:Y:S04]  /*46d30*/  LDL.LU R206, [R1+0x1138] ;  /* 0x0011380001ce7983 */ /* 0x000f280000300800 */
[----:B------:R-:W4:Y:S01]  /*46d40*/  LDL.LU R203, [R1+0x1140] ;  /* 0x0011400001cb7983 */ /* 0x000f220000300800 */
[----:B-1----:R-:W-:-:S03]  /*46d50*/  IMAD.MOV.U32 R140, RZ, RZ, R145 ;  /* 0x000000ffff8c7224 */ /* 0x002fc600078e0091 */
[----:B------:R-:W4:Y:S01]  /*46d60*/  LDL.LU R145, [R1+0x1144] ;  /* 0x0011440001917983 */ /* 0x000f220000300800 */
[----:B------:R-:W-:-:S03]  /*46d70*/  MOV R141, R200 ;  /* 0x000000c8008d7202 */ /* 0x000fc60000000f00 */
[----:B------:R-:W4:Y:S04]  /*46d80*/  LDL.LU R204, [R1+0x11a8] ;  /* 0x0011a80001cc7983 */ /* 0x000f280000300800 */
[----:B------:R-:W4:Y:S04]  /*46d90*/  LDL.LU R202, [R1+0x11ac] ;  /* 0x0011ac0001ca7983 */ /* 0x000f280000300800 */
[----:B------:R1:W-:Y:S01]  /*46da0*/  LDGSTS.E [R3+0xc100], desc[UR14][R140.64], P1 ;  /* 0x0c1000008c037fae */ /* 0x0003e200089a100e */
[----:B------:R-:W-:-:S04]  /*46db0*/  IADD3 R144, P0, PT, R144, UR16, RZ ;  /* 0x0000001090907c10 */ /* 0x000fc8000ff1e0ff */
[----:B------:R-:W-:Y:S01]  /*46dc0*/  IADD3.X R147, PT, PT, R147, UR7, RZ, P0, !PT ;  /* 0x0000000793937c10 */ /* 0x000fe200087fe4ff */
[----:B------:R1:W-:Y:S02]  /*46dd0*/  STL [R1+0x10c4], R144 ;  /* 0x0010c49001007387 */ /* 0x0003e40000100800 */
[----:B-1----:R-:W-:Y:S02]  /*46de0*/  IMAD.MOV.U32 R140, RZ, RZ, R144 ;  /* 0x000000ffff8c7224 */ /* 0x002fe400078e0090 */
[----:B------:R1:W-:Y:S04]  /*46df0*/  STL [R1+0x10c0], R147 ;  /* 0x0010c09301007387 */ /* 0x0003e80000100800 */
[----:B------:R-:W4:Y:S04]  /*46e00*/  LDL.LU R201, [R1+0x11b0] ;  /* 0x0011b00001c97983 */ /* 0x000f280000300800 */
[----:B------:R-:W4:Y:S01]  /*46e10*/  LDL.LU R144, [R1+0x11b4] ;  /* 0x0011b40001907983 */ /* 0x000f220000300800 */
[----:B------:R-:W-:-:S03]  /*46e20*/  MOV R141, R147 ;  /* 0x00000093008d7202 */ /* 0x000fc60000000f00 */
[----:B------:R-:W4:Y:S04]  /*46e30*/  LDL.LU R200, [R1+0x11b8] ;  /* 0x0011b80001c87983 */ /* 0x000f280000300800 */
[----:B-1----:R-:W4:Y:S01]  /*46e40*/  LDL.LU R147, [R1+0x11bc] ;  /* 0x0011bc0001937983 */ /* 0x002f220000300800 */
[----:B------:R-:W-:-:S03]  /*46e50*/  UISETP.GT.AND UP1, UPT, UR18, 0x64, UPT ;  /* 0x000000641200788c */ /* 0x000fc6000bf24270 */
[----:B------:R1:W-:Y:S01]  /*46e60*/  LDGSTS.E [R3+0xc180], desc[UR14][R140.64], P1 ;  /* 0x0c1800008c037fae */ /* 0x0003e200089a100e */
[----:B------:R-:W-:-:S04]  /*46e70*/  USEL UR12, URZ, 0x4, !UP1 ;  /* 0x00000004ff0c7887 */ /* 0x000fc8000c800000 */
[----:B------:R-:W-:Y:S01]  /*46e80*/  USEL UR12, UR12, URZ, !UP0 ;  /* 0x000000ff0c0c7287 */ /* 0x000fe2000c000000 */
[----:B--2---:R-:W-:-:S05]  /*46e90*/  IADD3 R207, P1, PT, R207, UR16, RZ ;  /* 0x00000010cfcf7c10 */ /* 0x004fca000ff3e0ff */
[----:B------:R-:W-:Y:S02]  /*46ea0*/  ISETP.NE.U32.AND P0, PT, RZ, UR12, PT ;  /* 0x0000000cff007c0c */ /* 0x000fe4000bf05070 */
[----:B------:R-:W-:Y:S02]  /*46eb0*/  IADD3.X R208, PT, PT, R208, UR7, RZ, P1, !PT ;  /* 0x00000007d0d07c10 */ /* 0x000fe40008ffe4ff */
[----:B------:R-:W-:Y:S01]  /*46ec0*/  IADD3 R143, P2, PT, R143, UR16, RZ ;  /* 0x000000108f8f7c10 */ /* 0x000fe2000ff5e0ff */
[----:B-1----:R-:W-:Y:S01]  /*46ed0*/  IMAD.MOV.U32 R140, RZ, RZ, R207 ;  /* 0x000000ffff8c7224 */ /* 0x002fe200078e00cf */
[----:B------:R-:W-:Y:S01]  /*46ee0*/  MOV R141, R208 ;  /* 0x000000d0008d7202 */ /* 0x000fe20000000f00 */
[----:B------:R-:W-:Y:S04]  /*46ef0*/  STL [R1+0x112c], R207 ;  /* 0x00112ccf01007387 */ /* 0x000fe80000100800 */
[----:B------:R-:W-:Y:S01]  /*46f00*/  STL [R1+0x1128], R208 ;  /* 0x001128d001007387 */ /* 0x000fe20000100800 */
[----:B---3--:R-:W-:-:S03]  /*46f10*/  IADD3.X R146, PT, PT, R146, UR7, RZ, P2, !PT ;  /* 0x0000000792927c10 */ /* 0x008fc600097fe4ff */
[----:B------:R-:W-:Y:S04]  /*46f20*/  STL [R1+0x1134], R143 ;  /* 0x0011348f01007387 */ /* 0x000fe80000100800 */
[----:B------:R1:W-:Y:S04]  /*46f30*/  LDGSTS.E [R3+0xc800], desc[UR14][R140.64], P0 ;  /* 0x0c8000008c037fae */ /* 0x0003e800081a100e */
[----:B------:R2:W-:Y:S01]  /*46f40*/  STL [R1+0x1130], R146 ;  /* 0x0011309201007387 */ /* 0x0005e20000100800 */
[----:B-1----:R-:W-:Y:S01]  /*46f50*/  MOV R141, R146 ;  /* 0x00000092008d7202 */ /* 0x002fe20000000f00 */
[----:B------:R-:W-:-:S02]  /*46f60*/  IMAD.MOV.U32 R140, RZ, RZ, R143 ;  /* 0x000000ffff8c7224 */ /* 0x000fc400078e008f */
[----:B--2---:R-:W2:Y:S04]  /*46f70*/  LDL.LU R146, [R1+0x11c0] ;  /* 0x0011c00001927983 */ /* 0x004ea80000300800 */
[----:B------:R-:W3:Y:S01]  /*46f80*/  LDL.LU R143, [R1+0x11c4] ;  /* 0x0011c400018f7983 */ /* 0x000ee20000300800 */
[----:B------:R-:W-:-:S03]  /*46f90*/  UISETP.GT.AND UP1, UPT, UR18, 0x68, UPT ;  /* 0x000000681200788c */ /* 0x000fc6000bf24270 */
[----:B------:R1:W-:Y:S01]  /*46fa0*/  LDGSTS.E [R3+0xc880], desc[UR14][R140.64], P0 ;  /* 0x0c8800008c037fae */ /* 0x0003e200081a100e */
[----:B------:R-:W-:-:S04]  /*46fb0*/  USEL UR12, URZ, 0x4, !UP1 ;  /* 0x00000004ff0c7887 */ /* 0x000fc8000c800000 */
[----:B------:R-:W-:Y:S01]  /*46fc0*/  USEL UR12, UR12, URZ, !UP0 ;  /* 0x000000ff0c0c7287 */ /* 0x000fe2000c000000 */
[----:B----4-:R-:W-:-:S05]  /*46fd0*/  IADD3 R205, P1, PT, R205, UR16, RZ ;  /* 0x00000010cdcd7c10 */ /* 0x010fca000ff3e0ff */
[----:B-1----:R-:W-:Y:S01]  /*46fe0*/  IMAD.MOV.U32 R140, RZ, RZ, R205 ;  /* 0x000000ffff8c7224 */ /* 0x002fe200078e00cd */
[----:B------:R-:W-:-:S04]  /*46ff0*/  IADD3.X R206, PT, PT, R206, UR7, RZ, P1, !PT ;  /* 0x00000007cece7c10 */ /* 0x000fc80008ffe4ff */
[----:B------:R-:W-:Y:S02]  /*47000*/  MOV R141, R206 ;  /* 0x000000ce008d7202 */ /* 0x000fe40000000f00 */
[----:B------:R-:W-:-:S03]  /*47010*/  IADD3 R145, P2, PT, R145, UR16, RZ ;  /* 0x0000001091917c10 */ /* 0x000fc6000ff5e0ff */
[----:B------:R1:W-:Y:S01]  /*47020*/  LDGSTS.E [R3+0xc900], desc[UR14][R140.64], P0 ;  /* 0x0c9000008c037fae */ /* 0x0003e200081a100e */
[----:B------:R-:W-:-:S03]  /*47030*/  IADD3.X R203, PT, PT, R203, UR7, RZ, P2, !PT ;  /* 0x00000007cbcb7c10 */ /* 0x000fc600097fe4ff */
[----:B------:R-:W-:Y:S01]  /*47040*/  STL [R1+0x113c], R205 ;  /* 0x00113ccd01007387 */ /* 0x000fe20000100800 */
[----:B------:R-:W-:-:S03]  /*47050*/  IADD3 R202, P3, PT, R202, UR16, RZ ;  /* 0x00000010caca7c10 */ /* 0x000fc6000ff7e0ff */
[----:B------:R-:W-:Y:S01]  /*47060*/  STL [R1+0x1138], R206 ;  /* 0x001138ce01007387 */ /* 0x000fe20000100800 */
[----:B------:R-:W-:Y:S01]  /*47070*/  ISETP.NE.U32.AND P1, PT, RZ, UR12, PT ;  /* 0x0000000cff007c0c */ /* 0x000fe2000bf25070 */
[----:B-1----:R-:W-:Y:S01]  /*47080*/  IMAD.MOV.U32 R140, RZ, RZ, R145 ;  /* 0x000000ffff8c7224 */ /* 0x002fe200078e0091 */
[----:B------:R-:W-:Y:S01]  /*47090*/  MOV R141, R203 ;  /* 0x000000cb008d7202 */ /* 0x000fe20000000f00 */
[----:B------:R-:W-:Y:S01]  /*470a0*/  STL [R1+0x1144], R145 ;  /* 0x0011449101007387 */ /* 0x000fe20000100800 */
[----:B------:R-:W-:-:S03]  /*470b0*/  IADD3.X R204, PT, PT, R204, UR7, RZ, P3, !PT ;  /* 0x00000007cccc7c10 */ /* 0x000fc60009ffe4ff */
[----:B------:R1:W-:Y:S04]  /*470c0*/  STL [R1+0x1140], R203 ;  /* 0x001140cb01007387 */ /* 0x0003e80000100800 */
[----:B------:R-:W-:Y:S04]  /*470d0*/  STL [R1+0x11ac], R202 ;  /* 0x0011acca01007387 */ /* 0x000fe80000100800 */
[----:B------:R4:W-:Y:S04]  /*470e0*/  LDGSTS.E [R3+0xc980], desc[UR14][R140.64], P0 ;  /* 0x0c9800008c037fae */ /* 0x0009e800081a100e */
[----:B-1----:R-:W2:Y:S04]  /*470f0*/  LDL.LU R203, [R1+0x122c] ;  /* 0x00122c0001cb7983 */ /* 0x002ea80000300800 */
[----:B------:R1:W-:Y:S04]  /*47100*/  STL [R1+0x11a8], R204 ;  /* 0x0011a8cc01007387 */ /* 0x0003e80000100800 */
[----:B------:R-:W2:Y:S01]  /*47110*/  LDL.LU R145, [R1+0x1234] ;  /* 0x0012340001917983 */ /* 0x000ea20000300800 */
[----:B----4-:R-:W-:Y:S01]  /*47120*/  MOV R141, R204 ;  /* 0x000000cc008d7202 */ /* 0x010fe20000000f00 */
[----:B------:R-:W-:-:S02]  /*47130*/  IMAD.MOV.U32 R140, RZ, RZ, R202 ;  /* 0x000000ffff8c7224 */ /* 0x000fc400078e00ca */
[----:B-1----:R-:W4:Y:S04]  /*47140*/  LDL.LU R204, [R1+0x1228] ;  /* 0x0012280001cc7983 */ /* 0x002f280000300800 */
[----:B------:R-:W4:Y:S04]  /*47150*/  LDL.LU R202, [R1+0x1230] ;  /* 0x0012300001ca7983 */ /* 0x000f280000300800 */
[----:B------:R1:W-:Y:S01]  /*47160*/  LDGSTS.E [R3+0xd000], desc[UR14][R140.64], P1 ;  /* 0x0d0000008c037fae */ /* 0x0003e200089a100e */
[----:B------:R-:W-:-:S04]  /*47170*/  IADD3 R144, P0, PT, R144, UR16, RZ ;  /* 0x0000001090907c10 */ /* 0x000fc8000ff1e0ff */
[----:B------:R-:W-:Y:S01]  /*47180*/  IADD3.X R201, PT, PT, R201, UR7, RZ, P0, !PT ;  /* 0x00000007c9c97c10 */ /* 0x000fe200087fe4ff */
[----:B------:R1:W-:Y:S01]  /*47190*/  STL [R1+0x11b4], R144 ;  /* 0x0011b49001007387 */ /* 0x0003e20000100800 */
[----:B------:R-:W-:-:S03]  /*471a0*/  IADD3 R147, P2, PT, R147, UR16, RZ ;  /* 0x0000001093937c10 */ /* 0x000fc6000ff5e0ff */
[----:B------:R1:W-:Y:S02]  /*471b0*/  STL [R1+0x11b0], R201 ;  /* 0x0011b0c901007387 */ /* 0x0003e40000100800 */
[----:B-1----:R-:W-:Y:S01]  /*471c0*/  IMAD.MOV.U32 R140, RZ, RZ, R144 ;  /* 0x000000ffff8c7224 */ /* 0x002fe200078e0090 */
[----:B------:R-:W-:Y:S01]  /*471d0*/  IADD3.X R200, PT, PT, R200, UR7, RZ, P2, !PT ;  /* 0x00000007c8c87c10 */ /* 0x000fe200097fe4ff */
[----:B------:R-:W-:Y:S01]  /*471e0*/  STL [R1+0x11bc], R147 ;  /* 0x0011bc9301007387 */ /* 0x000fe20000100800 */
[----:B------:R-:W-:-:S03]  /*471f0*/  MOV R141, R201 ;  /* 0x000000c9008d7202 */ /* 0x000fc60000000f00 */
[----:B------:R-:W4:Y:S04]  /*47200*/  LDL.LU R144, [R1+0x123c] ;  /* 0x00123c0001907983 */ /* 0x000f280000300800 */
[----:B------:R1:W-:Y:S04]  /*47210*/  STL [R1+0x11b8], R200 ;  /* 0x0011b8c801007387 */ /* 0x0003e80000100800 */
[----:B------:R-:W4:Y:S01]  /*47220*/  LDL.LU R201, [R1+0x1238] ;  /* 0x0012380001c97983 */ /* 0x000f220000300800 */
[----:B------:R-:W-:-:S03]  /*47230*/  UISETP.GT.AND UP1, UPT, UR18, 0x6c, UPT ;  /* 0x0000006c1200788c */ /* 0x000fc6000bf24270 */
[----:B------:R1:W-:Y:S01]  /*47240*/  LDGSTS.E [R3+0xd080], desc[UR14][R140.64], P1 ;  /* 0x0d0800008c037fae */ /* 0x0003e200089a100e */
[----:B------:R-:W-:-:S04]  /*47250*/  USEL UR12, URZ, 0x4, !UP1 ;  /* 0x00000004ff0c7887 */ /* 0x000fc8000c800000 */
[----:B------:R-:W-:Y:S01]  /*47260*/  USEL UR12, UR12, URZ, !UP0 ;  /* 0x000000ff0c0c7287 */ /* 0x000fe2000c000000 */
[----:B-1----:R-:W-:Y:S01]  /*47270*/  IMAD.MOV.U32 R140, RZ, RZ, R147 ;  /* 0x000000ffff8c7224 */ /* 0x002fe200078e0093 */
[----:B------:R-:W-:-:S05]  /*47280*/  MOV R141, R200 ;  /* 0x000000c8008d7202 */ /* 0x000fca0000000f00 */
[----:B------:R1:W-:Y:S01]  /*47290*/  LDGSTS.E [R3+0xd100], desc[UR14][R140.64], P1 ;  /* 0x0d1000008c037fae */ /* 0x0003e200089a100e */
[----:B---3--:R-:W-:-:S04]  /*472a0*/  IADD3 R143, P0, PT, R143, UR16, RZ ;  /* 0x000000108f8f7c10 */ /* 0x008fc8000ff1e0ff */
[----:B--2---:R-:W-:Y:S01]  /*472b0*/  IADD3.X R146, PT, PT, R146, UR7, RZ, P0, !PT ;  /* 0x0000000792927c10 */ /* 0x004fe200087fe4ff */
[----:B------:R-:W-:Y:S04]  /*472c0*/  STL [R1+0x11c4], R143 ;  /* 0x0011c48f01007387 */ /* 0x000fe80000100800 */
[----:B------:R2:W-:Y:S04]  /*472d0*/  STL [R1+0x11c0], R146 ;  /* 0x0011c09201007387 */ /* 0x0005e80000100800 */
[----:B------:R-:W3:Y:S04]  /*472e0*/  LDL.LU R208, [R1+0x1240] ;  /* 0x0012400001d07983 */ /* 0x000ee80000300800 */
[----:B------:R-:W3:Y:S01]  /*472f0*/  LDL.LU R207, [R1+0x1244] ;  /* 0x0012440001cf7983 */ /* 0x000ee20000300800 */
[----:B-1----:R-:W-:Y:S01]  /*47300*/  IMAD.MOV.U32 R140, RZ, RZ, R143 ;  /* 0x000000ffff8c7224 */ /* 0x002fe200078e008f */
[----:B------:R-:W-:-:S02]  /*47310*/  MOV R141, R146 ;  /* 0x00000092008d7202 */ /* 0x000fc40000000f00 */
[----:B------:R-:W3:Y:S04]  /*47320*/  LDL.LU R206, [R1+0x12a8] ;  /* 0x0012a80001ce7983 */ /* 0x000ee80000300800 */
[----:B------:R-:W3:Y:S01]  /*47330*/  LDL.LU R205, [R1+0x12ac] ;  /* 0x0012ac0001cd7983 */ /* 0x000ee20000300800 */
[----:B------:R-:W-:-:S03]  /*47340*/  ISETP.NE.U32.AND P0, PT, RZ, UR12, PT ;  /* 0x0000000cff007c0c */ /* 0x000fc6000bf05070 */
[----:B------:R-:W3:Y:S04]  /*47350*/  LDL.LU R200, [R1+0x12b0] ;  /* 0x0012b00001c87983 */ /* 0x000ee80000300800 */
[----:B------:R-:W3:Y:S04]  /*47360*/  LDL.LU R147, [R1+0x12b4] ;  /* 0x0012b40001937983 */ /* 0x000ee80000300800 */
[----:B------:R1:W-:Y:S04]  /*47370*/  LDGSTS.E [R3+0xd180], desc[UR14][R140.64], P1 ;  /* 0x0d1800008c037fae */ /* 0x0003e800089a100e */
[----:B--2---:R-:W2:Y:S04]  /*47380*/  LDL.LU R146, [R1+0x12b8] ;  /* 0x0012b80001927983 */ /* 0x004ea80000300800 */
[----:B------:R-:W2:Y:S01]  /*47390*/  LDL.LU R143, [R1+0x12bc] ;  /* 0x0012bc00018f7983 */ /* 0x000ea20000300800 */
[----:B------:R-:W-:-:S05]  /*473a0*/  IADD3 R203, P1, PT, R203, UR16, RZ ;  /* 0x00000010cbcb7c10 */ /* 0x000fca000ff3e0ff */
[----:B-1----:R-:W-:Y:S01]  /*473b0*/  IMAD.MOV.U32 R140, RZ, RZ, R203 ;  /* 0x000000ffff8c7224 */ /* 0x002fe200078e00cb */
[----:B------:R-:W-:Y:S02]  /*473c0*/  IADD3 R145, P2, PT, R145, UR16, RZ ;  /* 0x0000001091917c10 */ /* 0x000fe4000ff5e0ff */
        /* <DEDUP_REMOVED lines=8> */
[----:B------:R-:W-:-:S02]  /*47450*/  MOV R141, R202 ;  /* 0x000000ca008d7202 */ /* 0x000fc40000000f00 */
[----:B------:R-:W-:Y:S04]  /*47460*/  STL [R1+0x1230], R202 ;  /* 0x001230ca01007387 */ /* 0x000fe80000100800 */
[----:B----4-:R-:W4:Y:S04]  /*47470*/  LDL.LU R145, [R1+0x12c4] ;  /* 0x0012c40001917983 */ /* 0x010f280000300800 */
[----:B------:R1:W-:Y:S01]  /*47480*/  LDGSTS.E [R3+0xd880], desc[UR14][R140.64], P0 ;  /* 0x0d8800008c037fae */ /* 0x0003e200081a100e */
[----:B------:R-:W-:-:S04]  /*47490*/  IADD3 R144, P1, PT, R144, UR16, RZ ;  /* 0x0000001090907c10 */ /* 0x000fc8000ff3e0ff */
[----:B------:R-:W-:Y:S01]  /*474a0*/  IADD3.X R201, PT, PT, R201, UR7, RZ, P1, !PT ;  /* 0x00000007c9c97c10 */ /* 0x000fe20008ffe4ff */
[----:B------:R-:W-:Y:S03]  /*474b0*/  STL [R1+0x123c], R144 ;  /* 0x00123c9001007387 */ /* 0x000fe60000100800 */
[----:B-1----:R-:W-:Y:S01]  /*474c0*/  MOV R141, R201 ;  /* 0x000000c9008d7202 */ /* 0x002fe20000000f00 */
[----:B------:R1:W-:Y:S04]  /*474d0*/  STL [R1+0x1238], R201 ;  /* 0x001238c901007387 */ /* 0x0003e80000100800 */
[----:B-1----:R-:W4:Y:S01]  /*474e0*/  LDL.LU R201, [R1+0x12c0] ;  /* 0x0012c00001c97983 */ /* 0x002f220000300800 */
[----:B------:R-:W-:Y:S01]  /*474f0*/  UISETP.GT.AND UP1, UPT, UR18, 0x70, UPT ;  /* 0x000000701200788c */ /* 0x000fe2000bf24270 */
[----:B------:R-:W-:-:S02]  /*47500*/  IMAD.MOV.U32 R140, RZ, RZ, R144 ;  /* 0x000000ffff8c7224 */ /* 0x000fc400078e0090 */
[----:B------:R-:W4:Y:S01]  /*47510*/  LDL.LU R204, [R1+0x1328] ;  /* 0x0013280001cc7983 */ /* 0x000f220000300800 */
[----:B------:R-:W-:-:S03]  /*47520*/  USEL UR12, URZ, 0x4, !UP1 ;  /* 0x00000004ff0c7887 */ /* 0x000fc6000c800000 */
[----:B------:R1:W-:Y:S01]  /*47530*/  LDGSTS.E [R3+0xd900], desc[UR14][R140.64], P0 ;  /* 0x0d9000008c037fae */ /* 0x0003e200081a100e */
[----:B------:R-:W-:-:S03]  /*47540*/  USEL UR12, UR12, URZ, !UP0 ;  /* 0x000000ff0c0c7287 */ /* 0x000fc6000c000000 */
[----:B------:R-:W4:Y:S03]  /*47550*/  LDL.LU R202, [R1+0x132c] ;  /* 0x00132c0001ca7983 */ /* 0x000f260000300800 */
[----:B------:R-:W-:Y:S01]  /*47560*/  ISETP.NE.U32.AND P1, PT, RZ, UR12, PT ;  /* 0x0000000cff007c0c */ /* 0x000fe2000bf25070 */
[----:B------:R-:W4:Y:S04]  /*47570*/  LDL.LU R203, [R1+0x1330] ;  /* 0x0013300001cb7983 */ /* 0x000f280000300800 */
[----:B------:R-:W4:Y:S01]  /*47580*/  LDL.LU R144, [R1+0x1334] ;  /* 0x0013340001907983 */ /* 0x000f220000300800 */
[----:B---3--:R-:W-:-:S04]  /*47590*/  IADD3 R207, P2, PT, R207, UR16, RZ ;  /* 0x00000010cfcf7c10 */ /* 0x008fc8000ff5e0ff */
[----:B------:R-:W-:Y:S01]  /*475a0*/  IADD3.X R208, PT, PT, R208, UR7, RZ, P2, !PT ;  /* 0x00000007d0d07c10 */ /* 0x000fe200097fe4ff */
[----:B-1----:R-:W-:-:S03]  /*475b0*/  IMAD.MOV.U32 R140, RZ, RZ, R207 ;  /* 0x000000ffff8c7224 */ /* 0x002fc600078e00cf */
[----:B------:R-:W-:Y:S02]  /*475c0*/  MOV R141, R208 ;  /* 0x000000d0008d7202 */ /* 0x000fe40000000f00 */
[----:B------:R-:W-:-:S03]  /*475d0*/  IADD3 R205, P3, PT, R205, UR16, RZ ;  /* 0x00000010cdcd7c10 */ /* 0x000fc6000ff7e0ff */
[----:B------:R1:W-:Y:S01]  /*475e0*/  LDGSTS.E [R3+0xd980], desc[UR14][R140.64], P0 ;  /* 0x0d9800008c037fae */ /* 0x0003e200081a100e */
[----:B------:R-:W-:Y:S02]  /*475f0*/  IADD3.X R206, PT, PT, R206, UR7, RZ, P3, !PT ;  /* 0x00000007cece7c10 */ /* 0x000fe40009ffe4ff */
[----:B------:R-:W-:Y:S01]  /*47600*/  IADD3 R147, P0, PT, R147, UR16, RZ ;  /* 0x0000001093937c10 */ /* 0x000fe2000ff1e0ff */
[----:B------:R-:W-:Y:S03]  /*47610*/  STL [R1+0x1244], R207 ;  /* 0x001244cf01007387 */ /* 0x000fe60000100800 */
[----:B------:R-:W-:Y:S01]  /*47620*/  IADD3.X R200, PT, PT, R200, UR7, RZ, P0, !PT ;  /* 0x00000007c8c87c10 */ /* 0x000fe200087fe4ff */
[----:B------:R-:W-:Y:S01]  /*47630*/  STL [R1+0x1240], R208 ;  /* 0x001240d001007387 */ /* 0x000fe20000100800 */
[----:B-1----:R-:W-:Y:S01]  /*47640*/  IMAD.MOV.U32 R140, RZ, RZ, R205 ;  /* 0x000000ffff8c7224 */ /* 0x002fe200078e00cd */
[----:B------:R-:W-:-:S02]  /*47650*/  MOV R141, R206 ;  /* 0x000000ce008d7202 */ /* 0x000fc40000000f00 */
[----:B------:R-:W-:Y:S01]  /*47660*/  STL [R1+0x12ac], R205 ;  /* 0x0012accd01007387 */ /* 0x000fe20000100800 */
[----:B--2---:R-:W-:-:S03]  /*47670*/  IADD3 R143, P2, PT, R143, UR16, RZ ;  /* 0x000000108f8f7c10 */ /* 0x004fc6000ff5e0ff */
[----:B------:R-:W-:Y:S01]  /*47680*/  STL [R1+0x12a8], R206 ;  /* 0x0012a8ce01007387 */ /* 0x000fe20000100800 */
[----:B------:R-:W-:-:S03]  /*47690*/  IADD3.X R146, PT, PT, R146, UR7, RZ, P2, !PT ;  /* 0x0000000792927c10 */ /* 0x000fc600097fe4ff */
[----:B------:R1:W-:Y:S04]  /*476a0*/  STL [R1+0x12b4], R147 ;  /* 0x0012b49301007387 */ /* 0x0003e80000100800 */
[----:B------:R2:W-:Y:S04]  /*476b0*/  LDGSTS.E [R3+0xe000], desc[UR14][R140.64], P1 ;  /* 0x0e0000008c037fae */ /* 0x0005e800089a100e */
[----:B------:R3:W-:Y:S04]  /*476c0*/  STL [R1+0x12b0], R200 ;  /* 0x0012b0c801007387 */ /* 0x0007e80000100800 */
[----:B------:R-:W-:Y:S01]  /*476d0*/  STL [R1+0x12bc], R143 ;  /* 0x0012bc8f01007387 */ /* 0x000fe20000100800 */
[----:B--2---:R-:W-:-:S03]  /*476e0*/  IMAD.MOV.U32 R140, RZ, RZ, R147 ;  /* 0x000000ffff8c7224 */ /* 0x004fc600078e0093 */
[----:B-1----:R-:W2:Y:S01]  /*476f0*/  LDL.LU R147, [R1+0x133c] ;  /* 0x00133c0001937983 */ /* 0x002ea20000300800 */
[----:B------:R-:W-:-:S03]  /*47700*/  MOV R141, R200 ;  /* 0x000000c8008d7202 */ /* 0x000fc60000000f00 */
[----:B------:R1:W-:Y:S04]  /*47710*/  STL [R1+0x12b8], R146 ;  /* 0x0012b89201007387 */ /* 0x0003e80000100800 */
[----:B---3--:R-:W3:Y:S04]  /*47720*/  LDL.LU R200, [R1+0x1338] ;  /* 0x0013380001c87983 */ /* 0x008ee80000300800 */
[----:B------:R1:W-:Y:S02]  /*47730*/  LDGSTS.E [R3+0xe080], desc[UR14][R140.64], P1 ;  /* 0x0e0800008c037fae */ /* 0x0003e400089a100e */
[----:B-1----:R-:W-:Y:S01]  /*47740*/  IMAD.MOV.U32 R140, RZ, RZ, R143 ;  /* 0x000000ffff8c7224 */ /* 0x002fe200078e008f */
[----:B------:R-:W-:-:S02]  /*47750*/  MOV R141, R146 ;  /* 0x00000092008d7202 */ /* 0x000fc40000000f00 */
[----:B------:R-:W3:Y:S04]  /*47760*/  LDL.LU R146, [R1+0x1344] ;  /* 0x0013440001927983 */ /* 0x000ee80000300800 */
[----:B------:R-:W3:Y:S04]  /*47770*/  LDL.LU R143, [R1+0x13ac] ;  /* 0x0013ac00018f7983 */ /* 0x000ee80000300800 */
[----:B------:R1:W-:Y:S01]  /*47780*/  LDGSTS.E [R3+0xe100], desc[UR14][R140.64], P1 ;  /* 0x0e1000008c037fae */ /* 0x0003e200089a100e */
[----:B----4-:R-:W-:-:S05]  /*47790*/  IADD3 R145, P0, PT, R145, UR16, RZ ;  /* 0x0000001091917c10 */ /* 0x010fca000ff1e0ff */
[----:B------:R-:W-:Y:S01]  /*477a0*/  STL [R1+0x12c4], R145 ;  /* 0x0012c49101007387 */ /* 0x000fe20000100800 */
[----:B-1----:R-:W-:Y:S01]  /*477b0*/  IMAD.MOV.U32 R140, RZ, RZ, R145 ;  /* 0x000000ffff8c7224 */ /* 0x002fe200078e0091 */
[----:B------:R-:W-:-:S04]  /*477c0*/  IADD3.X R201, PT, PT, R201, UR7, RZ, P0, !PT ;  /* 0x00000007c9c97c10 */ /* 0x000fc800087fe4ff */
[----:B------:R-:W-:Y:S01]  /*477d0*/  MOV R141, R201 ;  /* 0x000000c9008d7202 */ /* 0x000fe20000000f00 */
[----:B------:R1:W-:Y:S01]  /*477e0*/  STL [R1+0x12c0], R201 ;  /* 0x0012c0c901007387 */ /* 0x0003e20000100800 */
[----:B------:R-:W-:-:S03]  /*477f0*/  UISETP.GT.AND UP1, UPT, UR18, 0x74, UPT ;  /* 0x000000741200788c */ /* 0x000fc6000bf24270 */
[----:B------:R4:W-:Y:S04]  /*47800*/  LDGSTS.E [R3+0xe180], desc[UR14][R140.64], P1 ;  /* 0x0e1800008c037fae */ /* 0x0009e800089a100e */
[----:B-1----:R-:W3:Y:S04]  /*47810*/  LDL.LU R201, [R1+0x1340] ;  /* 0x0013400001c97983 */ /* 0x002ee80000300800 */
[----:B------:R-:W3:Y:S01]  /*47820*/  LDL.LU R145, [R1+0x13a8] ;  /* 0x0013a80001917983 */ /* 0x000ee20000300800 */
[----:B------:R-:W-:Y:S01]  /*47830*/  USEL UR12, URZ, 0x4, !UP1 ;  /* 0x00000004ff0c7887 */ /* 0x000fe2000c800000 */
[----:B------:R-:W-:-:S03]  /*47840*/  IADD3 R202, P1, PT, R202, UR16, RZ ;  /* 0x00000010caca7c10 */ /* 0x000fc6000ff3e0ff */
[----:B------:R-:W-:Y:S01]  /*47850*/  USEL UR12, UR12, URZ, !UP0 ;  /* 0x000000ff0c0c7287 */ /* 0x000fe2000c000000 */
[----:B------:R-:W-:Y:S02]  /*47860*/  IADD3 R144, P2, PT, R144, UR16, RZ ;  /* 0x0000001090907c10 */ /* 0x000fe4000ff5e0ff */
[----:B------:R-:W-:Y:S01]  /*47870*/  IADD3.X R204, PT, PT, R204, UR7, RZ, P1, !PT ;  /* 0x00000007cccc7c10 */ /* 0x000fe20008ffe4ff */
[----:B------:R1:W-:Y:S02]  /*47880*/  STL [R1+0x132c], R202 ;  /* 0x00132cca01007387 */ /* 0x0003e40000100800 */
[----:B------:R-:W-:Y:S02]  /*47890*/  ISETP.NE.U32.AND P0, PT, RZ, UR12, PT ;  /* 0x0000000cff007c0c */ /* 0x000fe4000bf05070 */
[----:B------:R-:W-:Y:S01]  /*478a0*/  IADD3.X R203, PT, PT, R203, UR7, RZ, P2, !PT ;  /* 0x00000007cbcb7c10 */ /* 0x000fe200097fe4ff */
[----:B------:R-:W-:Y:S01]  /*478b0*/  STL [R1+0x1328], R204 ;  /* 0x001328cc01007387 */ /* 0x000fe20000100800 */
[----:B----4-:R-:W-:-:S03]  /*478c0*/  IMAD.MOV.U32 R140, RZ, RZ, R202 ;  /* 0x000000ffff8c7224 */ /* 0x010fc600078e00ca */
[----:B------:R-:W-:Y:S01]  /*478d0*/  STL [R1+0x1334], R144 ;  /* 0x0013349001007387 */ /* 0x000fe20000100800 */
[----:B------:R-:W-:-:S03]  /*478e0*/  MOV R141, R204 ;  /* 0x000000cc008d7202 */ /* 0x000fc60000000f00 */
[----:B------:R-:W4:Y:S04]  /*478f0*/  LDL.LU R207, [R1+0x13b4] ;  /* 0x0013b40001cf7983 */ /* 0x000f280000300800 */
[----:B------:R1:W-:Y:S04]  /*47900*/  STL [R1+0x1330], R203 ;  /* 0x001330cb01007387 */ /* 0x0003e80000100800 */
[----:B-1----:R-:W4:Y:S04]  /*47910*/  LDL.LU R202, [R1+0x13bc] ;  /* 0x0013bc0001ca7983 */ /* 0x002f280000300800 */
[----:B------:R-:W4:Y:S04]  /*47920*/  LDL.LU R208, [R1+0x13b0] ;  /* 0x0013b00001d07983 */ /* 0x000f280000300800 */
[----:B------:R1:W-:Y:S02]  /*47930*/  LDGSTS.E [R3+0xe800], desc[UR14][R140.64], P0 ;  /* 0x0e8000008c037fae */ /* 0x0003e400081a100e */
[----:B-1----:R-:W-:Y:S01]  /*47940*/  IMAD.MOV.U32 R140, RZ, RZ, R144 ;  /* 0x000000ffff8c7224 */ /* 0x002fe200078e0090 */
[----:B------:R-:W-:-:S02]  /*47950*/  MOV R141, R203 ;  /* 0x000000cb008d7202 */ /* 0x000fc40000000f00 */
[----:B------:R-:W4:Y:S04]  /*47960*/  LDL.LU R203, [R1+0x13b8] ;  /* 0x0013b80001cb7983 */ /* 0x000f280000300800 */
[----:B------:R-:W4:Y:S04]  /*47970*/  LDL.LU R144, [R1+0x13c4] ;  /* 0x0013c40001907983 */ /* 0x000f280000300800 */
[----:B------:R1:W-:Y:S01]  /*47980*/  LDGSTS.E [R3+0xe880], desc[UR14][R140.64], P0 ;  /* 0x0e8800008c037fae */ /* 0x0003e200081a100e */
[----:B--2---:R-:W-:-:S04]  /*47990*/  IADD3 R147, P1, PT, R147, UR16, RZ ;  /* 0x0000001093937c10 */ /* 0x004fc8000ff3e0ff */
[----:B---3--:R-:W-:Y:S01]  /*479a0*/  IADD3.X R200, PT, PT, R200, UR7, RZ, P1, !PT ;  /* 0x00000007c8c87c10 */ /* 0x008fe20008ffe4ff */
[----:B------:R2:W-:Y:S01]  /*479b0*/  STL [R1+0x133c], R147 ;  /* 0x00133c9301007387 */ /* 0x0005e20000100800 */
[----:B-1----:R-:W-:-:S03]  /*479c0*/  IMAD.MOV.U32 R140, RZ, RZ, R147 ;  /* 0x000000ffff8c7224 */ /* 0x002fc600078e0093 */
[----:B------:R1:W-:Y:S04]  /*479d0*/  STL [R1+0x1338], R200 ;  /* 0x001338c801007387 */ /* 0x0003e80000100800 */
[----:B--2---:R-:W2:Y:S01]  /*479e0*/  LDL.LU R147, [R1+0x13c0] ;  /* 0x0013c00001937983 */ /* 0x004ea20000300800 */
[----:B------:R-:W-:-:S03]  /*479f0*/  MOV R141, R200 ;  /* 0x000000c8008d7202 */ /* 0x000fc60000000f00 */
[----:B-1----:R-:W3:Y:S01]  /*47a00*/  LDL.LU R200, [R1+0x142c] ;  /* 0x00142c0001c87983 */ /* 0x002ee20000300800 */
[----:B------:R-:W-:-:S03]  /*47a10*/  IADD3 R146, P2, PT, R146, UR16, RZ ;  /* 0x0000001092927c10 */ /* 0x000fc6000ff5e0ff */
[----:B------:R-:W3:Y:S01]  /*47a20*/  LDL.LU R205, [R1+0x1434] ;  /* 0x0014340001cd7983 */ /* 0x000ee20000300800 */
[----:B------:R-:W-:-:S03]  /*47a30*/  IADD3 R143, P3, PT, R143, UR16, RZ ;  /* 0x000000108f8f7c10 */ /* 0x000fc6000ff7e0ff */
[----:B------:R-:W-:Y:S04]  /*47a40*/  STL [R1+0x1344], R146 ;  /* 0x0013449201007387 */ /* 0x000fe80000100800 */
[----:B------:R1:W-:Y:S02]  /*47a50*/  LDGSTS.E [R3+0xe900], desc[UR14][R140.64], P0 ;  /* 0x0e9000008c037fae */ /* 0x0003e400081a100e */
[----:B-1----:R-:W-:Y:S01]  /*47a60*/  IMAD.MOV.U32 R140, RZ, RZ, R146 ;  /* 0x000000ffff8c7224 */ /* 0x002fe200078e0092 */
[----:B------:R-:W-:-:S04]  /*47a70*/  IADD3.X R201, PT, PT, R201, UR7, RZ, P2, !PT ;  /* 0x00000007c9c97c10 */ /* 0x000fc800097fe4ff */
[----:B------:R-:W-:Y:S01]  /*47a80*/  MOV R141, R201 ;  /* 0x000000c9008d7202 */ /* 0x000fe20000000f00 */
[----:B------:R1:W-:Y:S01]  /*47a90*/  STL [R1+0x1340], R201 ;  /* 0x001340c901007387 */ /* 0x0003e20000100800 */
[----:B------:R-:W-:-:S03]  /*47aa0*/  IADD3.X R145, PT, PT, R145, UR7, RZ, P3, !PT ;  /* 0x0000000791917c10 */ /* 0x000fc60009ffe4ff */
[----:B------:R-:W-:Y:S04]  /*47ab0*/  STL [R1+0x13ac], R143 ;  /* 0x0013ac8f01007387 */ /* 0x000fe80000100800 */
[----:B------:R1:W-:Y:S04]  /*47ac0*/  LDGSTS.E [R3+0xe980], desc[UR14][R140.64], P0 ;  /* 0x0e9800008c037fae */ /* 0x0003e800081a100e */
[----:B-1----:R-:W3:Y:S04]  /*47ad0*/  LDL.LU R201, [R1+0x1428] ;  /* 0x0014280001c97983 */ /* 0x002ee80000300800 */
[----:B------:R1:W-:Y:S04]  /*47ae0*/  STL [R1+0x13a8], R145 ;  /* 0x0013a89101007387 */ /* 0x0003e80000100800 */
[----:B------:R-:W3:Y:S01]  /*47af0*/  LDL.LU R206, [R1+0x1430] ;  /* 0x0014300001ce7983 */ /* 0x000ee20000300800 */
[----:B------:R-:W-:-:S03]  /*47b00*/  MOV R141, R145 ;  /* 0x00000091008d7202 */ /* 0x000fc60000000f00 */
[----:B------:R-:W3:Y:S01]  /*47b10*/  LDL.LU R204, [R1+0x1438] ;  /* 0x0014380001cc7983 */ /* 0x000ee20000300800 */
[----:B------:R-:W-:-:S03]  /*47b20*/  IMAD.MOV.U32 R140, RZ, RZ, R143 ;  /* 0x000000ffff8c7224 */ /* 0x000fc600078e008f */
[----:B------:R-:W3:Y:S04]  /*47b30*/  LDL.LU R146, [R1+0x143c] ;  /* 0x00143c0001927983 */ /* 0x000ee80000300800 */
[----:B-1----:R-:W3:Y:S04]  /*47b40*/  LDL.LU R145, [R1+0x1440] ;  /* 0x0014400001917983 */ /* 0x002ee80000300800 */
[----:B------:R-:W3:Y:S01]  /*47b50*/  LDL.LU R143, [R1+0x1444] ;  /* 0x00144400018f7983 */ /* 0x000ee20000300800 */
[----:B------:R-:W-:-:S04]  /*47b60*/  UISETP.GT.AND UP1, UPT, UR18, 0x78, UPT ;  /* 0x000000781200788c */ /* 0x000fc8000bf24270 */
[----:B------:R-:W-:-:S04]  /*47b70*/  USEL UR12, URZ, 0x4, !UP1 ;  /* 0x00000004ff0c7887 */ /* 0x000fc8000c800000 */
[----:B------:R-:W-:-:S06]  /*47b80*/  USEL UR12, UR12, URZ, !UP0 ;  /* 0x000000ff0c0c7287 */ /* 0x000fcc000c000000 */
[----:B------:R-:W-:Y:S02]  /*47b90*/  ISETP.NE.U32.AND P1, PT, RZ, UR12, PT ;  /* 0x0000000cff007c0c */ /* 0x000fe4000bf25070 */
[----:B----4-:R-:W-:Y:S02]  /*47ba0*/  IADD3 R207, P0, PT, R207, UR16, RZ ;  /* 0x00000010cfcf7c10 */ /* 0x010fe4000ff1e0ff */
[----:B------:R-:W-:Y:S02]  /*47bb0*/  IADD3 R202, P2, PT, R202, UR16, RZ ;  /* 0x00000010caca7c10 */ /* 0x000fe4000ff5e0ff */
[----:B------:R-:W-:Y:S02]  /*47bc0*/  IADD3.X R208, PT, PT, R208, UR7, RZ, P0, !PT ;  /* 0x00000007d0d07c10 */ /* 0x000fe400087fe4ff */
[----:B------:R-:W-:-:S05]  /*47bd0*/  IADD3.X R203, PT, PT, R203, UR7, RZ, P2, !PT ;  /* 0x00000007cbcb7c10 */ /* 0x000fca00097fe4ff */
[----:B------:R1:W-:Y:S01]  /*47be0*/  LDGSTS.E [R3+0xf000], desc[UR14][R140.64], P1 ;  /* 0x0f0000008c037fae */ /* 0x0003e200089a100e */
[----:B------:R-:W-:Y:S01]  /*47bf0*/  IADD3 R144, P0, PT, R144, UR16, RZ ;  /* 0x0000001090907c10 */ /* 0x000fe2000ff1e0ff */
[----:B-1----:R-:W-:Y:S01]  /*47c00*/  IMAD.MOV.U32 R140, RZ, RZ, R207 ;  /* 0x000000ffff8c7224 */ /* 0x002fe200078e00cf */
[----:B------:R-:W-:-:S05]  /*47c10*/  MOV R141, R208 ;  /* 0x000000d0008d7202 */ /* 0x000fca0000000f00 */
[----:B------:R1:W-:Y:S04]  /*47c20*/  LDGSTS.E [R3+0xf080], desc[UR14][R140.64], P1 ;  /* 0x0f0800008c037fae */ /* 0x0003e800089a100e */
[----:B------:R-:W-:Y:S01]  /*47c30*/  STL [R1+0x13b4], R207 ;  /* 0x0013b4cf01007387 */ /* 0x000fe20000100800 */
[----:B--2---:R-:W-:Y:S01]  /*47c40*/  IADD3.X R147, PT, PT, R147, UR7, RZ, P0, !PT ;  /* 0x0000000793937c10 */ /* 0x004fe200087fe4ff */
[----:B-1----:R-:W-:Y:S01]  /*47c50*/  IMAD.MOV.U32 R140, RZ, RZ, R202 ;  /* 0x000000ffff8c7224 */ /* 0x002fe200078e00ca */
[----:B------:R-:W-:Y:S01]  /*47c60*/  MOV R141, R203 ;  /* 0x000000cb008d7202 */ /* 0x000fe20000000f00 */
[----:B------:R-:W-:Y:S04]  /*47c70*/  STL [R1+0x13b0], R208 ;  /* 0x0013b0d001007387 */ /* 0x000fe80000100800 */
[----:B------:R1:W-:Y:S04]  /*47c80*/  LDGSTS.E [R3+0xf100], desc[UR14][R140.64], P1 ;  /* 0x0f1000008c037fae */ /* 0x0003e800089a100e */
[----:B------:R-:W-:Y:S01]  /*47c90*/  STL [R1+0x13bc], R202 ;  /* 0x0013bcca01007387 */ /* 0x000fe20000100800 */
[----:B------:R-:W-:-:S03]  /*47ca0*/  UISETP.GT.AND UP1, UPT, UR18, 0x7c, UPT ;  /* 0x0000007c1200788c */ /* 0x000fc6000bf24270 */
[----:B------:R2:W-:Y:S01]  /*47cb0*/  STL [R1+0x13b8], R203 ;  /* 0x0013b8cb01007387 */ /* 0x0005e20000100800 */
[----:B-1----:R-:W-:Y:S01]  /*47cc0*/  IMAD.MOV.U32 R140, RZ, RZ, R144 ;  /* 0x000000ffff8c7224 */ /* 0x002fe200078e0090 */
[----:B------:R-:W-:Y:S02]  /*47cd0*/  MOV R141, R147 ;  /* 0x00000093008d7202 */ /* 0x000fe40000000f00 */
[----:B------:R-:W-:Y:S04]  /*47ce0*/  STL [R1+0x13c4], R144 ;  /* 0x0013c49001007387 */ /* 0x000fe80000100800 */
[----:B------:R1:W-:Y:S04]  /*47cf0*/  STL [R1+0x13c0], R147 ;  /* 0x0013c09301007387 */ /* 0x0003e80000100800 */
[----:B--2---:R-:W2:Y:S04]  /*47d00*/  LDL.LU R203, [R1+0x4b8] ;  /* 0x0004b80001cb7983 */ /* 0x004ea80000300800 */
[----:B------:R4:W-:Y:S01]  /*47d10*/  LDGSTS.E [R3+0xf180], desc[UR14][R140.64], P1 ;  /* 0x0f1800008c037fae */ /* 0x0009e200089a100e */
[----:B---3--:R-:W-:-:S03]  /*47d20*/  IADD3 R200, P1, PT, R200, UR16, RZ ;  /* 0x00000010c8c87c10 */ /* 0x008fc6000ff3e0ff */
[----:B------:R-:W3:Y:S01]  /*47d30*/  LDL.LU R202, [R1+0x4bc] ;  /* 0x0004bc0001ca7983 */ /* 0x000ee20000300800 */
[----:B------:R-:W-:Y:S01]  /*47d40*/  USEL UR12, URZ, 0x4, !UP1 ;  /* 0x00000004ff0c7887 */ /* 0x000fe2000c800000 */
[----:B------:R-:W-:Y:S02]  /*47d50*/  IADD3 R205, P2, PT, R205, UR16, RZ ;  /* 0x00000010cdcd7c10 */ /* 0x000fe4000ff5e0ff */
[----:B-1----:R-:W2:Y:S01]  /*47d60*/  LDL.LU R147, [R1+0x4c4] ;  /* 0x0004c40001937983 */ /* 0x002ea20000300800 */
[----:B------:R-:W-:-:S03]  /*47d70*/  USEL UR12, UR12, URZ, !UP0 ;  /* 0x000000ff0c0c7287 */ /* 0x000fc6000c000000 */
[----:B------:R-:W2:Y:S04]  /*47d80*/  LDL.LU R144, [R1+0x4cc] ;  /* 0x0004cc0001907983 */ /* 0x000ea80000300800 */
[----:B------:R-:W-:Y:S01]  /*47d90*/  STL [R1+0x142c], R200 ;  /* 0x00142cc801007387 */ /* 0x000fe20000100800 */
[----:B------:R-:W-:Y:S01]  /*47da0*/  ISETP.NE.U32.AND P0, PT, RZ, UR12, PT ;  /* 0x0000000cff007c0c */ /* 0x000fe2000bf05070 */
[----:B----4-:R-:W-:Y:S01]  /*47db0*/  IMAD.MOV.U32 R140, RZ, RZ, R200 ;  /* 0x000000ffff8c7224 */ /* 0x010fe200078e00c8 */
[----:B------:R-:W-:-:S04]  /*47dc0*/  IADD3.X R201, PT, PT, R201, UR7, RZ, P1, !PT ;  /* 0x00000007c9c97c10 */ /* 0x000fc80008ffe4ff */
[----:B------:R-:W-:Y:S01]  /*47dd0*/  MOV R141, R201 ;  /* 0x000000c9008d7202 */ /* 0x000fe20000000f00 */
[----:B------:R1:W-:Y:S01]  /*47de0*/  STL [R1+0x1428], R201 ;  /* 0x001428c901007387 */ /* 0x0003e20000100800 */
[----:B------:R-:W-:-:S03]  /*47df0*/  IADD3.X R206, PT, PT, R206, UR7, RZ, P2, !PT ;  /* 0x00000007cece7c10 */ /* 0x000fc600097fe4ff */
[----:B------:R-:W-:Y:S04]  /*47e00*/  STL [R1+0x1434], R205 ;  /* 0x001434cd01007387 */ /* 0x000fe80000100800 */
[----:B------:R4:W-:Y:S04]  /*47e10*/  LDGSTS.E [R3+0xf800], desc[UR14][R140.64], P0 ;  /* 0x0f8000008c037fae */ /* 0x0009e800081a100e */
[----:B-1----:R-:W2:Y:S04]  /*47e20*/  LDL.LU R201, [R1+0x4c0] ;  /* 0x0004c00001c97983 */ /* 0x002ea80000300800 */
[----:B------:R-:W-:Y:S04]  /*47e30*/  STL [R1+0x1430], R206 ;  /* 0x001430ce01007387 */ /* 0x000fe80000100800 */
[----:B------:R-:W2:Y:S01]  /*47e40*/  LDL.LU R200, [R1+0x4c8] ;  /* 0x0004c80001c87983 */ /* 0x000ea20000300800 */
[----:B------:R-:W-:Y:S01]  /*47e50*/  IADD3 R146, P1, PT, R146, UR16, RZ ;  /* 0x0000001092927c10 */ /* 0x000fe2000ff3e0ff */
[----:B----4-:R-:W-:Y:S01]  /*47e60*/  IMAD.MOV.U32 R140, RZ, RZ, R205 ;  /* 0x000000ffff8c7224 */ /* 0x010fe200078e00cd */
[----:B------:R-:W-:-:S02]  /*47e70*/  MOV R141, R206 ;  /* 0x000000ce008d7202 */ /* 0x000fc40000000f00 */
[----:B------:R-:W-:Y:S02]  /*47e80*/  IADD3 R143, P2, PT, R143, UR16, RZ ;  /* 0x000000108f8f7c10 */ /* 0x000fe4000ff5e0ff */
[----:B------:R-:W-:Y:S01]  /*47e90*/  IADD3.X R204, PT, PT, R204, UR7, RZ, P1, !PT ;  /* 0x00000007cccc7c10 */ /* 0x000fe20008ffe4ff */
[----:B------:R1:W-:Y:S01]  /*47ea0*/  LDGSTS.E [R3+0xf880], desc[UR14][R140.64], P0 ;  /* 0x0f8800008c037fae */ /* 0x0003e200081a100e */
[----:B------:R-:W-:-:S03]  /*47eb0*/  IADD3.X R145, PT, PT, R145, UR7, RZ, P2, !PT ;  /* 0x0000000791917c10 */ /* 0x000fc600097fe4ff */
[----:B------:R4:W-:Y:S04]  /*47ec0*/  STL [R1+0x143c], R146 ;  /* 0x00143c9201007387 */ /* 0x0009e80000100800 */
[----:B------:R-:W-:Y:S01]  /*47ed0*/  STL [R1+0x1438], R204 ;  /* 0x001438cc01007387 */ /* 0x000fe20000100800 */
[----:B-1----:R-:W-:Y:S01]  /*47ee0*/  IMAD.MOV.U32 R140, RZ, RZ, R146 ;  /* 0x000000ffff8c7224 */ /* 0x002fe200078e0092 */
[----:B------:R-:W-:Y:S02]  /*47ef0*/  MOV R141, R204 ;  /* 0x000000cc008d7202 */ /* 0x000fe40000000f00 */
[----:B------:R-:W-:Y:S04]  /*47f00*/  STL [R1+0x1444], R143 ;  /* 0x0014448f01007387 */ /* 0x000fe80000100800 */
[----:B------:R1:W-:Y:S04]  /*47f10*/  LDGSTS.E [R3+0xf900], desc[UR14][R140.64], P0 ;  /* 0x0f9000008c037fae */ /* 0x0003e800081a100e */
[----:B------:R1:W-:Y:S04]  /*47f20*/  STL [R1+0x1440], R145 ;  /* 0x0014409101007387 */ /* 0x0003e80000100800 */
[----:B----4-:R-:W4:Y:S01]  /*47f30*/  LDL.LU R146, [R1+0x4d0] ;  /* 0x0004d00001927983 */ /* 0x010f220000300800 */
[----:B-1----:R-:W-:-:S03]  /*47f40*/  MOV R141, R145 ;  /* 0x00000091008d7202 */ /* 0x002fc60000000f00 */
[----:B------:R-:W4:Y:S01]  /*47f50*/  LDL.LU R145, [R1+0x4d4] ;  /* 0x0004d40001917983 */ /* 0x000f220000300800 */
[----:B------:R-:W-:Y:S01]  /*47f60*/  UISETP.GT.AND UP1, UPT, UR18, 0x1, UPT ;  /* 0x000000011200788c */ /* 0x000fe2000bf24270 */
[----:B------:R-:W-:Y:S02]  /*47f70*/  IMAD.MOV.U32 R140, RZ, RZ, R143 ;  /* 0x000000ffff8c7224 */ /* 0x000fe400078e008f */
[----:B------:R-:W4:Y:S01]  /*47f80*/  LDL.LU R207, [R1+0x53c] ;  /* 0x00053c0001cf7983 */ /* 0x000f220000300800 */
[----:B------:R-:W-:-:S03]  /*47f90*/  USEL UR12, URZ, 0x4, !UP1 ;  /* 0x00000004ff0c7887 */ /* 0x000fc6000c800000 */
[----:B------:R1:W-:Y:S01]  /*47fa0*/  LDGSTS.E [R3+0xf980], desc[UR14][R140.64], P0 ;  /* 0x0f9800008c037fae */ /* 0x0003e200081a100e */
[----:B------:R-:W-:-:S03]  /*47fb0*/  USEL UR12, UR12, URZ, !UP0 ;  /* 0x000000ff0c0c7287 */ /* 0x000fc6000c000000 */
[----:B------:R-:W4:Y:S03]  /*47fc0*/  LDL.LU R143, [R1+0x544] ;  /* 0x00054400018f7983 */ /* 0x000f260000300800 */
[----:B------:R-:W-:Y:S02]  /*47fd0*/  ISETP.NE.U32.AND P0, PT, RZ, UR12, PT ;  /* 0x0000000cff007c0c */ /* 0x000fe4000bf05070 */
[----:B-1----:R-:W-:-:S05]  /*47fe0*/  LOP3.LUT R3, R142, 0x20, RZ, 0x3c, !PT ;  /* 0x000000208e037812 */ /* 0x002fca00078e3cff */
[----:B------:R-:W-:Y:S01]  /*47ff0*/  VIADD R3, R3, UR13 ;  /* 0x0000000d03037c36 */ /* 0x000fe20008000000 */
[----:B---3--:R-:W-:-:S04]  /*48000*/  IADD3 R202, P1, PT, R202, UR16, RZ ;  /* 0x00000010caca7c10 */ /* 0x008fc8000ff3e0ff */
[----:B--2---:R-:W-:Y:S01]  /*48010*/  IADD3.X R203, PT, PT, R203, UR7, RZ, P1, !PT ;  /* 0x00000007cbcb7c10 */ /* 0x004fe20008ffe4ff */
[----:B------:R-:W-:Y:S01]  /*48020*/  STL [R1+0x4bc], R202 ;  /* 0x0004bcca01007387 */ /* 0x000fe20000100800 */
[----:B------:R-:W-:-:S03]  /*48030*/  IADD3 R147, P1, PT, R147, UR16, RZ ;  /* 0x0000001093937c10 */ /* 0x000fc6000ff3e0ff */
[----:B------:R-:W-:Y:S01]  /*48040*/  STL [R1+0x4b8], R203 ;  /* 0x0004b8cb01007387 */ /* 0x000fe20000100800 */
[----:B------:R-:W-:Y:S01]  /*48050*/  MOV R140, R202 ;  /* 0x000000ca008c7202 */ /* 0x000fe20000000f00 */
[----:B------:R-:W-:Y:S02]  /*48060*/  IMAD.MOV.U32 R141, RZ, RZ, R203 ;  /* 0x000000ffff8d7224 */ /* 0x000fe400078e00cb */
[----:B------:R-:W2:Y:S01]  /*48070*/  LDL.LU R208, [R1+0x538] ;  /* 0x0005380001d07983 */ /* 0x000ea20000300800 */
[----:B------:R-:W-:-:S03]  /*48080*/  IADD3 R144, P2, PT, R144, UR16, RZ ;  /* 0x0000001090907c10 */ /* 0x000fc6000ff5e0ff */
[----:B------:R-:W3:Y:S04]  /*48090*/  LDL.LU R206, [R1+0x540] ;  /* 0x0005400001ce7983 */ /* 0x000ee80000300800 */
[----:B------:R1:W-:Y:S04]  /*480a0*/  STL [R1+0x4c4], R147 ;  /* 0x0004c49301007387 */ /* 0x0003e80000100800 */
[----:B------:R1:W-:Y:S02]  /*480b0*/  LDGSTS.E [R3+0x200], desc[UR14][R140.64], P0 ;  /* 0x002000008c037fae */ /* 0x0003e400081a100e */
[----:B-1----:R-:W-:-:S02]  /*480c0*/  MOV R140, R147 ;  /* 0x00000093008c7202 */ /* 0x002fc40000000f00 */
[----:B------:R-:W-:-:S05]  /*480d0*/  IADD3.X R201, PT, PT, R201, UR7, RZ, P1, !PT ;  /* 0x00000007c9c97c10 */ /* 0x000fca0008ffe4ff */
[----:B------:R-:W-:Y:S01]  /*480e0*/  STL [R1+0x4c0], R201 ;  /* 0x0004c0c901007387 */ /* 0x000fe20000100800 */
[----:B------:R-:W-:-:S03]  /*480f0*/  IADD3.X R200, PT, PT, R200, UR7, RZ, P2, !PT ;  /* 0x00000007c8c87c10 */ /* 0x000fc600097fe4ff */
[----:B------:R1:W-:Y:S04]  /*48100*/  STL [R1+0x4cc], R144 ;  /* 0x0004cc9001007387 */ /* 0x0003e80000100800 */
[----:B------:R-:W3:Y:S04]  /*48110*/  LDL.LU R147, [R1+0x54c] ;  /* 0x00054c0001937983 */ /* 0x000ee80000300800 */
[----:B------:R-:W-:Y:S04]  /*48120*/  STL [R1+0x4c8], R200 ;  /* 0x0004c8c801007387 */ /* 0x000fe80000100800 */
[----:B------:R-:W3:Y:S01]  /*48130*/  LDL.LU R205, [R1+0x548] ;  /* 0x0005480001cd7983 */ /* 0x000ee20000300800 */
[----:B------:R-:W-:-:S03]  /*48140*/  IMAD.MOV.U32 R141, RZ, RZ, R201 ;  /* 0x000000ffff8d7224 */ /* 0x000fc600078e00c9 */
[----:B------:R-:W3:Y:S04]  /*48150*/  LDL.LU R204, [R1+0x550] ;  /* 0x0005500001cc7983 */ /* 0x000ee80000300800 */
[----:B------:R1:W-:Y:S02]  /*48160*/  LDGSTS.E [R3+0x280], desc[UR14][R140.64], P0 ;  /* 0x002800008c037fae */ /* 0x0003e400081a100e */
[----:B-1----:R-:W-:Y:S02]  /*48170*/  MOV R140, R144 ;  /* 0x00000090008c7202 */ /* 0x002fe40000000f00 */
[----:B------:R-:W3:Y:S01]  /*48180*/  LDL.LU R144, [R1+0x554] ;  /* 0x0005540001907983 */ /* 0x000ee20000300800 */
[----:B------:R-:W-:-:S03]  /*48190*/  IMAD.MOV.U32 R141, RZ, RZ, R200 ;  /* 0x000000ffff8d7224 */ /* 0x000fc600078e00c8 */
[----:B------:R-:W3:Y:S01]  /*481a0*/  LDL.LU R203, [R1+0x5b8] ;  /* 0x0005b80001cb7983 */ /* 0x000ee20000300800 */
[----:B----4-:R-:W-:-:S03]  /*481b0*/  IADD3 R145, P1, PT, R145, UR16, RZ ;  /* 0x0000001091917c10 */ /* 0x010fc6000ff3e0ff */
[----:B------:R-:W4:Y:S01]  /*481c0*/  LDL.LU R201, [R1+0x5bc] ;  /* 0x0005bc0001c97983 */ /* 0x000f220000300800 */
[----:B------:R-:W-:-:S03]  /*481d0*/  IADD3.X R146, PT, PT, R146, UR7, RZ, P1, !PT ;  /* 0x0000000792927c10 */ /* 0x000fc60008ffe4ff */
[----:B------:R1:W-:Y:S04]  /*481e0*/  STL [R1+0x4d4], R145 ;  /* 0x0004d49101007387 */ /* 0x0003e80000100800 */
[----:B------:R1:W-:Y:S04]  /*481f0*/  LDGSTS.E [R3+0x300], desc[UR14][R140.64], P0 ;  /* 0x003000008c037fae */ /* 0x0003e800081a100e */
[----:B------:R1:W-:Y:S04]  /*48200*/  STL [R1+0x4d0], R146 ;  /* 0x0004d09201007387 */ /* 0x0003e80000100800 */
[----:B------:R-:W4:Y:S01]  /*48210*/  LDL.LU R202, [R1+0x5c0] ;  /* 0x0005c00001ca7983 */ /* 0x000f220000300800 */
[----:B-1----:R-:W-:-:S03]  /*48220*/  MOV R140, R145 ;  /* 0x00000091008c7202 */ /* 0x002fc60000000f00 */
[----:B------:R-:W4:Y:S01]  /*48230*/  LDL.LU R145, [R1+0x5c4] ;  /* 0x0005c40001917983 */ /* 0x000f220000300800 */
[----:B------:R-:W-:-:S03]  /*48240*/  IMAD.MOV.U32 R141, RZ, RZ, R146 ;  /* 0x000000ffff8d7224 */ /* 0x000fc600078e0092 */
[----:B------:R-:W4:Y:S04]  /*48250*/  LDL.LU R200, [R1+0x5c8] ;  /* 0x0005c80001c87983 */ /* 0x000f280000300800 */
[----:B------:R-:W4:Y:S01]  /*48260*/  LDL.LU R146, [R1+0x5cc] ;  /* 0x0005cc0001927983 */ /* 0x000f220000300800 */
[----:B------:R-:W-:Y:S01]  /*48270*/  UISETP.GT.AND UP1, UPT, UR18, 0x5, UPT ;  /* 0x000000051200788c */ /* 0x000fe2000bf24270 */
[----:B------:R-:W-:Y:S02]  /*48280*/  IADD3 R207, P1, PT, R207, UR16, RZ ;  /* 0x00000010cfcf7c10 */ /* 0x000fe4000ff3e0ff */
[----:B------:R1:W-:Y:S01]  /*48290*/  LDGSTS.E [R3+0x380], desc[UR14][R140.64], P0 ;  /* 0x003800008c037fae */ /* 0x0003e200081a100e */
[----:B------:R-:W-:-:S04]  /*482a0*/  USEL UR12, URZ, 0x4, !UP1 ;  /* 0x00000004ff0c7887 */ /* 0x000fc8000c800000 */
[----:B------:R-:W-:Y:S01]  /*482b0*/  USEL UR12, UR12, URZ, !UP0 ;  /* 0x000000ff0c0c7287 */ /* 0x000fe2000c000000 */
[----:B------:R-:W-:-:S05]  /*482c0*/  IADD3 R143, P2, PT, R143, UR16, RZ ;  /* 0x000000108f8f7c10 */ /* 0x000fca000ff5e0ff */
[----:B------:R-:W-:Y:S02]  /*482d0*/  ISETP.NE.U32.AND P0, PT, RZ, UR12, PT ;  /* 0x0000000cff007c0c */ /* 0x000fe4000bf05070 */
[----:B-1----:R-:W-:Y:S01]  /*482e0*/  MOV R140, R207 ;  /* 0x000000cf008c7202 */ /* 0x002fe20000000f00 */
[----:B------:R-:W-:Y:S01]  /*482f0*/  STL [R1+0x53c], R207 ;  /* 0x00053ccf01007387 */ /* 0x000fe20000100800 */
[----:B--2---:R-:W-:Y:S02]  /*48300*/  IADD3.X R208, PT, PT, R208, UR7, RZ, P1, !PT ;  /* 0x00000007d0d07c10 */ /* 0x004fe40008ffe4ff */
[----:B---3--:R-:W-:-:S03]  /*48310*/  IADD3.X R206, PT, PT, R206, UR7, RZ, P2, !PT ;  /* 0x00000007cece7c10 */ /* 0x008fc600097fe4ff */
[----:B------:R-:W-:Y:S01]  /*48320*/  IMAD.MOV.U32 R141, RZ, RZ, R208 ;  /* 0x000000ffff8d7224 */ /* 0x000fe200078e00d0 */
[----:B------:R-:W-:Y:S04]  /*48330*/  STL [R1+0x538], R208 ;  /* 0x000538d001007387 */ /* 0x000fe80000100800 */
[----:B------:R1:W-:Y:S04]  /*48340*/  LDGSTS.E [R3+0xa00], desc[UR14][R140.64], P0 ;  /* 0x00a000008c037fae */ /* 0x0003e800081a100e */
[----:B------:R2:W-:Y:S04]  /*48350*/  STL [R1+0x544], R143 ;  /* 0x0005448f01007387 */ /* 0x0005e80000100800 */
[----:B------:R-:W-:Y:S01]  /*48360*/  STL [R1+0x540], R206 ;  /* 0x000540ce01007387 */ /* 0x000fe20000100800 */
[----:B-1----:R-:W-:Y:S01]  /*48370*/  MOV R140, R143 ;  /* 0x0000008f008c7202 */ /* 0x002fe20000000f00 */
[----:B------:R-:W-:-:S02]  /*48380*/  IMAD.MOV.U32 R141, RZ, RZ, R206 ;  /* 0x000000ffff8d7224 */ /* 0x000fc400078e00ce */
[----:B--2---:R-:W2:Y:S04]  /*48390*/  LDL.LU R143, [R1+0x5d4] ;  /* 0x0005d400018f7983 */ /* 0x004ea80000300800 */
[----:B------:R1:W-:Y:S01]  /*483a0*/  LDGSTS.E [R3+0xa80], desc[UR14][R140.64], P0 ;  /* 0x00a800008c037fae */ /* 0x0003e200081a100e */
[----:B------:R-:W-:-:S04]  /*483b0*/  UISETP.GT.AND UP1, UPT, UR18, 0x9, UPT ;  /* 0x000000091200788c */ /* 0x000fc8000bf24270 */
[----:B------:R-:W-:-:S04]  /*483c0*/  USEL UR12, URZ, 0x4, !UP1 ;  /* 0x00000004ff0c7887 */ /* 0x000fc8000c800000 */
[----:B------:R-:W-:Y:S01]  /*483d0*/  USEL UR12, UR12, URZ, !UP0 ;  /* 0x000000ff0c0c7287 */ /* 0x000fe2000c000000 */
[----:B------:R-:W-:-:S04]  /*483e0*/  IADD3 R147, P1, PT, R147, UR16, RZ ;  /* 0x0000001093937c10 */ /* 0x000fc8000ff3e0ff */
[----:B------:R-:W-:Y:S01]  /*483f0*/  IADD3.X R205, PT, PT, R205, UR7, RZ, P1, !PT ;  /* 0x00000007cdcd7c10 */ /* 0x000fe20008ffe4ff */
[----:B------:R3:W-:Y:S01]  /*48400*/  STL [R1+0x54c], R147 ;  /* 0x00054c9301007387 */ /* 0x0007e20000100800 */
[----:B-1----:R-:W-:-:S03]  /*48410*/  MOV R140, R147 ;  /* 0x00000093008c7202 */ /* 0x002fc60000000f00 */
[----:B------:R-:W-:Y:S04]  /*48420*/  STL [R1+0x548], R205 ;  /* 0x000548cd01007387 */ /* 0x000fe80000100800 */
[----:B---3--:R-:W3:Y:S01]  /*48430*/  LDL.LU R147, [R1+0x5d0] ;  /* 0x0005d00001937983 */ /* 0x008ee20000300800 */
[----:B------:R-:W-:Y:S01]  /*48440*/  IMAD.MOV.U32 R141, RZ, RZ, R205 ;  /* 0x000000ffff8d7224 */ /* 0x000fe200078e00cd */
[----:B------:R-:W-:-:S04]  /*48450*/  IADD3 R144, P2, PT, R144, UR16, RZ ;  /* 0x0000001090907c10 */ /* 0x000fc8000ff5e0ff */
[----:B------:R1:W-:Y:S01]  /*48460*/  LDGSTS.E [R3+0xb00], desc[UR14][R140.64], P0 ;  /* 0x00b000008c037fae */ /* 0x0003e200081a100e */
[----:B------:R-:W-:Y:S02]  /*48470*/  IADD3.X R204, PT, PT, R204, UR7, RZ, P2, !PT ;  /* 0x00000007cccc7c10 */ /* 0x000fe400097fe4ff */
[----:B------:R-:W-:Y:S02]  /*48480*/  ISETP.NE.U32.AND P1, PT, RZ, UR12, PT ;  /* 0x0000000cff007c0c */ /* 0x000fe4000bf25070 */
[----:B----4-:R-:W-:Y:S01]  /*48490*/  IADD3 R201, P3, PT, R201, UR16, RZ ;  /* 0x00000010c9c97c10 */ /* 0x010fe2000ff7e0ff */
[----:B------:R4:W-:Y:S01]  /*484a0*/  STL [R1+0x554], R144 ;  /* 0x0005549001007387 */ /* 0x0009e20000100800 */
[----:B-1----:R-:W-:Y:S01]  /*484b0*/  MOV R140, R144 ;  /* 0x00000090008c7202 */ /* 0x002fe20000000f00 */
[----:B------:R-:W-:Y:S01]  /*484c0*/  IMAD.MOV.U32 R141, RZ, RZ, R204 ;  /* 0x000000ffff8d7224 */ /* 0x000fe200078e00cc */
[----:B------:R-:W-:Y:S01]  /*484d0*/  IADD3.X R203, PT, PT, R203, UR7, RZ, P3, !PT ;  /* 0x00000007cbcb7c10 */ /* 0x000fe20009ffe4ff */
[----:B------:R-:W-:Y:S04]  /*484e0*/  STL [R1+0x550], R204 ;  /* 0x000550cc01007387 */ /* 0x000fe80000100800 */
[----:B------:R1:W-:Y:S04]  /*484f0*/  STL [R1+0x5bc], R201 ;  /* 0x0005bcc901007387 */ /* 0x0003e80000100800 */
[----:B------:R1:W-:Y:S04]  /*48500*/  LDGSTS.E [R3+0xb80], desc[UR14][R140.64], P0 ;  /* 0x00b800008c037fae */ /* 0x0003e800081a100e */
[----:B------:R-:W3:Y:S01]  /*48510*/  LDL.LU R207, [R1+0x63c] ;  /* 0x00063c0001cf7983 */ /* 0x000ee20000300800 */
[----:B------:R-:W-:-:S03]  /*48520*/  IADD3 R145, P0, PT, R145, UR16, RZ ;  /* 0x0000001091917c10 */ /* 0x000fc6000ff1e0ff */
[----:B------:R-:W-:Y:S01]  /*48530*/  STL [R1+0x5b8], R203 ;  /* 0x0005b8cb01007387 */ /* 0x000fe20000100800 */
[----:B------:R-:W-:-:S03]  /*48540*/  IADD3.X R202, PT, PT, R202, UR7, RZ, P0, !PT ;  /* 0x00000007caca7c10 */ /* 0x000fc600087fe4ff */
[----:B----4-:R-:W4:Y:S01]  /*48550*/  LDL.LU R144, [R1+0x644] ;  /* 0x0006440001907983 */ /* 0x010f220000300800 */
[----:B-1----:R-:W-:Y:S01]  /*48560*/  MOV R140, R201 ;  /* 0x000000c9008c7202 */ /* 0x002fe20000000f00 */
[----:B------:R-:W-:Y:S02]  /*48570*/  IMAD.MOV.U32 R141, RZ, RZ, R203 ;  /* 0x000000ffff8d7224 */ /* 0x000fe400078e00cb */
[----:B------:R-:W4:Y:S01]  /*48580*/  LDL.LU R208, [R1+0x638] ;  /* 0x0006380001d07983 */ /* 0x000f220000300800 */
[----:B------:R-:W-:-:S03]  /*48590*/  IADD3 R146, P2, PT, R146, UR16, RZ ;  /* 0x0000001092927c10 */ /* 0x000fc6000ff5e0ff */
[----:B------:R-:W4:Y:S01]  /*485a0*/  LDL.LU R201, [R1+0x640] ;  /* 0x0006400001c97983 */ /* 0x000f220000300800 */
[----:B------:R-:W-:-:S03]  /*485b0*/  IADD3.X R200, PT, PT, R200, UR7, RZ, P2, !PT ;  /* 0x00000007c8c87c10 */ /* 0x000fc600097fe4ff */
[----:B------:R1:W-:Y:S04]  /*485c0*/  LDGSTS.E [R3+0x1200], desc[UR14][R140.64], P1 ;  /* 0x012000008c037fae */ /* 0x0003e800089a100e */
[----:B------:R1:W-:Y:S04]  /*485d0*/  STL [R1+0x5c4], R145 ;  /* 0x0005c49101007387 */ /* 0x0003e80000100800 */
[----:B------:R-:W-:Y:S01]  /*485e0*/  STL [R1+0x5c0], R202 ;  /* 0x0005c0ca01007387 */ /* 0x000fe20000100800 */
[----:B-1----:R-:W-:Y:S01]  /*485f0*/  MOV R140, R145 ;  /* 0x00000091008c7202 */ /* 0x002fe20000000f00 */
[----:B------:R-:W-:-:S02]  /*48600*/  IMAD.MOV.U32 R141, RZ, RZ, R202 ;  /* 0x000000ffff8d7224 */ /* 0x000fc400078e00ca */
[----:B------:R1:W-:Y:S04]  /*48610*/  STL [R1+0x5cc], R146 ;  /* 0x0005cc9201007387 */ /* 0x0003e80000100800 */
[----:B------:R-:W4:Y:S04]  /*48620*/  LDL.LU R145, [R1+0x64c] ;  /* 0x00064c0001917983 */ /* 0x000f280000300800 */
[----:B------:R1:W-:Y:S04]  /*48630*/  LDGSTS.E [R3+0x1280], desc[UR14][R140.64], P1 ;  /* 0x012800008c037fae */ /* 0x0003e800089a100e */
[----:B------:R-:W-:Y:S01]  /*48640*/  STL [R1+0x5c8], R200 ;  /* 0x0005c8c801007387 */ /* 0x000fe20000100800 */
[----:B-1----:R-:W-:-:S03]  /*48650*/  MOV R140, R146 ;  /* 0x00000092008c7202 */ /* 0x002fc60000000f00 */
[----:B------:R-:W4:Y:S04]  /*48660*/  LDL.LU R146, [R1+0x648] ;  /* 0x0006480001927983 */ /* 0x000f280000300800 */
[----:B------:R-:W4:Y:S04]  /*48670*/  LDL.LU R202, [R1+0x654] ;  /* 0x0006540001ca7983 */ /* 0x000f280000300800 */
[----:B------:R-:W4:Y:S01]  /*48680*/  LDL.LU R205, [R1+0x6bc] ;  /* 0x0006bc0001cd7983 */ /* 0x000f220000300800 */
[----:B--2---:R-:W-:-:S05]  /*48690*/  IADD3 R143, P0, PT, R143, UR16, RZ ;  /* 0x000000108f8f7c10 */ /* 0x004fca000ff1e0ff */
[----:B------:R-:W-:Y:S01]  /*486a0*/  STL [R1+0x5d4], R143 ;  /* 0x0005d48f01007387 */ /* 0x000fe20000100800 */
[----:B------:R-:W-:Y:S01]  /*486b0*/  UISETP.GT.AND UP1, UPT, UR18, 0xd, UPT ;  /* 0x0000000d1200788c */ /* 0x000fe2000bf24270 */
[----:B------:R-:W-:-:S03]  /*486c0*/  IMAD.MOV.U32 R141, RZ, RZ, R200 ;  /* 0x000000ffff8d7224 */ /* 0x000fc600078e00c8 */
[----:B------:R-:W-:Y:S02]  /*486d0*/  USEL UR12, URZ, 0x4, !UP1 ;  /* 0x00000004ff0c7887 */ /* 0x000fe4000c800000 */
[----:B------:R1:W-:Y:S02]  /*486e0*/  LDGSTS.E [R3+0x1300], desc[UR14][R140.64], P1 ;  /* 0x013000008c037fae */ /* 0x0003e400089a100e */
[----:B------:R-:W-:Y:S01]  /*486f0*/  USEL UR12, UR12, URZ, !UP0 ;  /* 0x000000ff0c0c7287 */ /* 0x000fe2000c000000 */
[----:B-1----:R-:W-:Y:S02]  /*48700*/  MOV R140, R143 ;  /* 0x0000008f008c7202 */ /* 0x002fe40000000f00 */
[----:B---3--:R-:W-:-:S05]  /*48710*/  IADD3.X R147, PT, PT, R147, UR7, RZ, P0, !PT ;  /* 0x0000000793937c10 */ /* 0x008fca00087fe4ff */
[----:B------:R1:W-:Y:S04]  /*48720*/  STL [R1+0x5d0], R147 ;  /* 0x0005d09301007387 */ /* 0x0003e80000100800 */
[----:B------:R-:W2:Y:S01]  /*48730*/  LDL.LU R204, [R1+0x650] ;  /* 0x0006500001cc7983 */ /* 0x000ea20000300800 */
[----:B------:R-:W-:-:S03]  /*48740*/  IMAD.MOV.U32 R141, RZ, RZ, R147 ;  /* 0x000000ffff8d7224 */ /* 0x000fc600078e0093 */
[----:B------:R-:W3:Y:S04]  /*48750*/  LDL.LU R206, [R1+0x6b8] ;  /* 0x0006b80001ce7983 */ /* 0x000ee80000300800 */
[----:B------:R-:W3:Y:S04]  /*48760*/  LDL.LU R203, [R1+0x6c0] ;  /* 0x0006c00001cb7983 */ /* 0x000ee80000300800 */
[----:B-1----:R-:W3:Y:S01]  /*48770*/  LDL.LU R147, [R1+0x6c4] ;  /* 0x0006c40001937983 */ /* 0x002ee20000300800 */
[----:B------:R-:W-:-:S03]  /*48780*/  ISETP.NE.U32.AND P0, PT, RZ, UR12, PT ;  /* 0x0000000cff007c0c */ /* 0x000fc6000bf05070 */
[----:B------:R1:W-:Y:S04]  /*48790*/  LDGSTS.E [R3+0x1380], desc[UR14][R140.64], P1 ;  /* 0x013800008c037fae */ /* 0x0003e800089a100e */
[----:B------:R-:W3:Y:S04]  /*487a0*/  LDL.LU R200, [R1+0x6c8] ;  /* 0x0006c80001c87983 */ /* 0x000ee80000300800 */
[----:B------:R-:W3:Y:S01]  /*487b0*/  LDL.LU R143, [R1+0x6cc] ;  /* 0x0006cc00018f7983 */ /* 0x000ee20000300800 */
[----:B------:R-:W-:-:S04]  /*487c0*/  IADD3 R207, P1, PT, R207, UR16, RZ ;  /* 0x00000010cfcf7c10 */ /* 0x000fc8000ff3e0ff */
[----:B-1----:R-:W-:Y:S02]  /*487d0*/  MOV R140, R207 ;  /* 0x000000cf008c7202 */ /* 0x002fe40000000f00 */
[----:B----4-:R-:W-:Y:S02]  /*487e0*/  IADD3 R144, P2, PT, R144, UR16, RZ ;  /* 0x0000001090907c10 */ /* 0x010fe4000ff5e0ff */
[----:B------:R-:W-:Y:S02]  /*487f0*/  IADD3.X R208, PT, PT, R208, UR7, RZ, P1, !PT ;  /* 0x00000007d0d07c10 */ /* 0x000fe40008ffe4ff */
[----:B------:R-:W-:-:S03]  /*48800*/  IADD3.X R201, PT, PT, R201, UR7, RZ, P2, !PT ;  /* 0x00000007c9c97c10 */ /* 0x000fc600097fe4ff */
[----:B------:R-:W-:Y:S01]  /*48810*/  IMAD.MOV.U32 R141, RZ, RZ, R208 ;  /* 0x000000ffff8d7224 */ /* 0x000fe200078e00d0 */
[----:B------:R-:W-:Y:S04]  /*48820*/  STL [R1+0x63c], R207 ;  /* 0x00063ccf01007387 */ /* 0x000fe80000100800 */
[----:B------:R1:W-:Y:S04]  /*48830*/  LDGSTS.E [R3+0x1a00], desc[UR14][R140.64], P0 ;  /* 0x01a000008c037fae */ /* 0x0003e800081a100e */
[----:B------:R-:W-:Y:S04]  /*48840*/  STL [R1+0x638], R208 ;  /* 0x000638d001007387 */ /* 0x000fe80000100800 */
[----:B------:R4:W-:Y:S01]  /*48850*/  STL [R1+0x644], R144 ;  /* 0x0006449001007387 */ /* 0x0009e20000100800 */
[----:B-1----:R-:W-:Y:S01]  /*48860*/  MOV R140, R144 ;  /* 0x00000090008c7202 */ /* 0x002fe20000000f00 */
[----:B------:R-:W-:Y:S01]  /*48870*/  IMAD.MOV.U32 R141, RZ, RZ, R201 ;  /* 0x000000ffff8d7224 */ /* 0x000fe200078e00c9 */
[----:B------:R-:W-:Y:S01]  /*48880*/  IADD3 R145, P1, PT, R145, UR16, RZ ;  /* 0x0000001091917c10 */ /* 0x000fe2000ff3e0ff */
[----:B------:R-:W-:Y:S04]  /*48890*/  STL [R1+0x640], R201 ;  /* 0x000640c901007387 */ /* 0x000fe80000100800 */
[----:B----4-:R-:W4:Y:S04]  /*488a0*/  LDL.LU R144, [R1+0x6d4] ;  /* 0x0006d40001907983 */ /* 0x010f280000300800 */
[----:B------:R1:W-:Y:S04]  /*488b0*/  LDGSTS.E [R3+0x1a80], desc[UR14][R140.64], P0 ;  /* 0x01a800008c037fae */ /* 0x0003e800081a100e */
[----:B------:R-:W-:Y:S01]  /*488c0*/  STL [R1+0x64c], R145 ;  /* 0x00064c9101007387 */ /* 0x000fe20000100800 */
[----:B------:R-:W-:-:S05]  /*488d0*/  IADD3.X R146, PT, PT, R146, UR7, RZ, P1, !PT ;  /* 0x0000000792927c10 */ /* 0x000fca0008ffe4ff */
[----:B------:R1:W-:Y:S02]  /*488e0*/  STL [R1+0x648], R146 ;  /* 0x0006489201007387 */ /* 0x0003e40000100800 */
[----:B-1----:R-:W-:Y:S02]  /*488f0*/  IMAD.MOV.U32 R141, RZ, RZ, R146 ;  /* 0x000000ffff8d7224 */ /* 0x002fe400078e0092 */
[----:B------:R-:W4:Y:S01]  /*48900*/  LDL.LU R146, [R1+0x6d0] ;  /* 0x0006d00001927983 */ /* 0x000f220000300800 */
[----:B------:R-:W-:Y:S01]  /*48910*/  UISETP.GT.AND UP1, UPT, UR18, 0x11, UPT ;  /* 0x000000111200788c */ /* 0x000fe2000bf24270 */
[----:B------:R-:W-:Y:S02]  /*48920*/  IADD3 R202, P2, PT, R202, UR16, RZ ;  /* 0x00000010caca7c10 */ /* 0x000fe4000ff5e0ff */
[----:B------:R-:W-:Y:S01]  /*48930*/  MOV R140, R145 ;  /* 0x00000091008c7202 */ /* 0x000fe20000000f00 */
[----:B------:R-:W-:Y:S01]  /*48940*/  USEL UR12, URZ, 0x4, !UP1 ;  /* 0x00000004ff0c7887 */ /* 0x000fe2000c800000 */
[----:B------:R-:W-:Y:S01]  /*48950*/  IADD3 R205, P3, PT, R205, UR16, RZ ;  /* 0x00000010cdcd7c10 */ /* 0x000fe2000ff7e0ff */
[----:B------:R-:W4:Y:S02]  /*48960*/  LDL.LU R201, [R1+0x74c] ;  /* 0x00074c0001c97983 */ /* 0x000f240000300800 */
[----:B------:R-:W-:-:S02]  /*48970*/  USEL UR12, UR12, URZ, !UP0 ;  /* 0x000000ff0c0c7287 */ /* 0x000fc4000c000000 */
[----:B------:R-:W4:Y:S04]  /*48980*/  LDL.LU R145, [R1+0x754] ;  /* 0x0007540001917983 */ /* 0x000f280000300800 */
[----:B------:R-:W-:Y:S01]  /*48990*/  STL [R1+0x654], R202 ;  /* 0x000654ca01007387 */ /* 0x000fe20000100800 */
[----:B------:R-:W-:-:S03]  /*489a0*/  ISETP.NE.U32.AND P1, PT, RZ, UR12, PT ;  /* 0x0000000cff007c0c */ /* 0x000fc6000bf25070 */
[----:B------:R1:W-:Y:S02]  /*489b0*/  LDGSTS.E [R3+0x1b00], desc[UR14][R140.64], P0 ;  /* 0x01b000008c037fae */ /* 0x0003e400081a100e */
[----:B-1----:R-:W-:Y:S02]  /*489c0*/  MOV R140, R202 ;  /* 0x000000ca008c7202 */ /* 0x002fe40000000f00 */
[----:B--2---:R-:W-:-:S05]  /*489d0*/  IADD3.X R204, PT, PT, R204, UR7, RZ, P2, !PT ;  /* 0x00000007cccc7c10 */ /* 0x004fca00097fe4ff */
[----:B------:R1:W-:Y:S01]  /*489e0*/  STL [R1+0x650], R204 ;  /* 0x000650cc01007387 */ /* 0x0003e20000100800 */
[----:B------:R-:W-:-:S03]  /*489f0*/  IMAD.MOV.U32 R141, RZ, RZ, R204 ;  /* 0x000000ffff8d7224 */ /* 0x000fc600078e00cc */
[----:B------:R-:W-:Y:S01]  /*48a00*/  STL [R1+0x6bc], R205 ;  /* 0x0006bccd01007387 */ /* 0x000fe20000100800 */
[----:B---3--:R-:W-:-:S03]  /*48a10*/  IADD3.X R206, PT, PT, R206, UR7, RZ, P3, !PT ;  /* 0x00000007cece7c10 */ /* 0x008fc60009ffe4ff */
[----:B------:R2:W-:Y:S04]  /*48a20*/  LDGSTS.E [R3+0x1b80], desc[UR14][R140.64], P0 ;  /* 0x01b800008c037fae */ /* 0x0005e800081a100e */
[----:B-1----:R-:W3:Y:S01]  /*48a30*/  LDL.LU R204, [R1+0x748] ;  /* 0x0007480001cc7983 */ /* 0x002ee20000300800 */
[----:B------:R-:W-:-:S04]  /*48a40*/  IADD3 R147, P0, PT, R147, UR16, RZ ;  /* 0x0000001093937c10 */ /* 0x000fc8000ff1e0ff */
[----:B------:R-:W-:Y:S02]  /*48a50*/  IADD3.X R203, PT, PT, R203, UR7, RZ, P0, !PT ;  /* 0x00000007cbcb7c10 */ /* 0x000fe400087fe4ff */
[----:B--2---:R-:W-:Y:S01]  /*48a60*/  MOV R140, R205 ;  /* 0x000000cd008c7202 */ /* 0x004fe20000000f00 */
[----:B------:R-:W-:Y:S01]  /*48a70*/  IMAD.MOV.U32 R141, RZ, RZ, R206 ;  /* 0x000000ffff8d7224 */ /* 0x000fe200078e00ce */
[----:B------:R-:W-:Y:S01]  /*48a80*/  IADD3 R143, P2, PT, R143, UR16, RZ ;  /* 0x000000108f8f7c10 */ /* 0x000fe2000ff5e0ff */
[----:B------:R-:W-:Y:S04]  /*48a90*/  STL [R1+0x6b8], R206 ;  /* 0x0006b8ce01007387 */ /* 0x000fe80000100800 */
[----:B------:R-:W2:Y:S01]  /*48aa0*/  LDL.LU R202, [R1+0x750] ;  /* 0x0007500001ca7983 */ /* 0x000ea20000300800 */
[----:B------:R-:W-:-:S03]  /*48ab0*/  IADD3.X R200, PT, PT, R200, UR7, RZ, P2, !PT ;  /* 0x00000007c8c87c10 */ /* 0x000fc600097fe4ff */
[----:B------:R1:W-:Y:S04]  /*48ac0*/  LDGSTS.E [R3+0x2200], desc[UR14][R140.64], P1 ;  /* 0x022000008c037fae */ /* 0x0003e800089a100e */
[----:B------:R1:W-:Y:S04]  /*48ad0*/  STL [R1+0x6c4], R147 ;  /* 0x0006c49301007387 */ /* 0x0003e80000100800 */
[----:B------:R-:W-:Y:S01]  /*48ae0*/  STL [R1+0x6c0], R203 ;  /* 0x0006c0cb01007387 */ /* 0x000fe20000100800 */
[----:B-1----:R-:W-:Y:S01]  /*48af0*/  MOV R140, R147 ;  /* 0x00000093008c7202 */ /* 0x002fe20000000f00 */
[----:B------:R-:W-:-:S02]  /*48b00*/  IMAD.MOV.U32 R141, RZ, RZ, R203 ;  /* 0x000000ffff8d7224 */ /* 0x000fc400078e00cb */
[----:B------:R-:W-:Y:S04]  /*48b10*/  STL [R1+0x6cc], R143 ;  /* 0x0006cc8f01007387 */ /* 0x000fe80000100800 */
[----:B------:R-:W2:Y:S04]  /*48b20*/  LDL.LU R147, [R1+0x75c] ;  /* 0x00075c0001937983 */ /* 0x000ea80000300800 */
[----:B------:R1:W-:Y:S04]  /*48b30*/  LDGSTS.E [R3+0x2280], desc[UR14][R140.64], P1 ;  /* 0x022800008c037fae */ /* 0x0003e800089a100e */
[----:B------:R1:W-:Y:S02]  /*48b40*/  STL [R1+0x6c8], R200 ;  /* 0x0006c8c801007387 */ /* 0x0003e40000100800 */
[----:B-1----:R-:W-:-:S02]  /*48b50*/  IMAD.MOV.U32 R141, RZ, RZ, R200 ;  /* 0x000000ffff8d7224 */ /* 0x002fc400078e00c8 */
[----:B------:R-:W2:Y:S01]  /*48b60*/  LDL.LU R200, [R1+0x758] ;  /* 0x0007580001c87983 */ /* 0x000ea20000300800 */
[----:B----4-:R-:W-:Y:S02]  /*48b70*/  IADD3 R144, P0, PT, R144, UR16, RZ ;  /* 0x0000001090907c10 */ /* 0x010fe4000ff1e0ff */
[----:B------:R-:W-:Y:S01]  /*48b80*/  MOV R140, R143 ;  /* 0x0000008f008c7202 */ /* 0x000fe20000000f00 */
        /* <DEDUP_REMOVED lines=8> */
[----:B-1----:R-:W-:Y:S01]  /*48c10*/  MOV R140, R144 ;  /* 0x00000090008c7202 */ /* 0x002fe20000000f00 */
[----:B------:R-:W-:Y:S01]  /*48c20*/  IMAD.MOV.U32 R141, RZ, RZ, R146 ;  /* 0x000000ffff8d7224 */ /* 0x000fe200078e0092 */
        /* <DEDUP_REMOVED lines=10> */
[----:B-1----:R-:W-:Y:S02]  /*48cd0*/  MOV R140, R201 ;  /* 0x000000c9008c7202 */ /* 0x002fe40000000f00 */
[----:B---3--:R-:W-:-:S05]  /*48ce0*/  IADD3.X R204, PT, PT, R204, UR7, RZ, P1, !PT ;  /* 0x00000007cccc7c10 */ /* 0x008fca0008ffe4ff */
[----:B------:R1:W-:Y:S01]  /*48cf0*/  STL [R1+0x748], R204 ;  /* 0x000748cc01007387 */ /* 0x0003e20000100800 */
[----:B------:R-:W-:-:S03]  /*48d00*/  IMAD.MOV.U32 R141, RZ, RZ, R204 ;  /* 0x000000ffff8d7224 */ /* 0x000fc600078e00cc */
[----:B------:R3:W-:Y:S04]  /*48d10*/  STL [R1+0x754], R145 ;  /* 0x0007549101007387 */ /* 0x0007e80000100800 */
[----:B------:R2:W-:Y:S04]  /*48d20*/  LDGSTS.E [R3+0x2a00], desc[UR14][R140.64], P0 ;  /* 0x02a000008c037fae */ /* 0x0005e800081a100e */
[----:B-1----:R-:W4:Y:S01]  /*48d30*/  LDL.LU R204, [R1+0x7d0] ;  /* 0x0007d00001cc7983 */ /* 0x002f220000300800 */
[----:B--2---:R-:W-:-:S05]  /*48d40*/  IADD3.X R202, PT, PT, R202, UR7, RZ, P2, !PT ;  /* 0x00000007caca7c10 */ /* 0x004fca00097fe4ff */
[----:B------:R-:W-:Y:S01]  /*48d50*/  STL [R1+0x750], R202 ;  /* 0x000750ca01007387 */ /* 0x000fe20000100800 */
[----:B------:R-:W-:Y:S01]  /*48d60*/  MOV R140, R145 ;  /* 0x00000091008c7202 */ /* 0x000fe20000000f00 */
[----:B------:R-:W-:Y:S02]  /*48d70*/  IMAD.MOV.U32 R141, RZ, RZ, R202 ;  /* 0x000000ffff8d7224 */ /* 0x000fe400078e00ca */
[----:B------:R-:W2:Y:S04]  /*48d80*/  LDL.LU R201, [R1+0x7d8] ;  /* 0x0007d80001c97983 */ /* 0x000ea80000300800 */
[----:B---3--:R-:W3:Y:S04]  /*48d90*/  LDL.LU R145, [R1+0x7e4] ;  /* 0x0007e40001917983 */ /* 0x008ee80000300800 */
[----:B------:R1:W-:Y:S01]  /*48da0*/  LDGSTS.E [R3+0x2a80], desc[UR14][R140.64], P0 ;  /* 0x02a800008c037fae */ /* 0x0003e200081a100e */
[----:B------:R-:W-:-:S05]  /*48db0*/  IADD3 R147, P1, PT, R147, UR16, RZ ;  /* 0x0000001093937c10 */ /* 0x000fca000ff3e0ff */
[----:B------:R4:W-:Y:S01]  /*48dc0*/  STL [R1+0x75c], R147 ;  /* 0x00075c9301007387 */ /* 0x0009e20000100800 */
[----:B-1----:R-:W-:Y:S02]  /*48dd0*/  MOV R140, R147 ;  /* 0x00000093008c7202 */ /* 0x002fe40000000f00 */
[----:B------:R-:W-:-:S05]  /*48de0*/  IADD3.X R200, PT, PT, R200, UR7, RZ, P1, !PT ;  /* 0x00000007c8c87c10 */ /* 0x000fca0008ffe4ff */
[----:B------:R1:W-:Y:S04]  /*48df0*/  STL [R1+0x758], R200 ;  /* 0x000758c801007387 */ /* 0x0003e80000100800 */
[----:B----4-:R-:W4:Y:S01]  /*48e00*/  LDL.LU R147, [R1+0x7e0] ;  /* 0x0007e00001937983 */ /* 0x010f220000300800 */
[----:B------:R-:W-:Y:S01]  /*48e10*/  IADD3 R203, P2, PT, R203, UR16, RZ ;  /* 0x00000010cbcb7c10 */ /* 0x000fe2000ff5e0ff */
[----:B------:R-:W-:Y:S01]  /*48e20*/  IMAD.MOV.U32 R141, RZ, RZ, R200 ;  /* 0x000000ffff8d7224 */ /* 0x000fe200078e00c8 */
[----:B------:R-:W-:Y:S01]  /*48e30*/  IADD3 R143, P3, PT, R143, UR16, RZ ;  /* 0x000000108f8f7c10 */ /* 0x000fe2000ff7e0ff */
[----:B------:R-:W4:Y:S04]  /*48e40*/  LDL.LU R202, [R1+0x84c] ;  /* 0x00084c0001ca7983 */ /* 0x000f280000300800 */
[----:B-1----:R-:W4:Y:S04]  /*48e50*/  LDL.LU R200, [R1+0x854] ;  /* 0x0008540001c87983 */ /* 0x002f280000300800 */
[----:B------:R1:W-:Y:S04]  /*48e60*/  STL [R1+0x764], R203 ;  /* 0x000764cb01007387 */ /* 0x0003e80000100800 */
[----:B------:R1:W-:Y:S01]  /*48e70*/  LDGSTS.E [R3+0x2b00], desc[UR14][R140.64], P0 ;  /* 0x02b000008c037fae */ /* 0x0003e200081a100e */
[----:B------:R-:W-:-:S02]  /*48e80*/  IADD3.X R205, PT, PT, R205, UR7, RZ, P2, !PT ;  /* 0x00000007cdcd7c10 */ /* 0x000fc400097fe4ff */
[----:B-1----:R-:W-:-:S03]  /*48e90*/  MOV R140, R203 ;  /* 0x000000cb008c7202 */ /* 0x002fc60000000f00 */
[----:B------:R1:W-:Y:S04]  /*48ea0*/  STL [R1+0x760], R205 ;  /* 0x000760cd01007387 */ /* 0x0003e80000100800 */
[----:B------:R1:W-:Y:S04]  /*48eb0*/  STL [R1+0x7cc], R143 ;  /* 0x0007cc8f01007387 */ /* 0x0003e80000100800 */
[----:B------:R-:W4:Y:S01]  /*48ec0*/  LDL.LU R203, [R1+0x848] ;  /* 0x0008480001cb7983 */ /* 0x000f220000300800 */
[----:B------:R-:W-:-:S04]  /*48ed0*/  UISETP.GT.AND UP1, UPT, UR18, 0x19, UPT ;  /* 0x000000191200788c */ /* 0x000fc8000bf24270 */
[----:B------:R-:W-:-:S04]  /*48ee0*/  USEL UR12, URZ, 0x4, !UP1 ;  /* 0x00000004ff0c7887 */ /* 0x000fc8000c800000 */
[----:B------:R-:W-:Y:S01]  /*48ef0*/  USEL UR12, UR12, URZ, !UP0 ;  /* 0x000000ff0c0c7287 */ /* 0x000fe2000c000000 */
[----:B------:R-:W-:Y:S01]  /*48f00*/  IMAD.MOV.U32 R141, RZ, RZ, R205 ;  /* 0x000000ffff8d7224 */ /* 0x000fe200078e00cd */
[----:B------:R-:W-:-:S04]  /*48f10*/  IADD3.X R206, PT, PT, R206, UR7, RZ, P3, !PT ;  /* 0x00000007cece7c10 */ /* 0x000fc80009ffe4ff */
[----:B------:R-:W-:Y:S01]  /*48f20*/  ISETP.NE.U32.AND P1, PT, RZ, UR12, PT ;  /* 0x0000000cff007c0c */ /* 0x000fe2000bf25070 */
[----:B------:R1:W-:Y:S01]  /*48f30*/  LDGSTS.E [R3+0x2b80], desc[UR14][R140.64], P0 ;  /* 0x02b800008c037fae */ /* 0x0003e200081a100e */
[----:B------:R-:W-:Y:S02]  /*48f40*/  IADD3 R146, P0, PT, R146, UR16, RZ ;  /* 0x0000001092927c10 */ /* 0x000fe4000ff1e0ff */
[----:B------:R-:W-:Y:S01]  /*48f50*/  IADD3 R144, P2, PT, R144, UR16, RZ ;  /* 0x0000001090907c10 */ /* 0x000fe2000ff5e0ff */
[----:B------:R-:W-:Y:S04]  /*48f60*/  STL [R1+0x7c8], R206 ;  /* 0x0007c8ce01007387 */ /* 0x000fe80000100800 */
[----:B-1----:R-:W4:Y:S01]  /*48f70*/  LDL.LU R205, [R1+0x850] ;  /* 0x0008500001cd7983 */ /* 0x002f220000300800 */
[----:B------:R-:W-:Y:S01]  /*48f80*/  MOV R140, R143 ;  /* 0x0000008f008c7202 */ /* 0x000fe20000000f00 */
[----:B------:R-:W-:-:S02]  /*48f90*/  IMAD.MOV.U32 R141, RZ, RZ, R206 ;  /* 0x000000ffff8d7224 */ /* 0x000fc400078e00ce */
[----:B------:R-:W4:Y:S04]  /*48fa0*/  LDL.LU R143, [R1+0x85c] ;  /* 0x00085c00018f7983 */ /* 0x000f280000300800 */
[----:B------:R1:W-:Y:S04]  /*48fb0*/  STL [R1+0x7d4], R146 ;  /* 0x0007d49201007387 */ /* 0x0003e80000100800 */
[----:B------:R1:W-:Y:S02]  /*48fc0*/  LDGSTS.E [R3+0x3200], desc[UR14][R140.64], P1 ;  /* 0x032000008c037fae */ /* 0x0003e400089a100e */
[----:B-1----:R-:W-:-:S02]  /*48fd0*/  MOV R140, R146 ;  /* 0x00000092008c7202 */ /* 0x002fc40000000f00 */
[----:B------:R-:W-:-:S05]  /*48fe0*/  IADD3.X R204, PT, PT, R204, UR7, RZ, P0, !PT ;  /* 0x00000007cccc7c10 */ /* 0x000fca00087fe4ff */
[----:B------:R-:W-:Y:S04]  /*48ff0*/  STL [R1+0x7d0], R204 ;  /* 0x0007d0cc01007387 */ /* 0x000fe80000100800 */
[----:B------:R-:W-:Y:S04]  /*49000*/  STL [R1+0x7dc], R144 ;  /* 0x0007dc9001007387 */ /* 0x000fe80000100800 */
[----:B------:R-:W4:Y:S01]  /*49010*/  LDL.LU R146, [R1+0x858] ;  /* 0x0008580001927983 */ /* 0x000f220000300800 */
[----:B------:R-:W-:Y:S01]  /*49020*/  IMAD.MOV.U32 R141, RZ, RZ, R204 ;  /* 0x000000ffff8d7224 */ /* 0x000fe200078e00cc */
[----:B--2---:R-:W-:-:S02]  /*49030*/  IADD3.X R201, PT, PT, R201, UR7, RZ, P2, !PT ;  /* 0x00000007c9c97c10 */ /* 0x004fc400097fe4ff */
[----:B---3--:R-:W-:Y:S02]  /*49040*/  IADD3 R145, P0, PT, R145, UR16, RZ ;  /* 0x0000001091917c10 */ /* 0x008fe4000ff1e0ff */
[----:B------:R1:W-:Y:S04]  /*49050*/  LDGSTS.E [R3+0x3280], desc[UR14][R140.64], P1 ;  /* 0x032800008c037fae */ /* 0x0003e800089a100e */
[----:B------:R2:W-:Y:S01]  /*49060*/  STL [R1+0x7d8], R201 ;  /* 0x0007d8c901007387 */ /* 0x0005e20000100800 */
[----:B-1----:R-:W-:Y:S01]  /*49070*/  IMAD.MOV.U32 R141, RZ, RZ, R201 ;  /* 0x000000ffff8d7224 */ /* 0x002fe200078e00c9 */
[----:B------:R-:W-:Y:S02]  /*49080*/  MOV R140, R144 ;  /* 0x00000090008c7202 */ /* 0x000fe40000000f00 */
[----:B--2---:R-:W2:Y:S04]  /*49090*/  LDL.LU R201, [R1+0x864] ;  /* 0x0008640001c97983 */ /* 0x004ea80000300800 */
[----:B------:R-:W3:Y:S04]  /*490a0*/  LDL.LU R144, [R1+0x8cc] ;  /* 0x0008cc0001907983 */ /* 0x000ee80000300800 */
[----:B------:R-:W-:Y:S04]  /*490b0*/  STL [R1+0x7e4], R145 ;  /* 0x0007e49101007387 */ /* 0x000fe80000100800 */
[----:B------:R1:W-:Y:S01]  /*490c0*/  LDGSTS.E [R3+0x3300], desc[UR14][R140.64], P1 ;  /* 0x033000008c037fae */ /* 0x0003e200089a100e */
[----:B----4-:R-:W-:-:S05]  /*490d0*/  IADD3.X R147, PT, PT, R147, UR7, RZ, P0, !PT ;  /* 0x0000000793937c10 */ /* 0x010fca00087fe4ff */
[----:B------:R4:W-:Y:S04]  /*490e0*/  STL [R1+0x7e0], R147 ;  /* 0x0007e09301007387 */ /* 0x0009e80000100800 */
[----:B------:R-:W3:Y:S01]  /*490f0*/  LDL.LU R206, [R1+0x860] ;  /* 0x0008600001ce7983 */ /* 0x000ee20000300800 */
[----:B-1----:R-:W-:Y:S01]  /*49100*/  MOV R140, R145 ;  /* 0x00000091008c7202 */ /* 0x002fe20000000f00 */
[----:B------:R-:W-:Y:S02]  /*49110*/  IMAD.MOV.U32 R141, RZ, RZ, R147 ;  /* 0x000000ffff8d7224 */ /* 0x000fe400078e0093 */
[----:B------:R-:W3:Y:S04]  /*49120*/  LDL.LU R204, [R1+0x8c8] ;  /* 0x0008c80001cc7983 */ /* 0x000ee80000300800 */
[----:B------:R1:W-:Y:S01]  /*49130*/  LDGSTS.E [R3+0x3380], desc[UR14][R140.64], P1 ;  /* 0x033800008c037fae */ /* 0x0003e200089a100e */
[----:B------:R-:W-:-:S02]  /*49140*/  IADD3 R202, P1, PT, R202, UR16, RZ ;  /* 0x00000010caca7c10 */ /* 0x000fc4000ff3e0ff */
[----:B------:R-:W-:Y:S01]  /*49150*/  IADD3 R200, P2, PT, R200, UR16, RZ ;  /* 0x00000010c8c87c10 */ /* 0x000fe2000ff5e0ff */
[----:B----4-:R-:W4:Y:S04]  /*49160*/  LDL.LU R147, [R1+0x8d4] ;  /* 0x0008d40001937983 */ /* 0x010f280000300800 */
[----:B------:R-:W4:Y:S04]  /*49170*/  LDL.LU R145, [R1+0x8dc] ;  /* 0x0008dc0001917983 */ /* 0x000f280000300800 */
[----:B------:R-:W-:Y:S01]  /*49180*/  STL [R1+0x84c], R202 ;  /* 0x00084cca01007387 */ /* 0x000fe20000100800 */
[----:B------:R-:W-:-:S05]  /*49190*/  IADD3.X R203, PT, PT, R203, UR7, RZ, P1, !PT ;  /* 0x00000007cbcb7c10 */ /* 0x000fca0008ffe4ff */
[----:B------:R1:W-:Y:S02]  /*491a0*/  STL [R1+0x848], R203 ;  /* 0x000848cb01007387 */ /* 0x0003e40000100800 */
[----:B-1----:R-:W-:Y:S02]  /*491b0*/  IMAD.MOV.U32 R141, RZ, RZ, R203 ;  /* 0x000000ffff8d7224 */ /* 0x002fe400078e00cb */
[----:B------:R-:W-:Y:S04]  /*491c0*/  STL [R1+0x854], R200 ;  /* 0x000854c801007387 */ /* 0x000fe80000100800 */
[----:B------:R-:W4:Y:S01]  /*491d0*/  LDL.LU R203, [R1+0x8d0] ;  /* 0x0008d00001cb7983 */ /* 0x000f220000300800 */
[----:B------:R-:W-:-:S04]  /*491e0*/  UISETP.GT.AND UP1, UPT, UR18, 0x1d, UPT ;  /* 0x0000001d1200788c */ /* 0x000fc8000bf24270 */
[----:B------:R-:W-:-:S04]  /*491f0*/  USEL UR12, URZ, 0x4, !UP1 ;  /* 0x00000004ff0c7887 */ /* 0x000fc8000c800000 */
[----:B------:R-:W-:-:S06]  /*49200*/  USEL UR12, UR12, URZ, !UP0 ;  /* 0x000000ff0c0c7287 */ /* 0x000fcc000c000000 */
[----:B------:R-:W-:Y:S02]  /*49210*/  ISETP.NE.U32.AND P0, PT, RZ, UR12, PT ;  /* 0x0000000cff007c0c */ /* 0x000fe4000bf05070 */
[----:B------:R-:W-:Y:S02]  /*49220*/  MOV R140, R202 ;  /* 0x000000ca008c7202 */ /* 0x000fe40000000f00 */
[----:B------:R-:W-:Y:S02]  /*49230*/  IADD3.X R205, PT, PT, R205, UR7, RZ, P2, !PT ;  /* 0x00000007cdcd7c10 */ /* 0x000fe400097fe4ff */
[----:B------:R-:W-:-:S03]  /*49240*/  IADD3 R143, P1, PT, R143, UR16, RZ ;  /* 0x000000108f8f7c10 */ /* 0x000fc6000ff3e0ff */
[----:B------:R-:W-:Y:S04]  /*49250*/  STL [R1+0x850], R205 ;  /* 0x000850cd01007387 */ /* 0x000fe80000100800 */
[----:B------:R1:W-:Y:S04]  /*49260*/  LDGSTS.E [R3+0x3a00], desc[UR14][R140.64], P0 ;  /* 0x03a000008c037fae */ /* 0x0003e800081a100e */
[----:B------:R-:W4:Y:S01]  /*49270*/  LDL.LU R202, [R1+0x8d8] ;  /* 0x0008d80001ca7983 */ /* 0x000f220000300800 */
[----:B-1----:R-:W-:Y:S01]  /*49280*/  MOV R140, R200 ;  /* 0x000000c8008c7202 */ /* 0x002fe20000000f00 */
[----:B------:R-:W-:-:S02]  /*49290*/  IMAD.MOV.U32 R141, RZ, RZ, R205 ;  /* 0x000000ffff8d7224 */ /* 0x000fc400078e00cd */
[----:B------:R-:W-:Y:S04]  /*492a0*/  STL [R1+0x85c], R143 ;  /* 0x00085c8f01007387 */ /* 0x000fe80000100800 */
[----:B------:R1:W-:Y:S01]  /*492b0*/  LDGSTS.E [R3+0x3a80], desc[UR14][R140.64], P0 ;  /* 0x03a800008c037fae */ /* 0x0003e200081a100e */
[----:B------:R-:W-:Y:S01]  /*492c0*/  UISETP.GT.AND UP1, UPT, UR18, 0x21, UPT ;  /* 0x000000211200788c */ /* 0x000fe2000bf24270 */
[----:B-1----:R-:W-:-:S03]  /*492d0*/  MOV R140, R143 ;  /* 0x0000008f008c7202 */ /* 0x002fc60000000f00 */
[----:B------:R-:W-:-:S04]  /*492e0*/  USEL UR12, URZ, 0x4, !UP1 ;  /* 0x00000004ff0c7887 */ /* 0x000fc8000c800000 */
[----:B------:R-:W-:Y:S01]  /*492f0*/  USEL UR12, UR12, URZ, !UP0 ;  /* 0x000000ff0c0c7287 */ /* 0x000fe2000c000000 */
[----:B------:R-:W-:-:S05]  /*49300*/  IADD3.X R146, PT, PT, R146, UR7, RZ, P1, !PT ;  /* 0x0000000792927c10 */ /* 0x000fca0008ffe4ff */
[----:B------:R1:W-:Y:S01]  /*49310*/  STL [R1+0x858], R146 ;  /* 0x0008589201007387 */ /* 0x0003e20000100800 */
[----:B------:R-:W-:-:S05]  /*49320*/  IMAD.MOV.U32 R141, RZ, RZ, R146 ;  /* 0x000000ffff8d7224 */ /* 0x000fca00078e0092 */
[----:B------:R3:W-:Y:S04]  /*49330*/  LDGSTS.E [R3+0x3b00], desc[UR14][R140.64], P0 ;  /* 0x03b000008c037fae */ /* 0x0007e800081a100e */
[----:B-1----:R-:W4:Y:S04]  /*49340*/  LDL.LU R146, [R1+0x8e0] ;  /* 0x0008e00001927983 */ /* 0x002f280000300800 */
[----:B------:R-:W4:Y:S01]  /*49350*/  LDL.LU R143, [R1+0x8e4] ;  /* 0x0008e400018f7983 */ /* 0x000f220000300800 */
[----:B--2---:R-:W-:-:S03]  /*49360*/  IADD3 R201, P2, PT, R201, UR16, RZ ;  /* 0x00000010c9c97c10 */ /* 0x004fc6000ff5e0ff */
[----:B------:R-:W2:Y:S01]  /*49370*/  LDL.LU R200, [R1+0x94c] ;  /* 0x00094c0001c87983 */ /* 0x000ea20000300800 */
[----:B---3--:R-:W-:-:S03]  /*49380*/  IADD3 R144, P3, PT, R144, UR16, RZ ;  /* 0x0000001090907c10 */ /* 0x008fc6000ff7e0ff */
[----:B------:R-:W3:Y:S01]  /*49390*/  LDL.LU R205, [R1+0x954] ;  /* 0x0009540001cd7983 */ /* 0x000ee20000300800 */
[----:B------:R-:W-:-:S03]  /*493a0*/  MOV R140, R201 ;  /* 0x000000c9008c7202 */ /* 0x000fc60000000f00 */
[----:B------:R1:W-:Y:S01]  /*493b0*/  STL [R1+0x864], R201 ;  /* 0x000864c901007387 */ /* 0x0003e20000100800 */
[----:B------:R-:W-:Y:S02]  /*493c0*/  ISETP.NE.U32.AND P1, PT, RZ, UR12, PT ;  /* 0x0000000cff007c0c */ /* 0x000fe4000bf25070 */
[----:B------:R-:W-:-:S05]  /*493d0*/  IADD3.X R206, PT, PT, R206, UR7, RZ, P2, !PT ;  /* 0x00000007cece7c10 */ /* 0x000fca00097fe4ff */
[----:B------:R4:W-:Y:S01]  /*493e0*/  STL [R1+0x860], R206 ;  /* 0x000860ce01007387 */ /* 0x0009e20000100800 */
[----:B------:R-:W-:-:S03]  /*493f0*/  IMAD.MOV.U32 R141, RZ, RZ, R206 ;  /* 0x000000ffff8d7224 */ /* 0x000fc600078e00ce */
[----:B------:R4:W-:Y:S01]  /*49400*/  STL [R1+0x8cc], R144 ;  /* 0x0008cc9001007387 */ /* 0x0009e20000100800 */
[----:B------:R-:W-:-:S03]  /*49410*/  IADD3.X R204, PT, PT, R204, UR7, RZ, P3, !PT ;  /* 0x00000007cccc7c10 */ /* 0x000fc60009ffe4ff */
[----:B-1----:R-:W3:Y:S04]  /*49420*/  LDL.LU R201, [R1+0x948] ;  /* 0x0009480001c97983 */ /* 0x002ee80000300800 */
[----:B------:R1:W-:Y:S01]  /*49430*/  LDGSTS.E [R3+0x3b80], desc[UR14][R140.64], P0 ;  /* 0x03b800008c037fae */ /* 0x0003e200081a100e */
[----:B----4-:R-:W-:-:S03]  /*49440*/  IADD3 R147, P0, PT, R147, UR16, RZ ;  /* 0x0000001093937c10 */ /* 0x010fc6000ff1e0ff */
[----:B------:R-:W-:Y:S04]  /*49450*/  STL [R1+0x8c8], R204 ;  /* 0x0008c8cc01007387 */ /* 0x000fe80000100800 */
[----:B------:R-:W4:Y:S01]  /*49460*/  LDL.LU R206, [R1+0x950] ;  /* 0x0009500001ce7983 */ /* 0x000f220000300800 */
[----:B------:R-:W-:Y:S02]  /*49470*/  IADD3 R145, P2, PT, R145, UR16, RZ ;  /* 0x0000001091917c10 */ /* 0x000fe4000ff5e0ff */
[----:B-1----:R-:W-:Y:S01]  /*49480*/  MOV R140, R144 ;  /* 0x00000090008c7202 */ /* 0x002fe20000000f00 */
[----:B------:R-:W-:Y:S01]  /*49490*/  IMAD.MOV.U32 R141, RZ, RZ, R204 ;  /* 0x000000ffff8d7224 */ /* 0x000fe200078e00cc */
[----:B------:R-:W4:Y:S04]  /*494a0*/  LDL.LU R144, [R1+0x95c] ;  /* 0x00095c0001907983 */ /* 0x000f280000300800 */
[----:B------:R1:W-:Y:S04]  /*494b0*/  STL [R1+0x8d4], R147 ;  /* 0x0008d49301007387 */ /* 0x0003e80000100800 */
[----:B------:R1:W-:Y:S01]  /*494c0*/  LDGSTS.E [R3+0x4200], desc[UR14][R140.64], P1 ;  /* 0x042000008c037fae */ /* 0x0003e200089a100e */
[----:B------:R-:W-:-:S02]  /*494d0*/  IADD3.X R203, PT, PT, R203, UR7, RZ, P0, !PT ;  /* 0x00000007cbcb7c10 */ /* 0x000fc400087fe4ff */
[----:B-1----:R-:W-:-:S03]  /*494e0*/  MOV R140, R147 ;  /* 0x00000093008c7202 */ /* 0x002fc60000000f00 */
[----:B------:R1:W-:Y:S04]  /*494f0*/  STL [R1+0x8d0], R203 ;  /* 0x0008d0cb01007387 */ /* 0x0003e80000100800 */
[----:B------:R-:W-:Y:S04]  /*49500*/  STL [R1+0x8dc], R145 ;  /* 0x0008dc9101007387 */ /* 0x000fe80000100800 */
[----:B------:R-:W4:Y:S01]  /*49510*/  LDL.LU R147, [R1+0x958] ;  /* 0x0009580001937983 */ /* 0x000f220000300800 */
[----:B------:R-:W-:-:S05]  /*49520*/  IMAD.MOV.U32 R141, RZ, RZ, R203 ;  /* 0x000000ffff8d7224 */ /* 0x000fca00078e00cb */
[----:B------:R1:W-:Y:S01]  /*49530*/  LDGSTS.E [R3+0x4280], desc[UR14][R140.64], P1 ;  /* 0x042800008c037fae */ /* 0x0003e200089a100e */
[----:B------:R-:W-:Y:S01]  /*49540*/  UISETP.GT.AND UP1, UPT, UR18, 0x25, UPT ;  /* 0x000000251200788c */ /* 0x000fe2000bf24270 */
[----:B------:R-:W-:Y:S02]  /*49550*/  IADD3.X R202, PT, PT, R202, UR7, RZ, P2, !PT ;  /* 0x00000007caca7c10 */ /* 0x000fe400097fe4ff */
[----:B-1----:R-:W-:-:S03]  /*49560*/  MOV R140, R145 ;  /* 0x00000091008c7202 */ /* 0x002fc60000000f00 */
[----:B------:R-:W-:Y:S01]  /*49570*/  IMAD.MOV.U32 R141, RZ, RZ, R202 ;  /* 0x000000ffff8d7224 */ /* 0x000fe200078e00ca */
[----:B------:R1:W-:Y:S04]  /*49580*/  STL [R1+0x8d8], R202 ;  /* 0x0008d8ca01007387 */ /* 0x0003e80000100800 */
[----:B------:R-:W4:Y:S04]  /*49590*/  LDL.LU R204, [R1+0x960] ;  /* 0x0009600001cc7983 */ /* 0x000f280000300800 */
[----:B------:R-:W4:Y:S04]  /*495a0*/  LDL.LU R203, [R1+0x964] ;  /* 0x0009640001cb7983 */ /* 0x000f280000300800 */
[----:B------:R2:W-:Y:S04]  /*495b0*/  LDGSTS.E [R3+0x4300], desc[UR14][R140.64], P1 ;  /* 0x043000008c037fae */ /* 0x0005e800089a100e */
[----:B-1----:R-:W4:Y:S01]  /*495c0*/  LDL.LU R202, [R1+0x9c8] ;  /* 0x0009c80001ca7983 */ /* 0x002f220000300800 */
[----:B------:R-:W-:-:S03]  /*495d0*/  USEL UR12, URZ, 0x4, !UP1 ;  /* 0x00000004ff0c7887 */ /* 0x000fc6000c800000 */
[----:B------:R-:W4:Y:S01]  /*495e0*/  LDL.LU R145, [R1+0x9cc] ;  /* 0x0009cc0001917983 */ /* 0x000f220000300800 */
[----:B------:R-:W-:Y:S01]  /*495f0*/  USEL UR12, UR12, URZ, !UP0 ;  /* 0x000000ff0c0c7287 */ /* 0x000fe2000c000000 */
[----:B------:R-:W-:-:S04]  /*49600*/  IADD3 R143, P0, PT, R143, UR16, RZ ;  /* 0x000000108f8f7c10 */ /* 0x000fc8000ff1e0ff */
[----:B------:R-:W-:Y:S02]  /*49610*/  IADD3.X R146, PT, PT, R146, UR7, RZ, P0, !PT ;  /* 0x0000000792927c10 */ /* 0x000fe400087fe4ff */
[----:B--2---:R-:W-:-:S03]  /*49620*/  MOV R140, R143 ;  /* 0x0000008f008c7202 */ /* 0x004fc60000000f00 */
[----:B------:R-:W-:-:S05]  /*49630*/  IMAD.MOV.U32 R141, RZ, RZ, R146 ;  /* 0x000000ffff8d7224 */ /* 0x000fca00078e0092 */
        /* <DEDUP_REMOVED lines=9> */
[----:B------:R-:W-:Y:S02]  /*496d0*/  STL [R1+0x94c], R200 ;  /* 0x00094cc801007387 */ /* 0x000fe40000100800 */
[----:B-1----:R-:W-:Y:S02]  /*496e0*/  IMAD.MOV.U32 R141, RZ, RZ, R201 ;  /* 0x000000ffff8d7224 */ /* 0x002fe400078e00c9 */
[----:B------:R1:W-:Y:S04]  /*496f0*/  STL [R1+0x948], R201 ;  /* 0x000948c901007387 */ /* 0x0003e80000100800 */
[----:B------:R-:W-:Y:S01]  /*49700*/  STL [R1+0x954], R205 ;  /* 0x000954cd01007387 */ /* 0x000fe20000100800 */
[----:B----4-:R-:W-:-:S03]  /*49710*/  IADD3.X R206, PT, PT, R206, UR7, RZ, P2, !PT ;  /* 0x00000007cece7c10 */ /* 0x010fc600097fe4ff */
[----:B-1----:R-:W4:Y:S01]  /*49720*/  LDL.LU R201, [R1+0x9d0] ;  /* 0x0009d00001c97983 */ /* 0x002f220000300800 */
[----:B------:R-:W-:Y:S02]  /*49730*/  MOV R140, R200 ;  /* 0x000000c8008c7202 */ /* 0x000fe40000000f00 */
[----:B------:R-:W-:Y:S01]  /*49740*/  IADD3 R144, P1, PT, R144, UR16, RZ ;  /* 0x0000001090907c10 */ /* 0x000fe2000ff3e0ff */
[----:B------:R-:W-:Y:S04]  /*49750*/  STL [R1+0x950], R206 ;  /* 0x000950ce01007387 */ /* 0x000fe80000100800 */
[----:B------:R-:W4:Y:S04]  /*49760*/  LDL.LU R200, [R1+0x9d8] ;  /* 0x0009d80001c87983 */ /* 0x000f280000300800 */
[----:B------:R1:W-:Y:S04]  /*49770*/  LDGSTS.E [R3+0x4a00], desc[UR14][R140.64], P0 ;  /* 0x04a000008c037fae */ /* 0x0003e800081a100e */
[----:B------:R-:W-:Y:S01]  /*49780*/  STL [R1+0x95c], R144 ;  /* 0x00095c9001007387 */ /* 0x000fe20000100800 */
[----:B-1----:R-:W-:Y:S01]  /*49790*/  MOV R140, R205 ;  /* 0x000000cd008c7202 */ /* 0x002fe20000000f00 */
[----:B------:R-:W-:-:S05]  /*497a0*/  IMAD.MOV.U32 R141, RZ, RZ, R206 ;  /* 0x000000ffff8d7224 */ /* 0x000fca00078e00ce */
[----:B------:R1:W-:Y:S01]  /*497b0*/  LDGSTS.E [R3+0x4a80], desc[UR14][R140.64], P0 ;  /* 0x04a800008c037fae */ /* 0x0003e200081a100e */
[----:B------:R-:W-:-:S05]  /*497c0*/  IADD3.X R147, PT, PT, R147, UR7, RZ, P1, !PT ;  /* 0x0000000793937c10 */ /* 0x000fca0008ffe4ff */
[----:B------:R1:W-:Y:S02]  /*497d0*/  STL [R1+0x958], R147 ;  /* 0x0009589301007387 */ /* 0x0003e40000100800 */
[----:B-1----:R-:W-:Y:S01]  /*497e0*/  IMAD.MOV.U32 R141, RZ, RZ, R147 ;  /* 0x000000ffff8d7224 */ /* 0x002fe200078e0093 */
[----:B------:R-:W-:Y:S01]  /*497f0*/  MOV R140, R144 ;  /* 0x00000090008c7202 */ /* 0x000fe20000000f00 */
        /* <DEDUP_REMOVED lines=9> */
[----:B-1----:R-:W-:Y:S02]  /*49890*/  MOV R140, R203 ;  /* 0x000000cb008c7202 */ /* 0x002fe40000000f00 */
[----:B------:R-:W-:Y:S01]  /*498a0*/  IADD3 R145, P3, PT, R145, UR16, RZ ;  /* 0x0000001091917c10 */ /* 0x000fe2000ff7e0ff */
[----:B------:R-:W-:Y:S01]  /*498b0*/  STL [R1+0x960], R204 ;  /* 0x000960cc01007387 */ /* 0x000fe20000100800 */
[----:B------:R-:W-:Y:S02]  /*498c0*/  IMAD.MOV.U32 R141, RZ, RZ, R204 ;  /* 0x000000ffff8d7224 */ /* 0x000fe400078e00cc */
        /* <DEDUP_REMOVED lines=9> */
[----:B-1----:R-:W-:Y:S01]  /*49960*/  MOV R140, R145 ;  /* 0x00000091008c7202 */ /* 0x002fe20000000f00 */
[----:B------:R-:W-:-:S02]  /*49970*/  IMAD.MOV.U32 R141, RZ, RZ, R202 ;  /* 0x000000ffff8d7224 */ /* 0x000fc400078e00ca */
[----:B------:R-:W4:Y:S04]  /*49980*/  LDL.LU R145, [R1+0xa5c] ;  /* 0x000a5c0001917983 */ /* 0x000f280000300800 */
[----:B------:R1:W-:Y:S01]  /*49990*/  LDGSTS.E [R3+0x5200], desc[UR14][R140.64], P1 ;  /* 0x052000008c037fae */ /* 0x0003e200089a100e */
[----:B--2---:R-:W-:Y:S02]  /*499a0*/  IADD3 R146, P0, PT, R146, UR16, RZ ;  /* 0x0000001092927c10 */ /* 0x004fe4000ff1e0ff */
[----:B---3--:R-:W-:-:S03]  /*499b0*/  IADD3 R143, P2, PT, R143, UR16, RZ ;  /* 0x000000108f8f7c10 */ /* 0x008fc6000ff5e0ff */
[----:B------:R2:W-:Y:S01]  /*499c0*/  STL [R1+0x9d4], R146 ;  /* 0x0009d49201007387 */ /* 0x0005e20000100800 */
[----:B-1----:R-:W-:Y:S02]  /*499d0*/  MOV R140, R146 ;  /* 0x00000092008c7202 */ /* 0x002fe40000000f00 */
[----:B----4-:R-:W-:-:S05]  /*499e0*/  IADD3.X R201, PT, PT, R201, UR7, RZ, P0, !PT ;  /* 0x00000007c9c97c10 */ /* 0x010fca00087fe4ff */
[----:B------:R-:W-:Y:S01]  /*499f0*/  STL [R1+0x9d0], R201 ;  /* 0x0009d0c901007387 */ /* 0x000fe20000100800 */
[----:B------:R-:W-:-:S03]  /*49a00*/  IMAD.MOV.U32 R141, RZ, RZ, R201 ;  /* 0x000000ffff8d7224 */ /* 0x000fc600078e00c9 */
[----:B------:R1:W-:Y:S01]  /*49a10*/  STL [R1+0x9dc], R143 ;  /* 0x0009dc8f01007387 */ /* 0x0003e20000100800 */
[----:B------:R-:W-:-:S03]  /*49a20*/  IADD3.X R200, PT, PT, R200, UR7, RZ, P2, !PT ;  /* 0x00000007c8c87c10 */ /* 0x000fc600097fe4ff */
[----:B--2---:R-:W2:Y:S04]  /*49a30*/  LDL.LU R146, [R1+0xa58] ;  /* 0x000a580001927983 */ /* 0x004ea80000300800 */
[----:B------:R-:W-:Y:S04]  /*49a40*/  STL [R1+0x9d8], R200 ;  /* 0x0009d8c801007387 */ /* 0x000fe80000100800 */
[----:B------:R3:W-:Y:S04]  /*49a50*/  LDGSTS.E [R3+0x5280], desc[UR14][R140.64], P1 ;  /* 0x052800008c037fae */ /* 0x0007e800089a100e */
[----:B------:R-:W4:Y:S01]  /*49a60*/  LDL.LU R204, [R1+0xa60] ;  /* 0x000a600001cc7983 */ /* 0x000f220000300800 */
[----:B---3--:R-:W-:-:S03]  /*49a70*/  MOV R140, R143 ;  /* 0x0000008f008c7202 */ /* 0x008fc60000000f00 */
[----:B-1----:R-:W3:Y:S01]  /*49a80*/  LDL.LU R143, [R1+0xa64] ;  /* 0x000a6400018f7983 */ /* 0x002ee20000300800 */
[----:B------:R-:W-:-:S03]  /*49a90*/  IMAD.MOV.U32 R141, RZ, RZ, R200 ;  /* 0x000000ffff8d7224 */ /* 0x000fc600078e00c8 */
[----:B------:R-:W4:Y:S04]  /*49aa0*/  LDL.LU R203, [R1+0xac8] ;  /* 0x000ac80001cb7983 */ /* 0x000f280000300800 */
[----:B------:R-:W4:Y:S04]  /*49ab0*/  LDL.LU R202, [R1+0xacc] ;  /* 0x000acc0001ca7983 */ /* 0x000f280000300800 */
[----:B------:R1:W-:Y:S01]  /*49ac0*/  LDGSTS.E [R3+0x5300], desc[UR14][R140.64], P1 ;  /* 0x053000008c037fae */ /* 0x0003e200089a100e */
[----:B------:R-:W-:-:S04]  /*49ad0*/  IADD3 R144, P0, PT, R144, UR16, RZ ;  /* 0x0000001090907c10 */ /* 0x000fc8000ff1e0ff */
[----:B------:R-:W-:Y:S01]  /*49ae0*/  IADD3.X R147, PT, PT, R147, UR7, RZ, P0, !PT ;  /* 0x0000000793937c10 */ /* 0x000fe200087fe4ff */
[----:B------:R-:W-:Y:S04]  /*49af0*/  STL [R1+0x9e4], R144 ;  /* 0x0009e49001007387 */ /* 0x000fe80000100800 */
[----:B------:R1:W-:Y:S02]  /*49b00*/  STL [R1+0x9e0], R147 ;  /* 0x0009e09301007387 */ /* 0x0003e40000100800 */
[----:B-1----:R-:W-:Y:S02]  /*49b10*/  IMAD.MOV.U32 R141, RZ, RZ, R147 ;  /* 0x000000ffff8d7224 */ /* 0x002fe400078e0093 */
[----:B------:R-:W4:Y:S01]  /*49b20*/  LDL.LU R201, [R1+0xad0] ;  /* 0x000ad00001c97983 */ /* 0x000f220000300800 */
[----:B------:R-:W-:-:S03]  /*49b30*/  MOV R140, R144 ;  /* 0x00000090008c7202 */ /* 0x000fc60000000f00 */
        /* <DEDUP_REMOVED lines=9> */
[----:B------:R-:W-:Y:S02]  /*49bd0*/  IADD3 R205, P2, PT, R205, UR16, RZ ;  /* 0x00000010cdcd7c10 */ /* 0x000fe4000ff5e0ff */
[----:B-1----:R-:W-:Y:S02]  /*49be0*/  MOV R140, R207 ;  /* 0x000000cf008c7202 */ /* 0x002fe40000000f00 */
[----:B------:R-:W-:Y:S02]  /*49bf0*/  IADD3.X R208, PT, PT, R208, UR7, RZ, P1, !PT ;  /* 0x00000007d0d07c10 */ /* 0x000fe40008ffe4ff */
[----:B------:R-:W-:-:S03]  /*49c00*/  IADD3.X R206, PT, PT, R206, UR7, RZ, P2, !PT ;  /* 0x00000007cece7c10 */ /* 0x000fc600097fe4ff */
[----:B------:R-:W-:Y:S01]  /*49c10*/  IMAD.MOV.U32 R141, RZ, RZ, R208 ;  /* 0x000000ffff8d7224 */ /* 0x000fe200078e00d0 */
[----:B------:R-:W-:Y:S01]  /*49c20*/  STL [R1+0xa4c], R207 ;  /* 0x000a4ccf01007387 */ /* 0x000fe20000100800 */
[----:B------:R-:W-:-:S03]  /*49c30*/  IADD3 R145, P1, PT, R145, UR16, RZ ;  /* 0x0000001091917c10 */ /* 0x000fc6000ff3e0ff */
[----:B------:R1:W-:Y:S04]  /*49c40*/  LDGSTS.E [R3+0x5a00], desc[UR14][R140.64], P0 ;  /* 0x05a000008c037fae */ /* 0x0003e800081a100e */
[----:B------:R-:W-:Y:S01]  /*49c50*/  STL [R1+0xa48], R208 ;  /* 0x000a48d001007387 */ /* 0x000fe20000100800 */
[----:B------:R-:W-:-:S03]  /*49c60*/  UISETP.GT.AND UP1, UPT, UR18, 0x31, UPT ;  /* 0x000000311200788c */ /* 0x000fc6000bf24270 */
[----:B------:R-:W-:Y:S01]  /*49c70*/  STL [R1+0xa54], R205 ;  /* 0x000a54cd01007387 */ /* 0x000fe20000100800 */
[----:B-1----:R-:W-:Y:S01]  /*49c80*/  MOV R140, R205 ;  /* 0x000000cd008c7202 */ /* 0x002fe20000000f00 */
[----:B------:R-:W-:Y:S02]  /*49c90*/  IMAD.MOV.U32 R141, RZ, RZ, R206 ;  /* 0x000000ffff8d7224 */ /* 0x000fe400078e00ce */
[----:B------:R-:W-:Y:S04]  /*49ca0*/  STL [R1+0xa50], R206 ;  /* 0x000a50ce01007387 */ /* 0x000fe80000100800 */
[----:B------:R1:W-:Y:S04]  /*49cb0*/  LDGSTS.E [R3+0x5a80], desc[UR14][R140.64], P0 ;  /* 0x05a800008c037fae */ /* 0x0003e800081a100e */
[----:B------:R-:W-:Y:S01]  /*49cc0*/  STL [R1+0xa5c], R145 ;  /* 0x000a5c9101007387 */ /* 0x000fe20000100800 */
[----:B------:R-:W-:Y:S01]  /*49cd0*/  USEL UR12, URZ, 0x4, !UP1 ;  /* 0x00000004ff0c7887 */ /* 0x000fe2000c800000 */
[----:B-1----:R-:W-:-:S03]  /*49ce0*/  MOV R140, R145 ;  /* 0x00000091008c7202 */ /* 0x002fc60000000f00 */
[----:B------:R-:W-:Y:S01]  /*49cf0*/  USEL UR12, UR12, URZ, !UP0 ;  /* 0x000000ff0c0c7287 */ /* 0x000fe2000c000000 */
[----:B--2---:R-:W-:-:S05]  /*49d00*/  IADD3.X R146, PT, PT, R146, UR7, RZ, P1, !PT ;  /* 0x0000000792927c10 */ /* 0x004fca0008ffe4ff */
[----:B------:R1:W-:Y:S01]  /*49d10*/  STL [R1+0xa58], R146 ;  /* 0x000a589201007387 */ /* 0x0003e20000100800 */
[----:B------:R-:W-:Y:S01]  /*49d20*/  IMAD.MOV.U32 R141, RZ, RZ, R146 ;  /* 0x000000ffff8d7224 */ /* 0x000fe200078e0092 */
[----:B------:R-:W-:-:S04]  /*49d30*/  ISETP.NE.U32.AND P1, PT, RZ, UR12, PT ;  /* 0x0000000cff007c0c */ /* 0x000fc8000bf25070 */
[----:B------:R2:W-:Y:S04]  /*49d40*/  LDGSTS.E [R3+0x5b00], desc[UR14][R140.64], P0 ;  /* 0x05b000008c037fae */ /* 0x0005e800081a100e */
[----:B-1----:R-:W4:Y:S04]  /*49d50*/  LDL.LU R146, [R1+0xae0] ;  /* 0x000ae00001927983 */ /* 0x002f280000300800 */
[----:B------:R-:W4:Y:S01]  /*49d60*/  LDL.LU R145, [R1+0xae4] ;  /* 0x000ae40001917983 */ /* 0x000f220000300800 */
[----:B---3--:R-:W-:-:S04]  /*49d70*/  IADD3 R143, P2, PT, R143, UR16, RZ ;  /* 0x000000108f8f7c10 */ /* 0x008fc8000ff5e0ff */
[----:B----4-:R-:W-:Y:S02]  /*49d80*/  IADD3.X R204, PT, PT, R204, UR7, RZ, P2, !PT ;  /* 0x00000007cccc7c10 */ /* 0x010fe400097fe4ff */
[----:B--2---:R-:W-:Y:S02]  /*49d90*/  MOV R140, R143 ;  /* 0x0000008f008c7202 */ /* 0x004fe40000000f00 */
[----:B------:R-:W-:Y:S01]  /*49da0*/  IADD3 R202, P3, PT, R202, UR16, RZ ;  /* 0x00000010caca7c10 */ /* 0x000fe2000ff7e0ff */
[----:B------:R-:W-:Y:S01]  /*49db0*/  IMAD.MOV.U32 R141, RZ, RZ, R204 ;  /* 0x000000ffff8d7224 */ /* 0x000fe200078e00cc */
[----:B------:R1:W-:Y:S02]  /*49dc0*/  STL [R1+0xa64], R143 ;  /* 0x000a648f01007387 */ /* 0x0003e40000100800 */
[----:B------:R-:W-:Y:S02]  /*49dd0*/  IADD3.X R203, PT, PT, R203, UR7, RZ, P3, !PT ;  /* 0x00000007cbcb7c10 */ /* 0x000fe40009ffe4ff */
[----:B------:R-:W-:Y:S04]  /*49de0*/  STL [R1+0xa60], R204 ;  /* 0x000a60cc01007387 */ /* 0x000fe80000100800 */
[----:B------:R-:W-:Y:S04]  /*49df0*/  STL [R1+0xacc], R202 ;  /* 0x000accca01007387 */ /* 0x000fe80000100800 */
[----:B------:R-:W2:Y:S04]  /*49e00*/  LDL.LU R207, [R1+0xb4c] ;  /* 0x000b4c0001cf7983 */ /* 0x000ea80000300800 */
[----:B------:R3:W-:Y:S04]  /*49e10*/  LDGSTS.E [R3+0x5b80], desc[UR14][R140.64], P0 ;  /* 0x05b800008c037fae */ /* 0x0007e800081a100e */
[----:B------:R-:W-:Y:S01]  /*49e20*/  STL [R1+0xac8], R203 ;  /* 0x000ac8cb01007387 */ /* 0x000fe20000100800 */
[----:B------:R-:W-:-:S03]  /*49e30*/  IADD3 R147, P0, PT, R147, UR16, RZ ;  /* 0x0000001093937c10 */ /* 0x000fc6000ff1e0ff */
[----:B-1----:R-:W4:Y:S01]  /*49e40*/  LDL.LU R143, [R1+0xb54] ;  /* 0x000b5400018f7983 */ /* 0x002f220000300800 */
[----:B---3--:R-:W-:-:S03]  /*49e50*/  MOV R140, R202 ;  /* 0x000000ca008c7202 */ /* 0x008fc60000000f00 */
[----:B------:R-:W3:Y:S01]  /*49e60*/  LDL.LU R208, [R1+0xb48] ;  /* 0x000b480001d07983 */ /* 0x000ee20000300800 */
[----:B------:R-:W-:Y:S01]  /*49e70*/  IMAD.MOV.U32 R141, RZ, RZ, R203 ;  /* 0x000000ffff8d7224 */ /* 0x000fe200078e00cb */
[----:B------:R-:W-:Y:S02]  /*49e80*/  IADD3.X R201, PT, PT, R201, UR7, RZ, P0, !PT ;  /* 0x00000007c9c97c10 */ /* 0x000fe400087fe4ff */
[----:B------:R-:W-:Y:S01]  /*49e90*/  IADD3 R144, P2, PT, R144, UR16, RZ ;  /* 0x0000001090907c10 */ /* 0x000fe2000ff5e0ff */
[----:B------:R-:W3:Y:S03]  /*49ea0*/  LDL.LU R206, [R1+0xb50] ;  /* 0x000b500001ce7983 */ /* 0x000ee60000300800 */
[----:B------:R-:W-:Y:S01]  /*49eb0*/  IADD3.X R200, PT, PT, R200, UR7, RZ, P2, !PT ;  /* 0x00000007c8c87c10 */ /* 0x000fe200097fe4ff */
[----:B------:R1:W-:Y:S04]  /*49ec0*/  STL [R1+0xad4], R147 ;  /* 0x000ad49301007387 */ /* 0x0003e80000100800 */
[----:B------:R1:W-:Y:S04]  /*49ed0*/  LDGSTS.E [R3+0x6200], desc[UR14][R140.64], P1 ;  /* 0x062000008c037fae */ /* 0x0003e800089a100e */
[----:B------:R-:W-:Y:S04]  /*49ee0*/  STL [R1+0xad0], R201 ;  /* 0x000ad0c901007387 */ /* 0x000fe80000100800 */
[----:B------:R1:W-:Y:S02]  /*49ef0*/  STL [R1+0xadc], R144 ;  /* 0x000adc9001007387 */ /* 0x0003e40000100800 */
[----:B-1----:R-:W-:-:S02]  /*49f00*/  MOV R140, R147 ;  /* 0x00000093008c7202 */ /* 0x002fc40000000f00 */
[----:B------:R-:W3:Y:S04]  /*49f10*/  LDL.LU R147, [R1+0xb5c] ;  /* 0x000b5c0001937983 */ /* 0x000ee80000300800 */
[----:B------:R-:W-:Y:S04]  /*49f20*/  STL [R1+0xad8], R200 ;  /* 0x000ad8c801007387 */ /* 0x000fe80000100800 */
[----:B------:R-:W3:Y:S01]  /*49f30*/  LDL.LU R205, [R1+0xb58] ;  /* 0x000b580001cd7983 */ /* 0x000ee20000300800 */
[----:B------:R-:W-:-:S03]  /*49f40*/  IMAD.MOV.U32 R141, RZ, RZ, R201 ;  /* 0x000000ffff8d7224 */ /* 0x000fc600078e00c9 */
[----:B------:R-:W3:Y:S04]  /*49f50*/  LDL.LU R204, [R1+0xb60] ;  /* 0x000b600001cc7983 */ /* 0x000ee80000300800 */
[----:B------:R1:W-:Y:S01]  /*49f60*/  LDGSTS.E [R3+0x6280], desc[UR14][R140.64], P1 ;  /* 0x062800008c037fae */ /* 0x0003e200089a100e */
[----:B------:R-:W-:Y:S01]  /*49f70*/  UISETP.GT.AND UP1, UPT, UR18, 0x35, UPT ;  /* 0x000000351200788c */ /* 0x000fe2000bf24270 */
[----:B-1----:R-:W-:Y:S02]  /*49f80*/  MOV R140, R144 ;  /* 0x00000090008c7202 */ /* 0x002fe40000000f00 */
[----:B------:R-:W3:Y:S01]  /*49f90*/  LDL.LU R144, [R1+0xb64] ;  /* 0x000b640001907983 */ /* 0x000ee20000300800 */
[----:B------:R-:W-:Y:S01]  /*49fa0*/  IMAD.MOV.U32 R141, RZ, RZ, R200 ;  /* 0x000000ffff8d7224 */ /* 0x000fe200078e00c8 */
[----:B------:R-:W-:-:S02]  /*49fb0*/  USEL UR12, URZ, 0x4, !UP1 ;  /* 0x00000004ff0c7887 */ /* 0x000fc4000c800000 */
[----:B------:R-:W3:Y:S04]  /*49fc0*/  LDL.LU R203, [R1+0xbc8] ;  /* 0x000bc80001cb7983 */ /* 0x000ee80000300800 */
[----:B------:R-:W3:Y:S01]  /*49fd0*/  LDL.LU R201, [R1+0xbcc] ;  /* 0x000bcc0001c97983 */ /* 0x000ee20000300800 */
[----:B------:R-:W-:-:S03]  /*49fe0*/  USEL UR12, UR12, URZ, !UP0 ;  /* 0x000000ff0c0c7287 */ /* 0x000fc6000c000000 */
[----:B------:R1:W-:Y:S01]  /*49ff0*/  LDGSTS.E [R3+0x6300], desc[UR14][R140.64], P1 ;  /* 0x063000008c037fae */ /* 0x0003e200089a100e */
[----:B------:R-:W-:-:S04]  /*4a000*/  IADD3 R145, P0, PT, R145, UR16, RZ ;  /* 0x0000001091917c10 */ /* 0x000fc8000ff1e0ff */
[----:B------:R-:W-:Y:S01]  /*4a010*/  IADD3.X R146, PT, PT, R146, UR7, RZ, P0, !PT ;  /* 0x0000000792927c10 */ /* 0x000fe200087fe4ff */
[----:B------:R2:W-:Y:S01]  /*4a020*/  STL [R1+0xae4], R145 ;  /* 0x000ae49101007387 */ /* 0x0005e20000100800 */
[----:B-1----:R-:W-:-:S03]  /*4a030*/  MOV R140, R145 ;  /* 0x00000091008c7202 */ /* 0x002fc60000000f00 */
[----:B------:R-:W-:Y:S01]  /*4a040*/  IMAD.MOV.U32 R141, RZ, RZ, R146 ;  /* 0x000000ffff8d7224 */ /* 0x000fe200078e0092 */
[----:B------:R1:W-:Y:S04]  /*4a050*/  STL [R1+0xae0], R146 ;  /* 0x000ae09201007387 */ /* 0x0003e80000100800 */
[----:B------:R-:W3:Y:S01]  /*4a060*/  LDL.LU R202, [R1+0xbd0] ;  /* 0x000bd00001ca7983 */ /* 0x000ee20000300800 */
[----:B------:R-:W-:-:S03]  /*4a070*/  ISETP.NE.U32.AND P0, PT, RZ, UR12, PT ;  /* 0x0000000cff007c0c */ /* 0x000fc6000bf05070 */
[----:B--2---:R-:W2:Y:S04]  /*4a080*/  LDL.LU R145, [R1+0xbd4] ;  /* 0x000bd40001917983 */ /* 0x004ea80000300800 */
[----:B------:R1:W-:Y:S01]  /*4a090*/  LDGSTS.E [R3+0x6380], desc[UR14][R140.64], P1 ;  /* 0x063800008c037fae */ /* 0x0003e200089a100e */
[----:B------:R-:W-:-:S03]  /*4a0a0*/  IADD3 R207, P1, PT, R207, UR16, RZ ;  /* 0x00000010cfcf7c10 */ /* 0x000fc6000ff3e0ff */
[----:B------:R-:W2:Y:S04]  /*4a0b0*/  LDL.LU R200, [R1+0xbd8] ;  /* 0x000bd80001c87983 */ /* 0x000ea80000300800 */
[----:B-1----:R-:W2:Y:S01]  /*4a0c0*/  LDL.LU R146, [R1+0xbdc] ;  /* 0x000bdc0001927983 */ /* 0x002ea20000300800 */
[----:B------:R-:W-:Y:S02]  /*4a0d0*/  MOV R140, R207 ;  /* 0x000000cf008c7202 */ /* 0x000fe40000000f00 */
[----:B----4-:R-:W-:Y:S02]  /*4a0e0*/  IADD3 R143, P2, PT, R143, UR16, RZ ;  /* 0x000000108f8f7c10 */ /* 0x010fe4000ff5e0ff */
[----:B---3--:R-:W-:-:S05]  /*4a0f0*/  IADD3.X R208, PT, PT, R208, UR7, RZ, P1, !PT ;  /* 0x00000007d0d07c10 */ /* 0x008fca0008ffe4ff */
[----:B------:R-:W-:Y:S01]  /*4a100*/  IMAD.MOV.U32 R141, RZ, RZ, R208 ;  /* 0x000000ffff8d7224 */ /* 0x000fe200078e00d0 */
[----:B------:R-:W-:Y:S01]  /*4a110*/  IADD3.X R206, PT, PT, R206, UR7, RZ, P2, !PT ;  /* 0x00000007cece7c10 */ /* 0x000fe200097fe4ff */
        /* <DEDUP_REMOVED lines=8> */
[----:B---3--:R-:W3:Y:S01]  /*4a1a0*/  LDL.LU R143, [R1+0xbe4] ;  /* 0x000be400018f7983 */ /* 0x008ee20000300800 */
[----:B------:R-:W-:-:S03]  /*4a1b0*/  IADD3.X R205, PT, PT, R205, UR7, RZ, P1, !PT ;  /* 0x00000007cdcd7c10 */ /* 0x000fc60008ffe4ff */
[----:B------:R1:W-:Y:S04]  /*4a1c0*/  LDGSTS.E [R3+0x6a80], desc[UR14][R140.64], P0 ;  /* 0x06a800008c037fae */ /* 0x0003e800081a100e */
[----:B------:R4:W-:Y:S04]  /*4a1d0*/  STL [R1+0xb5c], R147 ;  /* 0x000b5c9301007387 */ /* 0x0009e80000100800 */
[----:B------:R-:W-:Y:S01]  /*4a1e0*/  STL [R1+0xb58], R205 ;  /* 0x000b58cd01007387 */ /* 0x000fe20000100800 */
[----:B-1----:R-:W-:-:S03]  /*4a1f0*/  MOV R140, R147 ;  /* 0x00000093008c7202 */ /* 0x002fc60000000f00 */
[----:B----4-:R-:W4:Y:S01]  /*4a200*/  LDL.LU R147, [R1+0xbe0] ;  /* 0x000be00001937983 */ /* 0x010f220000300800 */
[----:B------:R-:W-:Y:S01]  /*4a210*/  UISETP.GT.AND UP1, UPT, UR18, 0x39, UPT ;  /* 0x000000391200788c */ /* 0x000fe2000bf24270 */
[----:B------:R-:W-:-:S03]  /*4a220*/  IMAD.MOV.U32 R141, RZ, RZ, R205 ;  /* 0x000000ffff8d7224 */ /* 0x000fc600078e00cd */
[----:B------:R-:W-:Y:S01]  /*4a230*/  USEL UR12, URZ, 0x4, !UP1 ;  /* 0x00000004ff0c7887 */ /* 0x000fe2000c800000 */
[----:B------:R-:W-:Y:S01]  /*4a240*/  IADD3 R144, P2, PT, R144, UR16, RZ ;  /* 0x0000001090907c10 */ /* 0x000fe2000ff5e0ff */
[----:B------:R1:W-:Y:S02]  /*4a250*/  LDGSTS.E [R3+0x6b00], desc[UR14][R140.64], P0 ;  /* 0x06b000008c037fae */ /* 0x0003e400081a100e */
[----:B------:R-:W-:Y:S01]  /*4a260*/  USEL UR12, UR12, URZ, !UP0 ;  /* 0x000000ff0c0c7287 */ /* 0x000fe2000c000000 */
[----:B------:R-:W-:Y:S02]  /*4a270*/  IADD3.X R204, PT, PT, R204, UR7, RZ, P2, !PT ;  /* 0x00000007cccc7c10 */ /* 0x000fe400097fe4ff */
[----:B------:R-:W-:-:S03]  /*4a280*/  IADD3 R201, P3, PT, R201, UR16, RZ ;  /* 0x00000010c9c97c10 */ /* 0x000fc6000ff7e0ff */
[----:B------:R-:W-:Y:S02]  /*4a290*/  ISETP.NE.U32.AND P1, PT, RZ, UR12, PT ;  /* 0x0000000cff007c0c */ /* 0x000fe4000bf25070 */
[----:B-1----:R-:W-:Y:S01]  /*4a2a0*/  MOV R140, R144 ;  /* 0x00000090008c7202 */ /* 0x002fe20000000f00 */
[----:B------:R-:W-:Y:S01]  /*4a2b0*/  IMAD.MOV.U32 R141, RZ, RZ, R204 ;  /* 0x000000ffff8d7224 */ /* 0x000fe200078e00cc */
[----:B------:R-:W-:Y:S01]  /*4a2c0*/  IADD3.X R203, PT, PT, R203, UR7, RZ, P3, !PT ;  /* 0x00000007cbcb7c10 */ /* 0x000fe20009ffe4ff */
[----:B------:R1:W-:Y:S04]  /*4a2d0*/  STL [R1+0xb64], R144 ;  /* 0x000b649001007387 */ /* 0x0003e80000100800 */
[----:B------:R-:W-:Y:S04]  /*4a2e0*/  STL [R1+0xb60], R204 ;  /* 0x000b60cc01007387 */ /* 0x000fe80000100800 */
[----:B------:R1:W-:Y:S04]  /*4a2f0*/  STL [R1+0xbcc], R201 ;  /* 0x000bccc901007387 */ /* 0x0003e80000100800 */
[----:B------:R1:W-:Y:S04]  /*4a300*/  LDGSTS.E [R3+0x6b80], desc[UR14][R140.64], P0 ;  /* 0x06b800008c037fae */ /* 0x0003e800081a100e */
[----:B------:R-:W4:Y:S04]  /*4a310*/  LDL.LU R207, [R1+0xc4c] ;  /* 0x000c4c0001cf7983 */ /* 0x000f280000300800 */
[----:B------:R-:W-:Y:S04]  /*4a320*/  STL [R1+0xbc8], R203 ;  /* 0x000bc8cb01007387 */ /* 0x000fe80000100800 */
[----:B-1----:R-:W4:Y:S01]  /*4a330*/  LDL.LU R144, [R1+0xc54] ;  /* 0x000c540001907983 */ /* 0x002f220000300800 */
[----:B------:R-:W-:Y:S01]  /*4a340*/  MOV R140, R201 ;  /* 0x000000c9008c7202 */ /* 0x000fe20000000f00 */
[----:B------:R-:W-:-:S02]  /*4a350*/  IMAD.MOV.U32 R141, RZ, RZ, R203 ;  /* 0x000000ffff8d7224 */ /* 0x000fc400078e00cb */
[----:B------:R-:W4:Y:S04]  /*4a360*/  LDL.LU R208, [R1+0xc48] ;  /* 0x000c480001d07983 */ /* 0x000f280000300800 */
[----:B------:R-:W4:Y:S04]  /*4a370*/  LDL.LU R201, [R1+0xc50] ;  /* 0x000c500001c97983 */ /* 0x000f280000300800 */
[----:B------:R1:W-:Y:S01]  /*4a380*/  LDGSTS.E [R3+0x7200], desc[UR14][R140.64], P1 ;  /* 0x072000008c037fae */ /* 0x0003e200089a100e */
[----:B--2---:R-:W-:-:S04]  /*4a390*/  IADD3 R145, P0, PT, R145, UR16, RZ ;  /* 0x0000001091917c10 */ /* 0x004fc8000ff1e0ff */
[----:B------:R-:W-:Y:S01]  /*4a3a0*/  IADD3.X R202, PT, PT, R202, UR7, RZ, P0, !PT ;  /* 0x00000007caca7c10 */ /* 0x000fe200087fe4ff */
[----:B------:R2:W-:Y:S01]  /*4a3b0*/  STL [R1+0xbd4], R145 ;  /* 0x000bd49101007387 */ /* 0x0005e20000100800 */
[----:B-1----:R-:W-:-:S03]  /*4a3c0*/  MOV R140, R145 ;  /* 0x00000091008c7202 */ /* 0x002fc60000000f00 */
[----:B------:R-:W-:Y:S01]  /*4a3d0*/  IMAD.MOV.U32 R141, RZ, RZ, R202 ;  /* 0x000000ffff8d7224 */ /* 0x000fe200078e00ca */
[----:B------:R-:W-:Y:S01]  /*4a3e0*/  IADD3 R146, P2, PT, R146, UR16, RZ ;  /* 0x0000001092927c10 */ /* 0x000fe2000ff5e0ff */
[----:B------:R-:W-:Y:S03]  /*4a3f0*/  STL [R1+0xbd0], R202 ;  /* 0x000bd0ca01007387 */ /* 0x000fe60000100800 */
[----:B------:R-:W-:Y:S01]  /*4a400*/  IADD3.X R200, PT, PT, R200, UR7, RZ, P2, !PT ;  /* 0x00000007c8c87c10 */ /* 0x000fe200097fe4ff */
[----:B------:R1:W-:Y:S04]  /*4a410*/  STL [R1+0xbdc], R146 ;  /* 0x000bdc9201007387 */ /* 0x0003e80000100800 */
[----:B--2---:R-:W2:Y:S04]  /*4a420*/  LDL.LU R145, [R1+0xc5c] ;  /* 0x000c5c0001917983 */ /* 0x004ea80000300800 */
[----:B------:R1:W-:Y:S04]  /*4a430*/  LDGSTS.E [R3+0x7280], desc[UR14][R140.64], P1 ;  /* 0x072800008c037fae */ /* 0x0003e800089a100e */
[----:B------:R-:W-:Y:S01]  /*4a440*/  STL [R1+0xbd8], R200 ;  /* 0x000bd8c801007387 */ /* 0x000fe20000100800 */
[----:B-1----:R-:W-:-:S03]  /*4a450*/  MOV R140, R146 ;  /* 0x00000092008c7202 */ /* 0x002fc60000000f00 */
[----:B------:R-:W2:Y:S04]  /*4a460*/  LDL.LU R146, [R1+0xc58] ;  /* 0x000c580001927983 */ /* 0x000ea80000300800 */
[----:B------:R-:W2:Y:S04]  /*4a470*/  LDL.LU R202, [R1+0xc64] ;  /* 0x000c640001ca7983 */ /* 0x000ea80000300800 */
[----:B------:R-:W2:Y:S01]  /*4a480*/  LDL.LU R205, [R1+0xccc] ;  /* 0x000ccc0001cd7983 */ /* 0x000ea20000300800 */
[----:B---3--:R-:W-:-:S05]  /*4a490*/  IADD3 R143, P0, PT, R143, UR16, RZ ;  /* 0x000000108f8f7c10 */ /* 0x008fca000ff1e0ff */
[----:B------:R-:W-:Y:S01]  /*4a4a0*/  STL [R1+0xbe4], R143 ;  /* 0x000be48f01007387 */ /* 0x000fe20000100800 */
[----:B------:R-:W-:-:S05]  /*4a4b0*/  IMAD.MOV.U32 R141, RZ, RZ, R200 ;  /* 0x000000ffff8d7224 */ /* 0x000fca00078e00c8 */
[----:B------:R1:W-:Y:S01]  /*4a4c0*/  LDGSTS.E [R3+0x7300], desc[UR14][R140.64], P1 ;  /* 0x073000008c037fae */ /* 0x0003e200089a100e */
[----:B----4-:R-:W-:-:S05]  /*4a4d0*/  IADD3.X R147, PT, PT, R147, UR7, RZ, P0, !PT ;  /* 0x0000000793937c10 */ /* 0x010fca00087fe4ff */
[----:B------:R3:W-:Y:S04]  /*4a4e0*/  STL [R1+0xbe0], R147 ;  /* 0x000be09301007387 */ /* 0x0007e80000100800 */
[----:B------:R-:W4:Y:S01]  /*4a4f0*/  LDL.LU R204, [R1+0xc60] ;  /* 0x000c600001cc7983 */ /* 0x000f220000300800 */
[----:B-1----:R-:W-:-:S03]  /*4a500*/  IMAD.MOV.U32 R141, RZ, RZ, R147 ;  /* 0x000000ffff8d7224 */ /* 0x002fc600078e0093 */
[----:B------:R-:W4:Y:S04]  /*4a510*/  LDL.LU R206, [R1+0xcc8] ;  /* 0x000cc80001ce7983 */ /* 0x000f280000300800 */
[----:B------:R-:W4:Y:S04]  /*4a520*/  LDL.LU R203, [R1+0xcd0] ;  /* 0x000cd00001cb7983 */ /* 0x000f280000300800 */
[----:B---3--:R-:W3:Y:S01]  /*4a530*/  LDL.LU R147, [R1+0xcd4] ;  /* 0x000cd40001937983 */ /* 0x008ee20000300800 */
[----:B------:R-:W-:-:S03]  /*4a540*/  MOV R140, R143 ;  /* 0x0000008f008c7202 */ /* 0x000fc60000000f00 */
[----:B------:R-:W3:Y:S04]  /*4a550*/  LDL.LU R200, [R1+0xcd8] ;  /* 0x000cd80001c87983 */ /* 0x000ee80000300800 */
[----:B------:R-:W3:Y:S01]  /*4a560*/  LDL.LU R143, [R1+0xcdc] ;  /* 0x000cdc00018f7983 */ /* 0x000ee20000300800 */
[----:B------:R-:W-:-:S03]  /*4a570*/  UISETP.GT.AND UP1, UPT, UR18, 0x3d, UPT ;  /* 0x0000003d1200788c */ /* 0x000fc6000bf24270 */
[----:B------:R1:W-:Y:S01]  /*4a580*/  LDGSTS.E [R3+0x7380], desc[UR14][R140.64], P1 ;  /* 0x073800008c037fae */ /* 0x0003e200089a100e */
[----:B------:R-:W-:-:S04]  /*4a590*/  USEL UR12, URZ, 0x4, !UP1 ;  /* 0x00000004ff0c7887 */ /* 0x000fc8000c800000 */
[----:B------:R-:W-:Y:S01]  /*4a5a0*/  USEL UR12, UR12, URZ, !UP0 ;  /* 0x000000ff0c0c7287 */ /* 0x000fe2000c000000 */
[----:B------:R-:W-:-:S05]  /*4a5b0*/  IADD3 R207, P1, PT, R207, UR16, RZ ;  /* 0x00000010cfcf7c10 */ /* 0x000fca000ff3e0ff */
[----:B------:R-:W-:Y:S02]  /*4a5c0*/  ISETP.NE.U32.AND P0, PT, RZ, UR12, PT ;  /* 0x0000000cff007c0c */ /* 0x000fe4000bf05070 */
[----:B------:R-:W-:Y:S02]  /*4a5d0*/  IADD3 R144, P2, PT, R144, UR16, RZ ;  /* 0x0000001090907c10 */ /* 0x000fe4000ff5e0ff */
[----:B------:R-:W-:Y:S02]  /*4a5e0*/  IADD3.X R208, PT, PT, R208, UR7, RZ, P1, !PT ;  /* 0x00000007d0d07c10 */ /* 0x000fe40008ffe4ff */
[----:B-1----:R-:W-:Y:S02]  /*4a5f0*/  MOV R140, R207 ;  /* 0x000000cf008c7202 */ /* 0x002fe40000000f00 */
[----:B------:R-:W-:Y:S01]  /*4a600*/  IADD3.X R201, PT, PT, R201, UR7, RZ, P2, !PT ;  /* 0x00000007c9c97c10 */ /* 0x000fe200097fe4ff */
[----:B------:R-:W-:Y:S01]  /*4a610*/  IMAD.MOV.U32 R141, RZ, RZ, R208 ;  /* 0x000000ffff8d7224 */ /* 0x000fe200078e00d0 */
[----:B------:R-:W-:Y:S04]  /*4a620*/  STL [R1+0xc4c], R207 ;  /* 0x000c4ccf01007387 */ /* 0x000fe80000100800 */
[----:B------:R1:W-:Y:S04]  /*4a630*/  LDGSTS.E [R3+0x7a00], desc[UR14][R140.64], P0 ;  /* 0x07a000008c037fae */ /* 0x0003e800081a100e */
[----:B------:R-:W-:Y:S04]  /*4a640*/  STL [R1+0xc48], R208 ;  /* 0x000c48d001007387 */ /* 0x000fe80000100800 */
[----:B------:R1:W-:Y:S02]  /*4a650*/  STL [R1+0xc54], R144 ;  /* 0x000c549001007387 */ /* 0x0003e40000100800 */
[----:B-1----:R-:W-:Y:S01]  /*4a660*/  MOV R140, R144 ;  /* 0x00000090008c7202 */ /* 0x002fe20000000f00 */
[----:B------:R-:W-:Y:S01]  /*4a670*/  IMAD.MOV.U32 R141, RZ, RZ, R201 ;  /* 0x000000ffff8d7224 */ /* 0x000fe200078e00c9 */
[----:B------:R-:W-:Y:S04]  /*4a680*/  STL [R1+0xc50], R201 ;  /* 0x000c50c901007387 */ /* 0x000fe80000100800 */
[----:B------:R-:W3:Y:S01]  /*4a690*/  LDL.LU R144, [R1+0xce4] ;  /* 0x000ce40001907983 */ /* 0x000ee20000300800 */
[----:B------:R-:W-:-:S03]  /*4a6a0*/  UISETP.GT.AND UP1, UPT, UR18, 0x41, UPT ;  /* 0x000000411200788c */ /* 0x000fc6000bf24270 */
[----:B------:R1:W-:Y:S01]  /*4a6b0*/  LDGSTS.E [R3+0x7a80], desc[UR14][R140.64], P0 ;  /* 0x07a800008c037fae */ /* 0x0003e200081a100e */
[----:B------:R-:W-:-:S04]  /*4a6c0*/  USEL UR12, URZ, 0x4, !UP1 ;  /* 0x00000004ff0c7887 */ /* 0x000fc8000c800000 */
[----:B------:R-:W-:Y:S01]  /*4a6d0*/  USEL UR12, UR12, URZ, !UP0 ;  /* 0x000000ff0c0c7287 */ /* 0x000fe2000c000000 */
[----:B--2---:R-:W-:-:S04]  /*4a6e0*/  IADD3 R145, P1, PT, R145, UR16, RZ ;  /* 0x0000001091917c10 */ /* 0x004fc8000ff3e0ff */
[----:B-1----:R-:W-:Y:S01]  /*4a6f0*/  MOV R140, R145 ;  /* 0x00000091008c7202 */ /* 0x002fe20000000f00 */
[----:B------:R1:W-:Y:S01]  /*4a700*/  STL [R1+0xc5c], R145 ;  /* 0x000c5c9101007387 */ /* 0x0003e20000100800 */
[----:B------:R-:W-:-:S05]  /*4a710*/  IADD3.X R146, PT, PT, R146, UR7, RZ, P1, !PT ;  /* 0x0000000792927c10 */ /* 0x000fca0008ffe4ff */
[----:B------:R2:W-:Y:S04]  /*4a720*/  STL [R1+0xc58], R146 ;  /* 0x000c589201007387 */ /* 0x0005e80000100800 */
[----:B-1----:R-:W3:Y:S01]  /*4a730*/  LDL.LU R145, [R1+0xce0] ;  /* 0x000ce00001917983 */ /* 0x002ee20000300800 */
[----:B------:R-:W-:Y:S01]  /*4a740*/  IADD3 R202, P2, PT, R202, UR16, RZ ;  /* 0x00000010caca7c10 */ /* 0x000fe2000ff5e0ff */
[----:B------:R-:W-:Y:S01]  /*4a750*/  IMAD.MOV.U32 R141, RZ, RZ, R146 ;  /* 0x000000ffff8d7224 */ /* 0x000fe200078e0092 */
[----:B------:R-:W-:Y:S01]  /*4a760*/  IADD3 R205, P3, PT, R205, UR16, RZ ;  /* 0x00000010cdcd7c10 */ /* 0x000fe2000ff7e0ff */
[----:B------:R-:W3:Y:S04]  /*4a770*/  LDL.LU R201, [R1+0xd4c] ;  /* 0x000d4c0001c97983 */ /* 0x000ee80000300800 */
[----:B--2---:R-:W2:Y:S01]  /*4a780*/  LDL.LU R146, [R1+0xd54] ;  /* 0x000d540001927983 */ /* 0x004ea20000300800 */
[----:B------:R-:W-:-:S03]  /*4a790*/  ISETP.NE.U32.AND P1, PT, RZ, UR12, PT ;  /* 0x0000000cff007c0c */ /* 0x000fc6000bf25070 */
[----:B------:R-:W-:Y:S04]  /*4a7a0*/  STL [R1+0xc64], R202 ;  /* 0x000c64ca01007387 */ /* 0x000fe80000100800 */
[----:B------:R1:W-:Y:S02]  /*4a7b0*/  LDGSTS.E [R3+0x7b00], desc[UR14][R140.64], P0 ;  /* 0x07b000008c037fae */ /* 0x0003e400081a100e */
[----:B-1----:R-:W-:Y:S02]  /*4a7c0*/  MOV R140, R202 ;  /* 0x000000ca008c7202 */ /* 0x002fe40000000f00 */
[----:B----4-:R-:W-:-:S05]  /*4a7d0*/  IADD3.X R204, PT, PT, R204, UR7, RZ, P2, !PT ;  /* 0x00000007cccc7c10 */ /* 0x010fca00097fe4ff */
[----:B------:R1:W-:Y:S01]  /*4a7e0*/  STL [R1+0xc60], R204 ;  /* 0x000c60cc01007387 */ /* 0x0003e20000100800 */
[----:B------:R-:W-:-:S03]  /*4a7f0*/  IMAD.MOV.U32 R141, RZ, RZ, R204 ;  /* 0x000000ffff8d7224 */ /* 0x000fc600078e00cc */
[----:B------:R-:W-:Y:S01]  /*4a800*/  STL [R1+0xccc], R205 ;  /* 0x000ccccd01007387 */ /* 0x000fe20000100800 */
[----:B------:R-:W-:-:S03]  /*4a810*/  IADD3.X R206, PT, PT, R206, UR7, RZ, P3, !PT ;  /* 0x00000007cece7c10 */ /* 0x000fc60009ffe4ff */
[----:B------:R4:W-:Y:S04]  /*4a820*/  LDGSTS.E [R3+0x7b80], desc[UR14][R140.64], P0 ;  /* 0x07b800008c037fae */ /* 0x0009e800081a100e */
[----:B-1----:R-:W2:Y:S01]  /*4a830*/  LDL.LU R204, [R1+0xd48] ;  /* 0x000d480001cc7983 */ /* 0x002ea20000300800 */
[----:B---3--:R-:W-:Y:S02]  /*4a840*/  IADD3 R147, P0, PT, R147, UR16, RZ ;  /* 0x0000001093937c10 */ /* 0x008fe4000ff1e0ff */
[----:B------:R-:W-:Y:S02]  /*4a850*/  IADD3 R143, P2, PT, R143, UR16, RZ ;  /* 0x000000108f8f7c10 */ /* 0x000fe4000ff5e0ff */
[----:B------:R-:W-:Y:S02]  /*4a860*/  IADD3.X R203, PT, PT, R203, UR7, RZ, P0, !PT ;  /* 0x00000007cbcb7c10 */ /* 0x000fe400087fe4ff */
[----:B----4-:R-:W-:Y:S01]  /*4a870*/  MOV R140, R205 ;  /* 0x000000cd008c7202 */ /* 0x010fe20000000f00 */
[----:B------:R-:W-:Y:S01]  /*4a880*/  IMAD.MOV.U32 R141, RZ, RZ, R206 ;  /* 0x000000ffff8d7224 */ /* 0x000fe200078e00ce */
[----:B------:R-:W-:Y:S01]  /*4a890*/  STL [R1+0xcc8], R206 ;  /* 0x000cc8ce01007387 */ /* 0x000fe20000100800 */
[----:B------:R-:W-:-:S03]  /*4a8a0*/  IADD3.X R200, PT, PT, R200, UR7, RZ, P2, !PT ;  /* 0x00000007c8c87c10 */ /* 0x000fc600097fe4ff */
[----:B------:R-:W3:Y:S04]  /*4a8b0*/  LDL.LU R202, [R1+0xd50] ;  /* 0x000d500001ca7983 */ /* 0x000ee80000300800 */
[----:B------:R1:W-:Y:S04]  /*4a8c0*/  LDGSTS.E [R3+0x8200], desc[UR14][R140.64], P1 ;  /* 0x082000008c037fae */ /* 0x0003e800089a100e */
[----:B------:R4:W-:Y:S04]  /*4a8d0*/  STL [R1+0xcd4], R147 ;  /* 0x000cd49301007387 */ /* 0x0009e80000100800 */
[----:B------:R-:W-:Y:S01]  /*4a8e0*/  STL [R1+0xcd0], R203 ;  /* 0x000cd0cb01007387 */ /* 0x000fe20000100800 */
[----:B-1----:R-:W-:Y:S01]  /*4a8f0*/  MOV R140, R147 ;  /* 0x00000093008c7202 */ /* 0x002fe20000000f00 */
[----:B------:R-:W-:-:S02]  /*4a900*/  IMAD.MOV.U32 R141, RZ, RZ, R203 ;  /* 0x000000ffff8d7224 */ /* 0x000fc400078e00cb */
[----:B------:R-:W-:Y:S04]  /*4a910*/  STL [R1+0xcdc], R143 ;  /* 0x000cdc8f01007387 */ /* 0x000fe80000100800 */
[----:B----4-:R-:W4:Y:S04]  /*4a920*/  LDL.LU R147, [R1+0xd5c] ;  /* 0x000d5c0001937983 */ /* 0x010f280000300800 */
[----:B------:R1:W-:Y:S04]  /*4a930*/  LDGSTS.E [R3+0x8280], desc[UR14][R140.64], P1 ;  /* 0x082800008c037fae */ /* 0x0003e800089a100e */
[----:B------:R1:W-:Y:S02]  /*4a940*/  STL [R1+0xcd8], R200 ;  /* 0x000cd8c801007387 */ /* 0x0003e40000100800 */
[----:B-1----:R-:W-:-:S02]  /*4a950*/  IMAD.MOV.U32 R141, RZ, RZ, R200 ;  /* 0x000000ffff8d7224 */ /* 0x002fc400078e00c8 */
[----:B------:R-:W4:Y:S01]  /*4a960*/  LDL.LU R200, [R1+0xd58] ;  /* 0x000d580001c87983 */ /* 0x000f220000300800 */
[----:B------:R-:W-:Y:S02]  /*4a970*/  IADD3 R144, P0, PT, R144, UR16, RZ ;  /* 0x0000001090907c10 */ /* 0x000fe4000ff1e0ff */
[----:B------:R-:W-:Y:S01]  /*4a980*/  MOV R140, R143 ;  /* 0x0000008f008c7202 */ /* 0x000fe20000000f00 */
[----:B------:R-:W4:Y:S01]  /*4a990*/  LDL.LU R203, [R1+0xd64] ;  /* 0x000d640001cb7983 */ /* 0x000f220000300800 */
[----:B------:R-:W-:-:S03]  /*4a9a0*/  UISETP.GT.AND UP1, UPT, UR18, 0x45, UPT ;  /* 0x000000451200788c */ /* 0x000fc6000bf24270 */
[----:B------:R-:W4:Y:S04]  /*4a9b0*/  LDL.LU R143, [R1+0xdcc] ;  /* 0x000dcc00018f7983 */ /* 0x000f280000300800 */
[----:B------:R1:W-:Y:S04]  /*4a9c0*/  LDGSTS.E [R3+0x8300], desc[UR14][R140.64], P1 ;  /* 0x083000008c037fae */ /* 0x0003e800089a100e */
[----:B------:R-:W-:Y:S01]  /*4a9d0*/  STL [R1+0xce4], R144 ;  /* 0x000ce49001007387 */ /* 0x000fe20000100800 */
[----:B------:R-:W-:Y:S01]  /*4a9e0*/  USEL UR12, URZ, 0x4, !UP1 ;  /* 0x00000004ff0c7887 */ /* 0x000fe2000c800000 */
[----:B-1----:R-:W-:-:S03]  /*4a9f0*/  MOV R140, R144 ;  /* 0x00000090008c7202 */ /* 0x002fc60000000f00 */
[----:B------:R-:W-:Y:S01]  /*4aa00*/  USEL UR12, UR12, URZ, !UP0 ;  /* 0x000000ff0c0c7287 */ /* 0x000fe2000c000000 */
[----:B------:R-:W-:-:S05]  /*4aa10*/  IADD3.X R145, PT, PT, R145, UR7, RZ, P0, !PT ;  /* 0x0000000791917c10 */ /* 0x000fca00087fe4ff */
[----:B------:R-:W-:Y:S01]  /*4aa20*/  IMAD.MOV.U32 R141, RZ, RZ, R145 ;  /* 0x000000ffff8d7224 */ /* 0x000fe200078e0091 */
[----:B------:R1:W-:Y:S04]  /*4aa30*/  STL [R1+0xce0], R145 ;  /* 0x000ce09101007387 */ /* 0x0003e80000100800 */
[----:B------:R-:W4:Y:S04]  /*4aa40*/  LDL.LU R205, [R1+0xd60] ;  /* 0x000d600001cd7983 */ /* 0x000f280000300800 */
[----:B------:R2:W-:Y:S01]  /*4aa50*/  LDGSTS.E [R3+0x8380], desc[UR14][R140.64], P1 ;  /* 0x083800008c037fae */ /* 0x0005e200089a100e */
[----:B------:R-:W-:-:S02]  /*4aa60*/  IADD3 R201, P1, PT, R201, UR16, RZ ;  /* 0x00000010c9c97c10 */ /* 0x000fc4000ff3e0ff */
[----:B--2---:R-:W-:Y:S01]  /*4aa70*/  IADD3 R146, P2, PT, R146, UR16, RZ ;  /* 0x0000001092927c10 */ /* 0x004fe2000ff5e0ff */
[----:B------:R-:W2:Y:S04]  /*4aa80*/  LDL.LU R206, [R1+0xdc8] ;  /* 0x000dc80001ce7983 */ /* 0x000ea80000300800 */
[----:B-1----:R-:W2:Y:S01]  /*4aa90*/  LDL.LU R145, [R1+0xdd4] ;  /* 0x000dd40001917983 */ /* 0x002ea20000300800 */
[----:B------:R-:W-:-:S03]  /*4aaa0*/  ISETP.NE.U32.AND P0, PT, RZ, UR12, PT ;  /* 0x0000000cff007c0c */ /* 0x000fc6000bf05070 */
[----:B------:R-:W2:Y:S04]  /*4aab0*/  LDL.LU R144, [R1+0xddc] ;  /* 0x000ddc0001907983 */ /* 0x000ea80000300800 */
[----:B------:R-:W-:Y:S01]  /*4aac0*/  STL [R1+0xd4c], R201 ;  /* 0x000d4cc901007387 */ /* 0x000fe20000100800 */
[----:B------:R-:W-:Y:S02]  /*4aad0*/  MOV R140, R201 ;  /* 0x000000c9008c7202 */ /* 0x000fe40000000f00 */
[----:B------:R-:W-:-:S05]  /*4aae0*/  IADD3.X R204, PT, PT, R204, UR7, RZ, P1, !PT ;  /* 0x00000007cccc7c10 */ /* 0x000fca0008ffe4ff */
[----:B------:R1:W-:Y:S01]  /*4aaf0*/  STL [R1+0xd48], R204 ;  /* 0x000d48cc01007387 */ /* 0x0003e20000100800 */
[----:B------:R-:W-:-:S03]  /*4ab00*/  IMAD.MOV.U32 R141, RZ, RZ, R204 ;  /* 0x000000ffff8d7224 */ /* 0x000fc600078e00cc */
[----:B------:R3:W-:Y:S04]  /*4ab10*/  STL [R1+0xd54], R146 ;  /* 0x000d549201007387 */ /* 0x0007e80000100800 */
[----:B------:R3:W-:Y:S04]  /*4ab20*/  LDGSTS.E [R3+0x8a00], desc[UR14][R140.64], P0 ;  /* 0x08a000008c037fae */ /* 0x0007e800081a100e */
[----:B-1----:R-:W2:Y:S01]  /*4ab30*/  LDL.LU R204, [R1+0xdd0] ;  /* 0x000dd00001cc7983 */ /* 0x002ea20000300800 */
[----:B---3--:R-:W-:-:S05]  /*4ab40*/  IADD3.X R202, PT, PT, R202, UR7, RZ, P2, !PT ;  /* 0x00000007caca7c10 */ /* 0x008fca00097fe4ff */
[----:B------:R-:W-:Y:S01]  /*4ab50*/  STL [R1+0xd50], R202 ;  /* 0x000d50ca01007387 */ /* 0x000fe20000100800 */
[----:B------:R-:W-:Y:S01]  /*4ab60*/  MOV R140, R146 ;  /* 0x00000092008c7202 */ /* 0x000fe20000000f00 */
[----:B------:R-:W-:Y:S02]  /*4ab70*/  IMAD.MOV.U32 R141, RZ, RZ, R202 ;  /* 0x000000ffff8d7224 */ /* 0x000fe400078e00ca */
[----:B------:R-:W3:Y:S04]  /*4ab80*/  LDL.LU R201, [R1+0xdd8] ;  /* 0x000dd80001c97983 */ /* 0x000ee80000300800 */
[----:B------:R-:W3:Y:S04]  /*4ab90*/  LDL.LU R146, [R1+0xde4] ;  /* 0x000de40001927983 */ /* 0x000ee80000300800 */
[----:B------:R1:W-:Y:S01]  /*4aba0*/  LDGSTS.E [R3+0x8a80], desc[UR14][R140.64], P0 ;  /* 0x08a800008c037fae */ /* 0x0003e200081a100e */
[----:B----4-:R-:W-:-:S05]  /*4abb0*/  IADD3 R147, P1, PT, R147, UR16, RZ ;  /* 0x0000001093937c10 */ /* 0x010fca000ff3e0ff */
[----:B------:R-:W-:Y:S01]  /*4abc0*/  STL [R1+0xd5c], R147 ;  /* 0x000d5c9301007387 */ /* 0x000fe20000100800 */
[----:B------:R-:W-:-:S05]  /*4abd0*/  IADD3.X R200, PT, PT, R200, UR7, RZ, P1, !PT ;  /* 0x00000007c8c87c10 */ /* 0x000fca0008ffe4ff */
[----:B------:R4:W-:Y:S01]  /*4abe0*/  STL [R1+0xd58], R200 ;  /* 0x000d58c801007387 */ /* 0x0009e20000100800 */
[----:B-1----:R-:W-:-:S03]  /*4abf0*/  IMAD.MOV.U32 R141, RZ, RZ, R200 ;  /* 0x000000ffff8d7224 */ /* 0x002fc600078e00c8 */
[----:B----4-:R-:W4:Y:S01]  /*4ac00*/  LDL.LU R200, [R1+0xde0] ;  /* 0x000de00001c87983 */ /* 0x010f220000300800 */
[----:B------:R-:W-:Y:S01]  /*4ac10*/  UISETP.GT.AND UP1, UPT, UR18, 0x49, UPT ;  /* 0x000000491200788c */ /* 0x000fe2000bf24270 */
[----:B------:R-:W-:Y:S02]  /*4ac20*/  IADD3 R203, P2, PT, R203, UR16, RZ ;  /* 0x00000010cbcb7c10 */ /* 0x000fe4000ff5e0ff */
[----:B------:R-:W-:Y:S01]  /*4ac30*/  MOV R140, R147 ;  /* 0x00000093008c7202 */ /* 0x000fe20000000f00 */
[----:B------:R-:W-:Y:S01]  /*4ac40*/  USEL UR12, URZ, 0x4, !UP1 ;  /* 0x00000004ff0c7887 */ /* 0x000fe2000c800000 */
[----:B------:R-:W-:Y:S01]  /*4ac50*/  IADD3 R143, P3, PT, R143, UR16, RZ ;  /* 0x000000108f8f7c10 */ /* 0x000fe2000ff7e0ff */
[----:B------:R-:W4:Y:S02]  /*4ac60*/  LDL.LU R202, [R1+0xe4c] ;  /* 0x000e4c0001ca7983 */ /* 0x000f240000300800 */
[----:B------:R-:W-:Y:S02]  /*4ac70*/  USEL UR12, UR12, URZ, !UP0 ;  /* 0x000000ff0c0c7287 */ /* 0x000fe4000c000000 */
[----:B------:R1:W-:Y:S04]  /*4ac80*/  LDGSTS.E [R3+0x8b00], desc[UR14][R140.64], P0 ;  /* 0x08b000008c037fae */ /* 0x0003e800081a100e */
[----:B------:R-:W4:Y:S01]  /*4ac90*/  LDL.LU R147, [R1+0xe54] ;  /* 0x000e540001937983 */ /* 0x000f220000300800 */
[----:B------:R-:W-:-:S03]  /*4aca0*/  ISETP.NE.U32.AND P1, PT, RZ, UR12, PT ;  /* 0x0000000cff007c0c */ /* 0x000fc6000bf25070 */
[----:B------:R2:W-:Y:S01]  /*4acb0*/  STL [R1+0xd64], R203 ;  /* 0x000d64cb01007387 */ /* 0x0005e20000100800 */
[----:B-1----:R-:W-:Y:S02]  /*4acc0*/  MOV R140, R203 ;  /* 0x000000cb008c7202 */ /* 0x002fe40000000f00 */
[----:B------:R-:W-:-:S05]  /*4acd0*/  IADD3.X R205, PT, PT, R205, UR7, RZ, P2, !PT ;  /* 0x00000007cdcd7c10 */ /* 0x000fca00097fe4ff */
[----:B------:R-:W-:Y:S01]  /*4ace0*/  IMAD.MOV.U32 R141, RZ, RZ, R205 ;  /* 0x000000ffff8d7224 */ /* 0x000fe200078e00cd */
[----:B------:R1:W-:Y:S01]  /*4acf0*/  STL [R1+0xd60], R205 ;  /* 0x000d60cd01007387 */ /* 0x0003e20000100800 */
[----:B--2---:R-:W-:-:S03]  /*4ad00*/  IADD3.X R206, PT, PT, R206, UR7, RZ, P3, !PT ;  /* 0x00000007cece7c10 */ /* 0x004fc60009ffe4ff */
[----:B------:R2:W-:Y:S04]  /*4ad10*/  STL [R1+0xdcc], R143 ;  /* 0x000dcc8f01007387 */ /* 0x0005e80000100800 */
[----:B------:R-:W4:Y:S04]  /*4ad20*/  LDL.LU R203, [R1+0xe48] ;  /* 0x000e480001cb7983 */ /* 0x000f280000300800 */
[----:B------:R2:W-:Y:S01]  /*4ad30*/  LDGSTS.E [R3+0x8b80], desc[UR14][R140.64], P0 ;  /* 0x08b800008c037fae */ /* 0x0005e200081a100e */
[----:B------:R-:W-:Y:S02]  /*4ad40*/  IADD3 R145, P0, PT, R145, UR16, RZ ;  /* 0x0000001091917c10 */ /* 0x000fe4000ff1e0ff */
[----:B------:R-:W-:Y:S01]  /*4ad50*/  IADD3 R144, P2, PT, R144, UR16, RZ ;  /* 0x0000001090907c10 */ /* 0x000fe2000ff5e0ff */
[----:B------:R-:W-:Y:S04]  /*4ad60*/  STL [R1+0xdc8], R206 ;  /* 0x000dc8ce01007387 */ /* 0x000fe80000100800 */
[----:B-1----:R-:W4:Y:S01]  /*4ad70*/  LDL.LU R205, [R1+0xe50] ;  /* 0x000e500001cd7983 */ /* 0x002f220000300800 */
[----:B--2---:R-:W-:Y:S01]  /*4ad80*/  MOV R140, R143 ;  /* 0x0000008f008c7202 */ /* 0x004fe20000000f00 */
[----:B------:R-:W-:-:S02]  /*4ad90*/  IMAD.MOV.U32 R141, RZ, RZ, R206 ;  /* 0x000000ffff8d7224 */ /* 0x000fc400078e00ce */
[----:B------:R-:W2:Y:S04]  /*4ada0*/  LDL.LU R143, [R1+0xe5c] ;  /* 0x000e5c00018f7983 */ /* 0x000ea80000300800 */
[----:B------:R1:W-:Y:S04]  /*4adb0*/  STL [R1+0xdd4], R145 ;  /* 0x000dd49101007387 */ /* 0x0003e80000100800 */
[----:B------:R1:W-:Y:S02]  /*4adc0*/  LDGSTS.E [R3+0x9200], desc[UR14][R140.64], P1 ;  /* 0x092000008c037fae */ /* 0x0003e400089a100e */
[----:B-1----:R-:W-:-:S02]  /*4add0*/  MOV R140, R145 ;  /* 0x00000091008c7202 */ /* 0x002fc40000000f00 */
[----:B------:R-:W-:-:S05]  /*4ade0*/  IADD3.X R204, PT, PT, R204, UR7, RZ, P0, !PT ;  /* 0x00000007cccc7c10 */ /* 0x000fca00087fe4ff */
[----:B------:R-:W-:Y:S04]  /*4adf0*/  STL [R1+0xdd0], R204 ;  /* 0x000dd0cc01007387 */ /* 0x000fe80000100800 */
[----:B------:R-:W-:Y:S04]  /*4ae00*/  STL [R1+0xddc], R144 ;  /* 0x000ddc9001007387 */ /* 0x000fe80000100800 */
[----:B------:R-:W2:Y:S01]  /*4ae10*/  LDL.LU R145, [R1+0xe58] ;  /* 0x000e580001917983 */ /* 0x000ea20000300800 */
[----:B------:R-:W-:Y:S01]  /*4ae20*/  IMAD.MOV.U32 R141, RZ, RZ, R204 ;  /* 0x000000ffff8d7224 */ /* 0x000fe200078e00cc */
[----:B---3--:R-:W-:-:S02]  /*4ae30*/  IADD3.X R201, PT, PT, R201, UR7, RZ, P2, !PT ;  /* 0x00000007c9c97c10 */ /* 0x008fc400097fe4ff */
[----:B------:R-:W-:Y:S02]  /*4ae40*/  IADD3 R146, P0, PT, R146, UR16, RZ ;  /* 0x0000001092927c10 */ /* 0x000fe4000ff1e0ff */
[----:B------:R1:W-:Y:S04]  /*4ae50*/  LDGSTS.E [R3+0x9280], desc[UR14][R140.64], P1 ;  /* 0x092800008c037fae */ /* 0x0003e800089a100e */
[----:B------:R3:W-:Y:S01]  /*4ae60*/  STL [R1+0xdd8], R201 ;  /* 0x000dd8c901007387 */ /* 0x0007e20000100800 */
[----:B-1----:R-:W-:Y:S01]  /*4ae70*/  IMAD.MOV.U32 R141, RZ, RZ, R201 ;  /* 0x000000ffff8d7224 */ /* 0x002fe200078e00c9 */
[----:B------:R-:W-:Y:S02]  /*4ae80*/  MOV R140, R144 ;  /* 0x00000090008c7202 */ /* 0x000fe40000000f00 */
[----:B---3--:R-:W3:Y:S04]  /*4ae90*/  LDL.LU R201, [R1+0xe64] ;  /* 0x000e640001c97983 */ /* 0x008ee80000300800 */
[----:B------:R-:W3:Y:S04]  /*4aea0*/  LDL.LU R144, [R1+0xecc] ;  /* 0x000ecc0001907983 */ /* 0x000ee80000300800 */
[----:B------:R-:W-:Y:S01]  /*4aeb0*/  STL [R1+0xde4], R146 ;  /* 0x000de49201007387 */ /* 0x000fe20000100800 */
[----:B------:R-:W-:-:S03]  /*4aec0*/  UISETP.GT.AND UP1, UPT, UR18, 0x4d, UPT ;  /* 0x0000004d1200788c */ /* 0x000fc6000bf24270 */
[----:B------:R1:W-:Y:S01]  /*4aed0*/  LDGSTS.E [R3+0x9300], desc[UR14][R140.64], P1 ;  /* 0x093000008c037fae */ /* 0x0003e200089a100e */
[----:B----4-:R-:W-:-:S05]  /*4aee0*/  IADD3.X R200, PT, PT, R200, UR7, RZ, P0, !PT ;  /* 0x00000007c8c87c10 */ /* 0x010fca00087fe4ff */
[----:B------:R4:W-:Y:S04]  /*4aef0*/  STL [R1+0xde0], R200 ;  /* 0x000de0c801007387 */ /* 0x0009e80000100800 */
[----:B------:R-:W3:Y:S01]  /*4af00*/  LDL.LU R206, [R1+0xe60] ;  /* 0x000e600001ce7983 */ /* 0x000ee20000300800 */
[----:B------:R-:W-:Y:S01]  /*4af10*/  USEL UR12, URZ, 0x4, !UP1 ;  /* 0x00000004ff0c7887 */ /* 0x000fe2000c800000 */
[----:B-1----:R-:W-:Y:S01]  /*4af20*/  MOV R140, R146 ;  /* 0x00000092008c7202 */ /* 0x002fe20000000f00 */
[----:B------:R-:W-:Y:S01]  /*4af30*/  IMAD.MOV.U32 R141, RZ, RZ, R200 ;  /* 0x000000ffff8d7224 */ /* 0x000fe200078e00c8 */
[----:B------:R-:W3:Y:S01]  /*4af40*/  LDL.LU R204, [R1+0xec8] ;  /* 0x000ec80001cc7983 */ /* 0x000ee20000300800 */
[----:B------:R-:W-:-:S03]  /*4af50*/  USEL UR12, UR12, URZ, !UP0 ;  /* 0x000000ff0c0c7287 */ /* 0x000fc6000c000000 */
[----:B------:R1:W-:Y:S01]  /*4af60*/  LDGSTS.E [R3+0x9380], desc[UR14][R140.64], P1 ;  /* 0x093800008c037fae */ /* 0x0003e200089a100e */
[----:B------:R-:W-:Y:S02]  /*4af70*/  IADD3 R202, P1, PT, R202, UR16, RZ ;  /* 0x00000010caca7c10 */ /* 0x000fe4000ff3e0ff */
[----:B------:R-:W-:Y:S01]  /*4af80*/  ISETP.NE.U32.AND P0, PT, RZ, UR12, PT ;  /* 0x0000000cff007c0c */ /* 0x000fe2000bf05070 */
[----:B----4-:R-:W4:Y:S01]  /*4af90*/  LDL.LU R200, [R1+0xed4] ;  /* 0x000ed40001c87983 */ /* 0x010f220000300800 */
[----:B------:R-:W-:-:S03]  /*4afa0*/  IADD3 R147, P2, PT, R147, UR16, RZ ;  /* 0x0000001093937c10 */ /* 0x000fc6000ff5e0ff */
[----:B------:R-:W4:Y:S04]  /*4afb0*/  LDL.LU R146, [R1+0xedc] ;  /* 0x000edc0001927983 */ /* 0x000f280000300800 */
[----:B------:R-:W-:Y:S01]  /*4afc0*/  STL [R1+0xe4c], R202 ;  /* 0x000e4cca01007387 */ /* 0x000fe20000100800 */
[----:B-1----:R-:W-:Y:S02]  /*4afd0*/  MOV R140, R202 ;  /* 0x000000ca008c7202 */ /* 0x002fe40000000f00 */
[----:B------:R-:W-:-:S05]  /*4afe0*/  IADD3.X R203, PT, PT, R203, UR7, RZ, P1, !PT ;  /* 0x00000007cbcb7c10 */ /* 0x000fca0008ffe4ff */
[----:B------:R1:W-:Y:S01]  /*4aff0*/  STL [R1+0xe48], R203 ;  /* 0x000e48cb01007387 */ /* 0x0003e20000100800 */
[----:B------:R-:W-:-:S03]  /*4b000*/  IMAD.MOV.U32 R141, RZ, RZ, R203 ;  /* 0x000000ffff8d7224 */ /* 0x000fc600078e00cb */
[----:B------:R1:W-:Y:S01]  /*4b010*/  STL [R1+0xe54], R147 ;  /* 0x000e549301007387 */ /* 0x0003e20000100800 */
[----:B------:R-:W-:-:S03]  /*4b020*/  IADD3.X R205, PT, PT, R205, UR7, RZ, P2, !PT ;  /* 0x00000007cdcd7c10 */ /* 0x000fc600097fe4ff */
[----:B------:R2:W-:Y:S04]  /*4b030*/  LDGSTS.E [R3+0x9a00], desc[UR14][R140.64], P0 ;  /* 0x09a000008c037fae */ /* 0x0005e800081a100e */
[----:B-1----:R-:W4:Y:S01]  /*4b040*/  LDL.LU R203, [R1+0xed0] ;  /* 0x000ed00001cb7983 */ /* 0x002f220000300800 */
[----:B--2---:R-:W-:-:S03]  /*4b050*/  IADD3 R143, P1, PT, R143, UR16, RZ ;  /* 0x000000108f8f7c10 */ /* 0x004fc6000ff3e0ff */
[----:B------:R-:W-:Y:S01]  /*4b060*/  STL [R1+0xe50], R205 ;  /* 0x000e50cd01007387 */ /* 0x000fe20000100800 */
[----:B------:R-:W-:Y:S01]  /*4b070*/  MOV R140, R147 ;  /* 0x00000093008c7202 */ /* 0x000fe20000000f00 */
[----:B------:R-:W-:Y:S02]  /*4b080*/  IMAD.MOV.U32 R141, RZ, RZ, R205 ;  /* 0x000000ffff8d7224 */ /* 0x000fe400078e00cd */
[----:B------:R-:W2:Y:S04]  /*4b090*/  LDL.LU R202, [R1+0xed8] ;  /* 0x000ed80001ca7983 */ /* 0x000ea80000300800 */
[----:B------:R1:W-:Y:S04]  /*4b0a0*/  STL [R1+0xe5c], R143 ;  /* 0x000e5c8f01007387 */ /* 0x0003e80000100800 */
[----:B------:R1:W-:Y:S02]  /*4b0b0*/  LDGSTS.E [R3+0x9a80], desc[UR14][R140.64], P0 ;  /* 0x09a800008c037fae */ /* 0x0003e400081a100e */
[----:B-1----:R-:W-:-:S02]  /*4b0c0*/  MOV R140, R143 ;  /* 0x0000008f008c7202 */ /* 0x002fc40000000f00 */
[----:B------:R-:W-:-:S05]  /*4b0d0*/  IADD3.X R145, PT, PT, R145, UR7, RZ, P1, !PT ;  /* 0x0000000791917c10 */ /* 0x000fca0008ffe4ff */
[----:B------:R1:W-:Y:S04]  /*4b0e0*/  STL [R1+0xe58], R145 ;  /* 0x000e589101007387 */ /* 0x0003e80000100800 */
[----:B------:R-:W2:Y:S04]  /*4b0f0*/  LDL.LU R147, [R1+0xee0] ;  /* 0x000ee00001937983 */ /* 0x000ea80000300800 */
[----:B------:R-:W2:Y:S01]  /*4b100*/  LDL.LU R143, [R1+0xee4] ;  /* 0x000ee400018f7983 */ /* 0x000ea20000300800 */
[----:B------:R-:W-:-:S03]  /*4b110*/  IMAD.MOV.U32 R141, RZ, RZ, R145 ;  /* 0x000000ffff8d7224 */ /* 0x000fc600078e0091 */
[----:B-1----:R-:W2:Y:S01]  /*4b120*/  LDL.LU R145, [R1+0xf4c] ;  /* 0x000f4c0001917983 */ /* 0x002ea20000300800 */
[----:B---3--:R-:W-:-:S03]  /*4b130*/  IADD3 R201, P2, PT, R201, UR16, RZ ;  /* 0x00000010c9c97c10 */ /* 0x008fc6000ff5e0ff */
[----:B------:R-:W3:Y:S01]  /*4b140*/  LDL.LU R205, [R1+0xf54] ;  /* 0x000f540001cd7983 */ /* 0x000ee20000300800 */
[----:B------:R-:W-:-:S03]  /*4b150*/  IADD3 R144, P3, PT, R144, UR16, RZ ;  /* 0x0000001090907c10 */ /* 0x000fc6000ff7e0ff */
[----:B------:R1:W-:Y:S04]  /*4b160*/  STL [R1+0xe64], R201 ;  /* 0x000e64c901007387 */ /* 0x0003e80000100800 */
[----:B------:R1:W-:Y:S02]  /*4b170*/  LDGSTS.E [R3+0x9b00], desc[UR14][R140.64], P0 ;  /* 0x09b000008c037fae */ /* 0x0003e400081a100e */
[----:B-1----:R-:W-:Y:S02]  /*4b180*/  MOV R140, R201 ;  /* 0x000000c9008c7202 */ /* 0x002fe40000000f00 */
[----:B------:R-:W-:-:S05]  /*4b190*/  IADD3.X R206, PT, PT, R206, UR7, RZ, P2, !PT ;  /* 0x00000007cece7c10 */ /* 0x000fca00097fe4ff */
[----:B------:R1:W-:Y:S04]  /*4b1a0*/  STL [R1+0xe60], R206 ;  /* 0x000e60ce01007387 */ /* 0x0003e80000100800 */
[----:B------:R1:W-:Y:S04]  /*4b1b0*/  STL [R1+0xecc], R144 ;  /* 0x000ecc9001007387 */ /* 0x0003e80000100800 */
[----:B------:R-:W3:Y:S01]  /*4b1c0*/  LDL.LU R201, [R1+0xf48] ;  /* 0x000f480001c97983 */ /* 0x000ee20000300800 */
[----:B------:R-:W-:-:S04]  /*4b1d0*/  UISETP.GT.AND UP1, UPT, UR18, 0x51, UPT ;  /* 0x000000511200788c */ /* 0x000fc8000bf24270 */
[----:B------:R-:W-:Y:S01]  /*4b1e0*/  USEL UR12, URZ, 0x4, !UP1 ;  /* 0x00000004ff0c7887 */ /* 0x000fe2000c800000 */
[----:B------:R-:W-:-:S03]  /*4b1f0*/  IADD3.X R204, PT, PT, R204, UR7, RZ, P3, !PT ;  /* 0x00000007cccc7c10 */ /* 0x000fc60009ffe4ff */
[----:B------:R-:W-:Y:S01]  /*4b200*/  USEL UR12, UR12, URZ, !UP0 ;  /* 0x000000ff0c0c7287 */ /* 0x000fe2000c000000 */
[----:B------:R-:W-:Y:S01]  /*4b210*/  IMAD.MOV.U32 R141, RZ, RZ, R206 ;  /* 0x000000ffff8d7224 */ /* 0x000fe200078e00ce */
[----:B------:R-:W-:Y:S04]  /*4b220*/  STL [R1+0xec8], R204 ;  /* 0x000ec8cc01007387 */ /* 0x000fe80000100800 */
[----:B------:R-:W-:Y:S01]  /*4b230*/  ISETP.NE.U32.AND P1, PT, RZ, UR12, PT ;  /* 0x0000000cff007c0c */ /* 0x000fe2000bf25070 */
[----:B-1----:R-:W3:Y:S04]  /*4b240*/  LDL.LU R206, [R1+0xf50] ;  /* 0x000f500001ce7983 */ /* 0x002ee80000300800 */
[----:B------:R1:W-:Y:S01]  /*4b250*/  LDGSTS.E [R3+0x9b80], desc[UR14][R140.64], P0 ;  /* 0x09b800008c037fae */ /* 0x0003e200081a100e */
[----:B----4-:R-:W-:-:S02]  /*4b260*/  IADD3 R200, P0, PT, R200, UR16, RZ ;  /* 0x00000010c8c87c10 */ /* 0x010fc4000ff1e0ff */
[----:B------:R-:W-:Y:S02]  /*4b270*/  IADD3 R146, P2, PT, R146, UR16, RZ ;  /* 0x0000001092927c10 */ /* 0x000fe4000ff5e0ff */
[----:B-1----:R-:W-:Y:S01]  /*4b280*/  MOV R140, R144 ;  /* 0x00000090008c7202 */ /* 0x002fe20000000f00 */
[----:B------:R-:W-:Y:S01]  /*4b290*/  IMAD.MOV.U32 R141, RZ, RZ, R204 ;  /* 0x000000ffff8d7224 */ /* 0x000fe200078e00cc */
[----:B------:R-:W4:Y:S04]  /*4b2a0*/  LDL.LU R144, [R1+0xf5c] ;  /* 0x000f5c0001907983 */ /* 0x000f280000300800 */
[----:B------:R1:W-:Y:S04]  /*4b2b0*/  STL [R1+0xed4], R200 ;  /* 0x000ed4c801007387 */ /* 0x0003e80000100800 */
[----:B------:R1:W-:Y:S02]  /*4b2c0*/  LDGSTS.E [R3+0xa200], desc[UR14][R140.64], P1 ;  /* 0x0a2000008c037fae */ /* 0x0003e400089a100e */
[----:B-1----:R-:W-:-:S02]  /*4b2d0*/  MOV R140, R200 ;  /* 0x000000c8008c7202 */ /* 0x002fc40000000f00 */
[----:B------:R-:W-:-:S05]  /*4b2e0*/  IADD3.X R203, PT, PT, R203, UR7, RZ, P0, !PT ;  /* 0x00000007cbcb7c10 */ /* 0x000fca00087fe4ff */
[----:B------:R1:W-:Y:S01]  /*4b2f0*/  STL [R1+0xed0], R203 ;  /* 0x000ed0cb01007387 */ /* 0x0003e20000100800 */
[----:B------:R-:W-:-:S03]  /*4b300*/  IMAD.MOV.U32 R141, RZ, RZ, R203 ;  /* 0x000000ffff8d7224 */ /* 0x000fc600078e00cb */
[----:B------:R-:W-:Y:S01]  /*4b310*/  STL [R1+0xedc], R146 ;  /* 0x000edc9201007387 */ /* 0x000fe20000100800 */
[----:B--2---:R-:W-:-:S03]  /*4b320*/  IADD3.X R202, PT, PT, R202, UR7, RZ, P2, !PT ;  /* 0x00000007caca7c10 */ /* 0x004fc600097fe4ff */
[----:B------:R-:W2:Y:S04]  /*4b330*/  LDL.LU R200, [R1+0xf58] ;  /* 0x000f580001c87983 */ /* 0x000ea80000300800 */
[----:B------:R1:W-:Y:S04]  /*4b340*/  LDGSTS.E [R3+0xa280], desc[UR14][R140.64], P1 ;  /* 0x0a2800008c037fae */ /* 0x0003e800089a100e */
[----:B------:R1:W-:Y:S04]  /*4b350*/  STL [R1+0xed8], R202 ;  /* 0x000ed8ca01007387 */ /* 0x0003e80000100800 */
[----:B------:R-:W2:Y:S01]  /*4b360*/  LDL.LU R204, [R1+0xf60] ;  /* 0x000f600001cc7983 */ /* 0x000ea20000300800 */
[----:B-1----:R-:W-:Y:S01]  /*4b370*/  MOV R140, R146 ;  /* 0x00000092008c7202 */ /* 0x002fe20000000f00 */
[----:B------:R-:W-:-:S02]  /*4b380*/  IMAD.MOV.U32 R141, RZ, RZ, R202 ;  /* 0x000000ffff8d7224 */ /* 0x000fc400078e00ca */
[----:B------:R-:W2:Y:S04]  /*4b390*/  LDL.LU R203, [R1+0xf64] ;  /* 0x000f640001cb7983 */ /* 0x000ea80000300800 */
[----:B------:R1:W-:Y:S04]  /*4b3a0*/  LDGSTS.E [R3+0xa300], desc[UR14][R140.64], P1 ;  /* 0x0a3000008c037fae */ /* 0x0003e800089a100e */
[----:B------:R-:W2:Y:S04]  /*4b3b0*/  LDL.LU R202, [R1+0xfc8] ;  /* 0x000fc80001ca7983 */ /* 0x000ea80000300800 */
[----:B------:R-:W2:Y:S01]  /*4b3c0*/  LDL.LU R146, [R1+0xfcc] ;  /* 0x000fcc0001927983 */ /* 0x000ea20000300800 */
[----:B------:R-:W-:-:S04]  /*4b3d0*/  IADD3 R143, P0, PT, R143, UR16, RZ ;  /* 0x000000108f8f7c10 */ /* 0x000fc8000ff1e0ff */
[----:B------:R-:W-:Y:S02]  /*4b3e0*/  IADD3.X R147, PT, PT, R147, UR7, RZ, P0, !PT ;  /* 0x0000000793937c10 */ /* 0x000fe400087fe4ff */
[----:B-1----:R-:W-:-:S03]  /*4b3f0*/  MOV R140, R143 ;  /* 0x0000008f008c7202 */ /* 0x002fc60000000f00 */
[----:B------:R-:W-:-:S05]  /*4b400*/  IMAD.MOV.U32 R141, RZ, RZ, R147 ;  /* 0x000000ffff8d7224 */ /* 0x000fca00078e0093 */
[----:B------:R1:W-:Y:S01]  /*4b410*/  LDGSTS.E [R3+0xa380], desc[UR14][R140.64], P1 ;  /* 0x0a3800008c037fae */ /* 0x0003e200089a100e */
[----:B------:R-:W-:Y:S02]  /*4b420*/  IADD3 R145, P1, PT, R145, UR16, RZ ;  /* 0x0000001091917c10 */ /* 0x000fe4000ff3e0ff */
[----:B---3--:R-:W-:Y:S01]  /*4b430*/  IADD3 R205, P2, PT, R205, UR16, RZ ;  /* 0x00000010cdcd7c10 */ /* 0x008fe2000ff5e0ff */
[----:B------:R-:W-:Y:S04]  /*4b440*/  STL [R1+0xee4], R143 ;  /* 0x000ee48f01007387 */ /* 0x000fe80000100800 */
[----:B------:R3:W-:Y:S04]  /*4b450*/  STL [R1+0xee0], R147 ;  /* 0x000ee09301007387 */ /* 0x0007e80000100800 */
[----:B---3--:R-:W3:Y:S04]  /*4b460*/  LDL.LU R147, [R1+0xfd4] ;  /* 0x000fd40001937983 */ /* 0x008ee80000300800 */
[----:B------:R-:W3:Y:S04]  /*4b470*/  LDL.LU R143, [R1+0xfdc] ;  /* 0x000fdc00018f7983 */ /* 0x000ee80000300800 */
[----:B------:R-:W-:Y:S01]  /*4b480*/  STL [R1+0xf4c], R145 ;  /* 0x000f4c9101007387 */ /* 0x000fe20000100800 */
[----:B------:R-:W-:-:S05]  /*4b490*/  IADD3.X R201, PT, PT, R201, UR7, RZ, P1, !PT ;  /* 0x00000007c9c97c10 */ /* 0x000fca0008ffe4ff */
[----:B------:R1:W-:Y:S02]  /*4b4a0*/  STL [R1+0xf48], R201 ;  /* 0x000f48c901007387 */ /* 0x0003e40000100800 */
[----:B-1----:R-:W-:Y:S02]  /*4b4b0*/  IMAD.MOV.U32 R141, RZ, RZ, R201 ;  /* 0x000000ffff8d7224 */ /* 0x002fe400078e00c9 */
[----:B------:R-:W-:Y:S04]  /*4b4c0*/  STL [R1+0xf54], R205 ;  /* 0x000f54cd01007387 */ /* 0x000fe80000100800 */
[----:B------:R-:W3:Y:S01]  /*4b4d0*/  LDL.LU R201, [R1+0xfd0] ;  /* 0x000fd00001c97983 */ /* 0x000ee20000300800 */
[----:B------:R-:W-:-:S04]  /*4b4e0*/  UISETP.GT.AND UP1, UPT, UR18, 0x55, UPT ;  /* 0x000000551200788c */ /* 0x000fc8000bf24270 */
[----:B------:R-:W-:-:S04]  /*4b4f0*/  USEL UR12, URZ, 0x4, !UP1 ;  /* 0x00000004ff0c7887 */ /* 0x000fc8000c800000 */
[----:B------:R-:W-:Y:S01]  /*4b500*/  USEL UR12, UR12, URZ, !UP0 ;  /* 0x000000ff0c0c7287 */ /* 0x000fe2000c000000 */
[----:B------:R-:W-:-:S05]  /*4b510*/  IADD3.X R206, PT, PT, R206, UR7, RZ, P2, !PT ;  /* 0x00000007cece7c10 */ /* 0x000fca00097fe4ff */
[----:B------:R-:W-:Y:S01]  /*4b520*/  ISETP.NE.U32.AND P0, PT, RZ, UR12, PT ;  /* 0x0000000cff007c0c */ /* 0x000fe2000bf05070 */
[----:B------:R-:W-:Y:S01]  /*4b530*/  STL [R1+0xf50], R206 ;  /* 0x000f50ce01007387 */ /* 0x000fe20000100800 */
[----:B------:R-:W-:-:S03]  /*4b540*/  MOV R140, R145 ;  /* 0x00000091008c7202 */ /* 0x000fc60000000f00 */
[----:B------:R-:W3:Y:S01]  /*4b550*/  LDL.LU R145, [R1+0xfd8] ;  /* 0x000fd80001917983 */ /* 0x000ee20000300800 */
[----:B----4-:R-:W-:-:S07]  /*4b560*/  IADD3 R144, P1, PT, R144, UR16, RZ ;  /* 0x0000001090907c10 */ /* 0x010fce000ff3e0ff */
[----:B------:R1:W-:Y:S04]  /*4b570*/  LDGSTS.E [R3+0xaa00], desc[UR14][R140.64], P0 ;  /* 0x0aa000008c037fae */ /* 0x0003e800081a100e */
[----:B------:R-:W-:Y:S01]  /*4b580*/  STL [R1+0xf5c], R144 ;  /* 0x000f5c9001007387 */ /* 0x000fe20000100800 */
[----:B-1----:R-:W-:Y:S01]  /*4b590*/  MOV R140, R205 ;  /* 0x000000cd008c7202 */ /* 0x002fe20000000f00 */
[----:B------:R-:W-:-:S05]  /*4b5a0*/  IMAD.MOV.U32 R141, RZ, RZ, R206 ;  /* 0x000000ffff8d7224 */ /* 0x000fca00078e00ce */
[----:B------:R1:W-:Y:S01]  /*4b5b0*/  LDGSTS.E [R3+0xaa80], desc[UR14][R140.64], P0 ;  /* 0x0aa800008c037fae */ /* 0x0003e200081a100e */
[----:B------:R-:W-:-:S04]  /*4b5c0*/  UISETP.GT.AND UP1, UPT, UR18, 0x59, UPT ;  /* 0x000000591200788c */ /* 0x000fc8000bf24270 */
[----:B------:R-:W-:Y:S01]  /*4b5d0*/  USEL UR12, URZ, 0x4, !UP1 ;  /* 0x00000004ff0c7887 */ /* 0x000fe2000c800000 */
[----:B-1----:R-:W-:-:S03]  /*4b5e0*/  MOV R140, R144 ;  /* 0x00000090008c7202 */ /* 0x002fc60000000f00 */
[----:B------:R-:W-:Y:S01]  /*4b5f0*/  USEL UR12, UR12, URZ, !UP0 ;  /* 0x000000ff0c0c7287 */ /* 0x000fe2000c000000 */
[----:B--2---:R-:W-:-:S05]  /*4b600*/  IADD3.X R200, PT, PT, R200, UR7, RZ, P1, !PT ;  /* 0x00000007c8c87c10 */ /* 0x004fca0008ffe4ff */
[----:B------:R1:W-:Y:S01]  /*4b610*/  STL [R1+0xf58], R200 ;  /* 0x000f58c801007387 */ /* 0x0003e20000100800 */
[----:B------:R-:W-:Y:S01]  /*4b620*/  IMAD.MOV.U32 R141, RZ, RZ, R200 ;  /* 0x000000ffff8d7224 */ /* 0x000fe200078e00c8 */
[----:B------:R-:W-:Y:S02]  /*4b630*/  IADD3 R203, P2, PT, R203, UR16, RZ ;  /* 0x00000010cbcb7c10 */ /* 0x000fe4000ff5e0ff */
[----:B-1----:R-:W2:Y:S04]  /*4b640*/  LDL.LU R200, [R1+0xfe0] ;  /* 0x000fe00001c87983 */ /* 0x002ea80000300800 */
[----:B------:R-:W4:Y:S01]  /*4b650*/  LDL.LU R144, [R1+0xfe4] ;  /* 0x000fe40001907983 */ /* 0x000f220000300800 */
[----:B------:R-:W-:Y:S02]  /*4b660*/  IADD3.X R204, PT, PT, R204, UR7, RZ, P2, !PT ;  /* 0x00000007cccc7c10 */ /* 0x000fe400097fe4ff */
[----:B------:R-:W-:Y:S01]  /*4b670*/  IADD3 R146, P3, PT, R146, UR16, RZ ;  /* 0x0000001092927c10 */ /* 0x000fe2000ff7e0ff */
[----:B------:R-:W-:Y:S03]  /*4b680*/  STL [R1+0xf64], R203 ;  /* 0x000f64cb01007387 */ /* 0x000fe60000100800 */
[----:B------:R-:W-:Y:S01]  /*4b690*/  IADD3.X R202, PT, PT, R202, UR7, RZ, P3, !PT ;  /* 0x00000007caca7c10 */ /* 0x000fe20009ffe4ff */
[----:B------:R1:W-:Y:S01]  /*4b6a0*/  LDGSTS.E [R3+0xab00], desc[UR14][R140.64], P0 ;  /* 0x0ab000008c037fae */ /* 0x0003e200081a100e */
[----:B------:R-:W-:-:S03]  /*4b6b0*/  ISETP.NE.U32.AND P1, PT, RZ, UR12, PT ;  /* 0x0000000cff007c0c */ /* 0x000fc6000bf25070 */
[----:B------:R-:W-:Y:S04]  /*4b6c0*/  STL [R1+0xf60], R204 ;  /* 0x000f60cc01007387 */ /* 0x000fe80000100800 */
[----:B------:R3:W-:Y:S01]  /*4b6d0*/  STL [R1+0xfcc], R146 ;  /* 0x000fcc9201007387 */ /* 0x0007e20000100800 */
[----:B-1----:R-:W-:Y:S01]  /*4b6e0*/  MOV R140, R203 ;  /* 0x000000cb008c7202 */ /* 0x002fe20000000f00 */
[----:B------:R-:W-:Y:S02]  /*4b6f0*/  IMAD.MOV.U32 R141, RZ, RZ, R204 ;  /* 0x000000ffff8d7224 */ /* 0x000fe400078e00cc */
[----:B------:R-:W2:Y:S04]  /*4b700*/  LDL.LU R207, [R1+0x104c] ;  /* 0x00104c0001cf7983 */ /* 0x000ea80000300800 */
[----:B------:R-:W-:Y:S04]  /*4b710*/  STL [R1+0xfc8], R202 ;  /* 0x000fc8ca01007387 */ /* 0x000fe80000100800 */
[----:B------:R-:W2:Y:S04]  /*4b720*/  LDL.LU R205, [R1+0x1054] ;  /* 0x0010540001cd7983 */ /* 0x000ea80000300800 */
[----:B------:R1:W-:Y:S04]  /*4b730*/  LDGSTS.E [R3+0xab80], desc[UR14][R140.64], P0 ;  /* 0x0ab800008c037fae */ /* 0x0003e800081a100e */
[----:B------:R-:W2:Y:S04]  /*4b740*/  LDL.LU R208, [R1+0x1048] ;  /* 0x0010480001d07983 */ /* 0x000ea80000300800 */
[----:B------:R-:W2:Y:S01]  /*4b750*/  LDL.LU R206, [R1+0x1050] ;  /* 0x0010500001ce7983 */ /* 0x000ea20000300800 */
[----:B---3--:R-:W-:Y:S01]  /*4b760*/  IADD3 R147, P0, PT, R147, UR16, RZ ;  /* 0x0000001093937c10 */ /* 0x008fe2000ff1e0ff */
[----:B-1----:R-:W-:Y:S01]  /*4b770*/  IMAD.MOV.U32 R141, RZ, RZ, R202 ;  /* 0x000000ffff8d7224 */ /* 0x002fe200078e00ca */
[----:B------:R-:W-:-:S02]  /*4b780*/  MOV R140, R146 ;  /* 0x00000092008c7202 */ /* 0x000fc40000000f00 */
[----:B------:R-:W-:Y:S01]  /*4b790*/  IADD3 R143, P2, PT, R143, UR16, RZ ;  /* 0x000000108f8f7c10 */ /* 0x000fe2000ff5e0ff */
[----:B------:R-:W3:Y:S04]  /*4b7a0*/  LDL.LU R146, [R1+0x105c] ;  /* 0x00105c0001927983 */ /* 0x000ee80000300800 */
[----:B------:R1:W-:Y:S04]  /*4b7b0*/  STL [R1+0xfd4], R147 ;  /* 0x000fd49301007387 */ /* 0x0003e80000100800 */
[----:B------:R1:W-:Y:S02]  /*4b7c0*/  LDGSTS.E [R3+0xb200], desc[UR14][R140.64], P1 ;  /* 0x0b2000008c037fae */ /* 0x0003e400089a100e */
[----:B-1----:R-:W-:-:S02]  /*4b7d0*/  MOV R140, R147 ;  /* 0x00000093008c7202 */ /* 0x002fc40000000f00 */
[----:B------:R-:W-:-:S05]  /*4b7e0*/  IADD3.X R201, PT, PT, R201, UR7, RZ, P0, !PT ;  /* 0x00000007c9c97c10 */ /* 0x000fca00087fe4ff */
[----:B------:R-:W-:Y:S04]  /*4b7f0*/  STL [R1+0xfd0], R201 ;  /* 0x000fd0c901007387 */ /* 0x000fe80000100800 */
[----:B------:R1:W-:Y:S04]  /*4b800*/  STL [R1+0xfdc], R143 ;  /* 0x000fdc8f01007387 */ /* 0x0003e80000100800 */
[----:B------:R-:W3:Y:S01]  /*4b810*/  LDL.LU R147, [R1+0x1058] ;  /* 0x0010580001937983 */ /* 0x000ee20000300800 */
[----:B------:R-:W-:-:S05]  /*4b820*/  IMAD.MOV.U32 R141, RZ, RZ, R201 ;  /* 0x000000ffff8d7224 */ /* 0x000fca00078e00c9 */
[----:B------:R1:W-:Y:S01]  /*4b830*/  LDGSTS.E [R3+0xb280], desc[UR14][R140.64], P1 ;  /* 0x0b2800008c037fae */ /* 0x0003e200089a100e */
[----:B------:R-:W-:-:S05]  /*4b840*/  IADD3.X R145, PT, PT, R145, UR7, RZ, P2, !PT ;  /* 0x0000000791917c10 */ /* 0x000fca00097fe4ff */
[----:B------:R1:W-:Y:S04]  /*4b850*/  STL [R1+0xfd8], R145 ;  /* 0x000fd89101007387 */ /* 0x0003e80000100800 */
[----:B------:R-:W3:Y:S01]  /*4b860*/  LDL.LU R204, [R1+0x1060] ;  /* 0x0010600001cc7983 */ /* 0x000ee20000300800 */
[----:B-1----:R-:W-:-:S03]  /*4b870*/  MOV R140, R143 ;  /* 0x0000008f008c7202 */ /* 0x002fc60000000f00 */
[----:B------:R-:W3:Y:S01]  /*4b880*/  LDL.LU R143, [R1+0x1064] ;  /* 0x00106400018f7983 */ /* 0x000ee20000300800 */
[----:B------:R-:W-:-:S03]  /*4b890*/  IMAD.MOV.U32 R141, RZ, RZ, R145 ;  /* 0x000000ffff8d7224 */ /* 0x000fc600078e0091 */
[----:B------:R-:W3:Y:S04]  /*4b8a0*/  LDL.LU R203, [R1+0x10c8] ;  /* 0x0010c80001cb7983 */ /* 0x000ee80000300800 */
[----:B------:R-:W3:Y:S01]  /*4b8b0*/  LDL.LU R145, [R1+0x10cc] ;  /* 0x0010cc0001917983 */ /* 0x000ee20000300800 */
[----:B------:R-:W-:-:S03]  /*4b8c0*/  UISETP.GT.AND UP1, UPT, UR18, 0x5d, UPT ;  /* 0x0000005d1200788c */ /* 0x000fc6000bf24270 */
[----:B------:R1:W-:Y:S01]  /*4b8d0*/  LDGSTS.E [R3+0xb300], desc[UR14][R140.64], P1 ;  /* 0x0b3000008c037fae */ /* 0x0003e200089a100e */
[----:B------:R-:W-:-:S04]  /*4b8e0*/  USEL UR12, URZ, 0x4, !UP1 ;  /* 0x00000004ff0c7887 */ /* 0x000fc8000c800000 */
[----:B------:R-:W-:Y:S01]  /*4b8f0*/  USEL UR12, UR12, URZ, !UP0 ;  /* 0x000000ff0c0c7287 */ /* 0x000fe2000c000000 */
[----:B----4-:R-:W-:-:S04]  /*4b900*/  IADD3 R144, P0, PT, R144, UR16, RZ ;  /* 0x0000001090907c10 */ /* 0x010fc8000ff1e0ff */
[----:B--2---:R-:W-:Y:S02]  /*4b910*/  IADD3.X R200, PT, PT, R200, UR7, RZ, P0, !PT ;  /* 0x00000007c8c87c10 */ /* 0x004fe400087fe4ff */
[----:B-1----:R-:W-:-:S03]  /*4b920*/  MOV R140, R144 ;  /* 0x00000090008c7202 */ /* 0x002fc60000000f00 */
[----:B------:R-:W-:Y:S01]  /*4b930*/  IMAD.MOV.U32 R141, RZ, RZ, R200 ;  /* 0x000000ffff8d7224 */ /* 0x000fe200078e00c8 */
[----:B------:R-:W-:Y:S01]  /*4b940*/  STL [R1+0xfe4], R144 ;  /* 0x000fe49001007387 */ /* 0x000fe20000100800 */
[----:B------:R-:W-:-:S03]  /*4b950*/  ISETP.NE.U32.AND P0, PT, RZ, UR12, PT ;  /* 0x0000000cff007c0c */ /* 0x000fc6000bf05070 */
[----:B------:R1:W-:Y:S04]  /*4b960*/  LDGSTS.E [R3+0xb380], desc[UR14][R140.64], P1 ;  /* 0x0b3800008c037fae */ /* 0x0003e800089a100e */
[----:B------:R2:W-:Y:S04]  /*4b970*/  STL [R1+0xfe0], R200 ;  /* 0x000fe0c801007387 */ /* 0x0005e80000100800 */
[----:B------:R-:W4:Y:S01]  /*4b980*/  LDL.LU R202, [R1+0x10d0] ;  /* 0x0010d00001ca7983 */ /* 0x000f220000300800 */
[----:B------:R-:W-:-:S03]  /*4b990*/  IADD3 R207, P1, PT, R207, UR16, RZ ;  /* 0x00000010cfcf7c10 */ /* 0x000fc6000ff3e0ff */
[----:B------:R-:W4:Y:S04]  /*4b9a0*/  LDL.LU R201, [R1+0x10d4] ;  /* 0x0010d40001c97983 */ /* 0x000f280000300800 */
[----:B--2---:R-:W2:Y:S01]  /*4b9b0*/  LDL.LU R200, [R1+0x10d8] ;  /* 0x0010d80001c87983 */ /* 0x004ea20000300800 */
[----:B------:R-:W-:-:S03]  /*4b9c0*/  IADD3 R205, P2, PT, R205, UR16, RZ ;  /* 0x00000010cdcd7c10 */ /* 0x000fc6000ff5e0ff */
[----:B------:R-:W2:Y:S01]  /*4b9d0*/  LDL.LU R144, [R1+0x10dc] ;  /* 0x0010dc0001907983 */ /* 0x000ea20000300800 */
[----:B-1----:R-:W-:Y:S02]  /*4b9e0*/  MOV R140, R207 ;  /* 0x000000cf008c7202 */ /* 0x002fe40000000f00 */
[----:B------:R-:W-:Y:S02]  /*4b9f0*/  IADD3.X R208, PT, PT, R208, UR7, RZ, P1, !PT ;  /* 0x00000007d0d07c10 */ /* 0x000fe40008ffe4ff */
[----:B------:R-:W-:-:S03]  /*4ba00*/  IADD3.X R206, PT, PT, R206, UR7, RZ, P2, !PT ;  /* 0x00000007cece7c10 */ /* 0x000fc600097fe4ff */
[----:B------:R-:W-:Y:S01]  /*4ba10*/  IMAD.MOV.U32 R141, RZ, RZ, R208 ;  /* 0x000000ffff8d7224 */ /* 0x000fe200078e00d0 */
[----:B------:R-:W-:Y:S04]  /*4ba20*/  STL [R1+0x104c], R207 ;  /* 0x00104ccf01007387 */ /* 0x000fe80000100800 */
[----:B------:R1:W-:Y:S01]  /*4ba30*/  LDGSTS.E [R3+0xba00], desc[UR14][R140.64], P0 ;  /* 0x0ba000008c037fae */ /* 0x0003e200081a100e */
[----:B---3--:R-:W-:-:S03]  /*4ba40*/  IADD3 R146, P1, PT, R146, UR16, RZ ;  /* 0x0000001092927c10 */ /* 0x008fc6000ff3e0ff */
[----:B------:R-:W-:Y:S04]  /*4ba50*/  STL [R1+0x1048], R208 ;  /* 0x001048d001007387 */ /* 0x000fe80000100800 */
[----:B------:R-:W-:Y:S01]  /*4ba60*/  STL [R1+0x1054], R205 ;  /* 0x001054cd01007387 */ /* 0x000fe20000100800 */
[----:B-1----:R-:W-:Y:S01]  /*4ba70*/  MOV R140, R205 ;  /* 0x000000cd008c7202 */ /* 0x002fe20000000f00 */
[----:B------:R-:W-:Y:S02]  /*4ba80*/  IMAD.MOV.U32 R141, RZ, RZ, R206 ;  /* 0x000000ffff8d7224 */ /* 0x000fe400078e00ce */
[----:B------:R-:W-:Y:S04]  /*4ba90*/  STL [R1+0x1050], R206 ;  /* 0x001050ce01007387 */ /* 0x000fe80000100800 */
[----:B------:R1:W-:Y:S04]  /*4baa0*/  LDGSTS.E [R3+0xba80], desc[UR14][R140.64], P0 ;  /* 0x0ba800008c037fae */ /* 0x0003e800081a100e */
[----:B------:R-:W-:Y:S01]  /*4bab0*/  STL [R1+0x105c], R146 ;  /* 0x00105c9201007387 */ /* 0x000fe20000100800 */
[----:B-1----:R-:W-:-:S02]  /*4bac0*/  MOV R140, R146 ;  /* 0x00000092008c7202 */ /* 0x002fc40000000f00 */
[----:B------:R-:W-:-:S05]  /*4bad0*/  IADD3.X R147, PT, PT, R147, UR7, RZ, P1, !PT ;  /* 0x0000000793937c10 */ /* 0x000fca0008ffe4ff */
[----:B------:R1:W-:Y:S01]  /*4bae0*/  STL [R1+0x1058], R147 ;  /* 0x0010589301007387 */ /* 0x0003e20000100800 */
[----:B------:R-:W-:Y:S01]  /*4baf0*/  IMAD.MOV.U32 R141, RZ, RZ, R147 ;  /* 0x000000ffff8d7224 */ /* 0x000fe200078e0093 */
[----:B------:R-:W-:Y:S02]  /*4bb00*/  UISETP.GT.AND UP1, UPT, UR18, 0x61, UPT ;  /* 0x000000611200788c */ /* 0x000fe4000bf24270 */
[----:B-1----:R-:W3:Y:S04]  /*4bb10*/  LDL.LU R147, [R1+0x10e0] ;  /* 0x0010e00001937983 */ /* 0x002ee80000300800 */
[----:B------:R-:W3:Y:S01]  /*4bb20*/  LDL.LU R146, [R1+0x10e4] ;  /* 0x0010e40001927983 */ /* 0x000ee20000300800 */
[----:B------:R-:W-:-:S03]  /*4bb30*/  IADD3 R143, P2, PT, R143, UR16, RZ ;  /* 0x000000108f8f7c10 */ /* 0x000fc6000ff5e0ff */
[----:B------:R1:W-:Y:S01]  /*4bb40*/  LDGSTS.E [R3+0xbb00], desc[UR14][R140.64], P0 ;  /* 0x0bb000008c037fae */ /* 0x0003e200081a100e */
[----:B------:R-:W-:Y:S02]  /*4bb50*/  IADD3.X R204, PT, PT, R204, UR7, RZ, P2, !PT ;  /* 0x00000007cccc7c10 */ /* 0x000fe400097fe4ff */
[----:B------:R-:W-:Y:S01]  /*4bb60*/  IADD3 R145, P3, PT, R145, UR16, RZ ;  /* 0x0000001091917c10 */ /* 0x000fe2000ff7e0ff */
[----:B------:R1:W-:Y:S01]  /*4bb70*/  STL [R1+0x1064], R143 ;  /* 0x0010648f01007387 */ /* 0x0003e20000100800 */
[----:B------:R-:W-:Y:S02]  /*4bb80*/  USEL UR12, URZ, 0x4, !UP1 ;  /* 0x00000004ff0c7887 */ /* 0x000fe4000c800000 */
[----:B------:R-:W-:Y:S01]  /*4bb90*/  IADD3.X R203, PT, PT, R203, UR7, RZ, P3, !PT ;  /* 0x00000007cbcb7c10 */ /* 0x000fe20009ffe4ff */
[----:B------:R-:W-:Y:S04]  /*4bba0*/  STL [R1+0x1060], R204 ;  /* 0x001060cc01007387 */ /* 0x000fe80000100800 */
[----:B------:R1:W-:Y:S02]  /*4bbb0*/  STL [R1+0x10cc], R145 ;  /* 0x0010cc9101007387 */ /* 0x0003e40000100800 */
[----:B-1----:R-:W-:-:S02]  /*4bbc0*/  MOV R140, R143 ;  /* 0x0000008f008c7202 */ /* 0x002fc40000000f00 */
[----:B------:R-:W3:Y:S01]  /*4bbd0*/  LDL.LU R207, [R1+0x114c] ;  /* 0x00114c0001cf7983 */ /* 0x000ee20000300800 */
[----:B------:R-:W-:Y:S01]  /*4bbe0*/  USEL UR12, UR12, URZ, !UP0 ;  /* 0x000000ff0c0c7287 */ /* 0x000fe2000c000000 */
[----:B------:R-:W-:Y:S02]  /*4bbf0*/  IMAD.MOV.U32 R141, RZ, RZ, R204 ;  /* 0x000000ffff8d7224 */ /* 0x000fe400078e00cc */
[----:B------:R1:W-:Y:S04]  /*4bc00*/  STL [R1+0x10c8], R203 ;  /* 0x0010c8cb01007387 */ /* 0x0003e80000100800 */
[----:B------:R-:W3:Y:S04]  /*4bc10*/  LDL.LU R143, [R1+0x1154] ;  /* 0x00115400018f7983 */ /* 0x000ee80000300800 */
[----:B------:R-:W3:Y:S01]  /*4bc20*/  LDL.LU R208, [R1+0x1148] ;  /* 0x0011480001d07983 */ /* 0x000ee20000300800 */
[----:B------:R-:W-:-:S03]  /*4bc30*/  ISETP.NE.U32.AND P1, PT, RZ, UR12, PT ;  /* 0x0000000cff007c0c */ /* 0x000fc6000bf25070 */
[----:B------:R1:W-:Y:S02]  /*4bc40*/  LDGSTS.E [R3+0xbb80], desc[UR14][R140.64], P0 ;  /* 0x0bb800008c037fae */ /* 0x0003e400081a100e */
[----:B-1----:R-:W-:Y:S02]  /*4bc50*/  MOV R140, R145 ;  /* 0x00000091008c7202 */ /* 0x002fe40000000f00 */
[----:B------:R-:W3:Y:S01]  /*4bc60*/  LDL.LU R145, [R1+0x1150] ;  /* 0x0011500001917983 */ /* 0x000ee20000300800 */
[----:B------:R-:W-:-:S05]  /*4bc70*/  IMAD.MOV.U32 R141, RZ, RZ, R203 ;  /* 0x000000ffff8d7224 */ /* 0x000fca00078e00cb */
[----:B------:R1:W-:Y:S01]  /*4bc80*/  LDGSTS.E [R3+0xc200], desc[UR14][R140.64], P1 ;  /* 0x0c2000008c037fae */ /* 0x0003e200089a100e */
[----:B----4-:R-:W-:-:S04]  /*4bc90*/  IADD3 R201, P0, PT, R201, UR16, RZ ;  /* 0x00000010c9c97c10 */ /* 0x010fc8000ff1e0ff */
[----:B------:R-:W-:Y:S01]  /*4bca0*/  IADD3.X R202, PT, PT, R202, UR7, RZ, P0, !PT ;  /* 0x00000007caca7c10 */ /* 0x000fe200087fe4ff */
[----:B------:R-:W-:Y:S01]  /*4bcb0*/  STL [R1+0x10d4], R201 ;  /* 0x0010d4c901007387 */ /* 0x000fe20000100800 */
[----:B--2---:R-:W-:-:S03]  /*4bcc0*/  IADD3 R144, P2, PT, R144, UR16, RZ ;  /* 0x0000001090907c10 */ /* 0x004fc6000ff5e0ff */
[----:B------:R-:W-:Y:S01]  /*4bcd0*/  STL [R1+0x10d0], R202 ;  /* 0x0010d0ca01007387 */ /* 0x000fe20000100800 */
[----:B-1----:R-:W-:Y:S01]  /*4bce0*/  MOV R140, R201 ;  /* 0x000000c9008c7202 */ /* 0x002fe20000000f00 */
[----:B------:R-:W-:Y:S01]  /*4bcf0*/  IMAD.MOV.U32 R141, RZ, RZ, R202 ;  /* 0x000000ffff8d7224 */ /* 0x000fe200078e00ca */
[----:B------:R-:W-:Y:S01]  /*4bd00*/  IADD3.X R200, PT, PT, R200, UR7, RZ, P2, !PT ;  /* 0x00000007c8c87c10 */ /* 0x000fe200097fe4ff */
[----:B------:R1:W-:Y:S04]  /*4bd10*/  STL [R1+0x10dc], R144 ;  /* 0x0010dc9001007387 */ /* 0x0003e80000100800 */
[----:B------:R-:W2:Y:S04]  /*4bd20*/  LDL.LU R205, [R1+0x115c] ;  /* 0x00115c0001cd7983 */ /* 0x000ea80000300800 */
[----:B------:R-:W-:Y:S04]  /*4bd30*/  STL [R1+0x10d8], R200 ;  /* 0x0010d8c801007387 */ /* 0x000fe80000100800 */
[----:B------:R4:W-:Y:S04]  /*4bd40*/  LDGSTS.E [R3+0xc280], desc[UR14][R140.64], P1 ;  /* 0x0c2800008c037fae */ /* 0x0009e800089a100e */
[----:B------:R-:W2:Y:S04]  /*4bd50*/  LDL.LU R206, [R1+0x1158] ;  /* 0x0011580001ce7983 */ /* 0x000ea80000300800 */
[----:B------:R-:W2:Y:S01]  /*4bd60*/  LDL.LU R203, [R1+0x1160] ;  /* 0x0011600001cb7983 */ /* 0x000ea20000300800 */
[----:B----4-:R-:W-:-:S03]  /*4bd70*/  MOV R140, R144 ;  /* 0x00000090008c7202 */ /* 0x010fc60000000f00 */
[----:B-1----:R-:W4:Y:S01]  /*4bd80*/  LDL.LU R144, [R1+0x1164] ;  /* 0x0011640001907983 */ /* 0x002f220000300800 */
[----:B------:R-:W-:-:S03]  /*4bd90*/  IMAD.MOV.U32 R141, RZ, RZ, R200 ;  /* 0x000000ffff8d7224 */ /* 0x000fc600078e00c8 */
[----:B------:R-:W4:Y:S04]  /*4bda0*/  LDL.LU R204, [R1+0x11c8] ;  /* 0x0011c80001cc7983 */ /* 0x000f280000300800 */
[----:B------:R-:W4:Y:S04]  /*4bdb0*/  LDL.LU R202, [R1+0x11cc] ;  /* 0x0011cc0001ca7983 */ /* 0x000f280000300800 */
[----:B------:R1:W-:Y:S01]  /*4bdc0*/  LDGSTS.E [R3+0xc300], desc[UR14][R140.64], P1 ;  /* 0x0c3000008c037fae */ /* 0x0003e200089a100e */
[----:B---3--:R-:W-:-:S04]  /*4bdd0*/  IADD3 R146, P0, PT, R146, UR16, RZ ;  /* 0x0000001092927c10 */ /* 0x008fc8000ff1e0ff */
[----:B------:R-:W-:Y:S01]  /*4bde0*/  IADD3.X R147, PT, PT, R147, UR7, RZ, P0, !PT ;  /* 0x0000000793937c10 */ /* 0x000fe200087fe4ff */
[----:B------:R3:W-:Y:S01]  /*4bdf0*/  STL [R1+0x10e4], R146 ;  /* 0x0010e49201007387 */ /* 0x0007e20000100800 */
[----:B-1----:R-:W-:-:S03]  /*4be00*/  MOV R140, R146 ;  /* 0x00000092008c7202 */ /* 0x002fc60000000f00 */
[----:B------:R1:W-:Y:S04]  /*4be10*/  STL [R1+0x10e0], R147 ;  /* 0x0010e09301007387 */ /* 0x0003e80000100800 */
[----:B------:R-:W4:Y:S04]  /*4be20*/  LDL.LU R201, [R1+0x11d0] ;  /* 0x0011d00001c97983 */ /* 0x000f280000300800 */
[----:B---3--:R-:W3:Y:S01]  /*4be30*/  LDL.LU R146, [R1+0x11d4] ;  /* 0x0011d40001927983 */ /* 0x008ee20000300800 */
[----:B------:R-:W-:-:S03]  /*4be40*/  IMAD.MOV.U32 R141, RZ, RZ, R147 ;  /* 0x000000ffff8d7224 */ /* 0x000fc600078e0093 */
[----:B------:R-:W3:Y:S04]  /*4be50*/  LDL.LU R200, [R1+0x11d8] ;  /* 0x0011d80001c87983 */ /* 0x000ee80000300800 */
[----:B-1----:R-:W3:Y:S01]  /*4be60*/  LDL.LU R147, [R1+0x11dc] ;  /* 0x0011dc0001937983 */ /* 0x002ee20000300800 */
[----:B------:R-:W-:-:S03]  /*4be70*/  UISETP.GT.AND UP1, UPT, UR18, 0x65, UPT ;  /* 0x000000651200788c */ /* 0x000fc6000bf24270 */
[----:B------:R1:W-:Y:S01]  /*4be80*/  LDGSTS.E [R3+0xc380], desc[UR14][R140.64], P1 ;  /* 0x0c3800008c037fae */ /* 0x0003e200089a100e */
[----:B------:R-:W-:-:S04]  /*4be90*/  USEL UR12, URZ, 0x4, !UP1 ;  /* 0x00000004ff0c7887 */ /* 0x000fc8000c800000 */
[----:B------:R-:W-:Y:S01]  /*4bea0*/  USEL UR12, UR12, URZ, !UP0 ;  /* 0x000000ff0c0c7287 */ /* 0x000fe2000c000000 */
[----:B------:R-:W-:-:S05]  /*4beb0*/  IADD3 R207, P1, PT, R207, UR16, RZ ;  /* 0x00000010cfcf7c10 */ /* 0x000fca000ff3e0ff */
[----:B------:R-:W-:Y:S02]  /*4bec0*/  ISETP.NE.U32.AND P0, PT, RZ, UR12, PT ;  /* 0x0000000cff007c0c */ /* 0x000fe4000bf05070 */
[----:B------:R-:W-:Y:S02]  /*4bed0*/  IADD3.X R208, PT, PT, R208, UR7, RZ, P1, !PT ;  /* 0x00000007d0d07c10 */ /* 0x000fe40008ffe4ff */
[----:B------:R-:W-:Y:S02]  /*4bee0*/  IADD3 R143, P2, PT, R143, UR16, RZ ;  /* 0x000000108f8f7c10 */ /* 0x000fe4000ff5e0ff */
[----:B-1----:R-:W-:Y:S01]  /*4bef0*/  MOV R140, R207 ;  /* 0x000000cf008c7202 */ /* 0x002fe20000000f00 */
[----:B------:R-:W-:Y:S01]  /*4bf00*/  IMAD.MOV.U32 R141, RZ, RZ, R208 ;  /* 0x000000ffff8d7224 */ /* 0x000fe200078e00d0 */
[----:B------:R-:W-:Y:S01]  /*4bf10*/  STL [R1+0x114c], R207 ;  /* 0x00114ccf01007387 */ /* 0x000fe20000100800 */
[----:B------:R-:W-:-:S03]  /*4bf20*/  IADD3.X R145, PT, PT, R145, UR7, RZ, P2, !PT ;  /* 0x0000000791917c10 */ /* 0x000fc600097fe4ff */
[----:B------:R-:W-:Y:S04]  /*4bf30*/  STL [R1+0x1148], R208 ;  /* 0x001148d001007387 */ /* 0x000fe80000100800 */
[----:B------:R-:W-:Y:S04]  /*4bf40*/  STL [R1+0x1154], R143 ;  /* 0x0011548f01007387 */ /* 0x000fe80000100800 */
[----:B------:R1:W-:Y:S04]  /*4bf50*/  LDGSTS.E [R3+0xca00], desc[UR14][R140.64], P0 ;  /* 0x0ca000008c037fae */ /* 0x0003e800081a100e */
[----:B------:R1:W-:Y:S02]  /*4bf60*/  STL [R1+0x1150], R145 ;  /* 0x0011509101007387 */ /* 0x0003e40000100800 */
[----:B-1----:R-:W-:Y:S01]  /*4bf70*/  IMAD.MOV.U32 R141, RZ, RZ, R145 ;  /* 0x000000ffff8d7224 */ /* 0x002fe200078e0091 */
[----:B------:R-:W-:Y:S01]  /*4bf80*/  MOV R140, R143 ;  /* 0x0000008f008c7202 */ /* 0x000fe20000000f00 */
[----:B------:R-:W3:Y:S04]  /*4bf90*/  LDL.LU R145, [R1+0x11e0] ;  /* 0x0011e00001917983 */ /* 0x000ee80000300800 */
[----:B------:R-:W3:Y:S01]  /*4bfa0*/  LDL.LU R143, [R1+0x11e4] ;  /* 0x0011e400018f7983 */ /* 0x000ee20000300800 */
[----:B------:R-:W-:-:S03]  /*4bfb0*/  UISETP.GT.AND UP1, UPT, UR18, 0x69, UPT ;  /* 0x000000691200788c */ /* 0x000fc6000bf24270 */
[----:B------:R1:W-:Y:S01]  /*4bfc0*/  LDGSTS.E [R3+0xca80], desc[UR14][R140.64], P0 ;  /* 0x0ca800008c037fae */ /* 0x0003e200081a100e */
[----:B------:R-:W-:-:S04]  /*4bfd0*/  USEL UR12, URZ, 0x4, !UP1 ;  /* 0x00000004ff0c7887 */ /* 0x000fc8000c800000 */
[----:B------:R-:W-:Y:S01]  /*4bfe0*/  USEL UR12, UR12, URZ, !UP0 ;  /* 0x000000ff0c0c7287 */ /* 0x000fe2000c000000 */
[----:B--2---:R-:W-:-:S04]  /*4bff0*/  IADD3 R205, P1, PT, R205, UR16, RZ ;  /* 0x00000010cdcd7c10 */ /* 0x004fc8000ff3e0ff */
[----:B-1----:R-:W-:Y:S02]  /*4c000*/  MOV R140, R205 ;  /* 0x000000cd008c7202 */ /* 0x002fe40000000f00 */
[----:B------:R-:W-:-:S05]  /*4c010*/  IADD3.X R206, PT, PT, R206, UR7, RZ, P1, !PT ;  /* 0x00000007cece7c10 */ /* 0x000fca0008ffe4ff */
[----:B------:R-:W-:Y:S01]  /*4c020*/  IMAD.MOV.U32 R141, RZ, RZ, R206 ;  /* 0x000000ffff8d7224 */ /* 0x000fe200078e00ce */
[----:B----4-:R-:W-:-:S04]  /*4c030*/  IADD3 R144, P2, PT, R144, UR16, RZ ;  /* 0x0000001090907c10 */ /* 0x010fc8000ff5e0ff */
[----:B------:R1:W-:Y:S01]  /*4c040*/  LDGSTS.E [R3+0xcb00], desc[UR14][R140.64], P0 ;  /* 0x0cb000008c037fae */ /* 0x0003e200081a100e */
[----:B------:R-:W-:-:S03]  /*4c050*/  IADD3.X R203, PT, PT, R203, UR7, RZ, P2, !PT ;  /* 0x00000007cbcb7c10 */ /* 0x000fc600097fe4ff */
[----:B------:R-:W-:Y:S01]  /*4c060*/  STL [R1+0x115c], R205 ;  /* 0x00115ccd01007387 */ /* 0x000fe20000100800 */
[----:B------:R-:W-:-:S03]  /*4c070*/  IADD3 R202, P3, PT, R202, UR16, RZ ;  /* 0x00000010caca7c10 */ /* 0x000fc6000ff7e0ff */
[----:B------:R-:W-:Y:S01]  /*4c080*/  STL [R1+0x1158], R206 ;  /* 0x001158ce01007387 */ /* 0x000fe20000100800 */
[----:B------:R-:W-:Y:S02]  /*4c090*/  ISETP.NE.U32.AND P1, PT, RZ, UR12, PT ;  /* 0x0000000cff007c0c */ /* 0x000fe4000bf25070 */
[----:B-1----:R-:W-:Y:S01]  /*4c0a0*/  MOV R140, R144 ;  /* 0x00000090008c7202 */ /* 0x002fe20000000f00 */
[----:B------:R-:W-:Y:S01]  /*4c0b0*/  IMAD.MOV.U32 R141, RZ, RZ, R203 ;  /* 0x000000ffff8d7224 */ /* 0x000fe200078e00cb */
[----:B------:R-:W-:Y:S01]  /*4c0c0*/  IADD3.X R204, PT, PT, R204, UR7, RZ, P3, !PT ;  /* 0x00000007cccc7c10 */ /* 0x000fe20009ffe4ff */
[----:B------:R-:W-:Y:S04]  /*4c0d0*/  STL [R1+0x1164], R144 ;  /* 0x0011649001007387 */ /* 0x000fe80000100800 */
[----:B------:R1:W-:Y:S04]  /*4c0e0*/  STL [R1+0x1160], R203 ;  /* 0x001160cb01007387 */ /* 0x0003e80000100800 */
[----:B------:R-:W-:Y:S04]  /*4c0f0*/  STL [R1+0x11cc], R202 ;  /* 0x0011ccca01007387 */ /* 0x000fe80000100800 */
[----:B------:R2:W-:Y:S04]  /*4c100*/  LDGSTS.E [R3+0xcb80], desc[UR14][R140.64], P0 ;  /* 0x0cb800008c037fae */ /* 0x0005e800081a100e */
[----:B-1----:R-:W4:Y:S04]  /*4c110*/  LDL.LU R203, [R1+0x124c] ;  /* 0x00124c0001cb7983 */ /* 0x002f280000300800 */
[----:B------:R1:W-:Y:S04]  /*4c120*/  STL [R1+0x11c8], R204 ;  /* 0x0011c8cc01007387 */ /* 0x0003e80000100800 */
[----:B------:R-:W4:Y:S01]  /*4c130*/  LDL.LU R144, [R1+0x1254] ;  /* 0x0012540001907983 */ /* 0x000f220000300800 */
[----:B--2---:R-:W-:Y:S01]  /*4c140*/  IMAD.MOV.U32 R141, RZ, RZ, R204 ;  /* 0x000000ffff8d7224 */ /* 0x004fe200078e00cc */
[----:B------:R-:W-:-:S02]  /*4c150*/  MOV R140, R202 ;  /* 0x000000ca008c7202 */ /* 0x000fc40000000f00 */
[----:B-1----:R-:W2:Y:S04]  /*4c160*/  LDL.LU R204, [R1+0x1248] ;  /* 0x0012480001cc7983 */ /* 0x002ea80000300800 */
[----:B------:R-:W2:Y:S04]  /*4c170*/  LDL.LU R202, [R1+0x1250] ;  /* 0x0012500001ca7983 */ /* 0x000ea80000300800 */
[----:B------:R1:W-:Y:S01]  /*4c180*/  LDGSTS.E [R3+0xd200], desc[UR14][R140.64], P1 ;  /* 0x0d2000008c037fae */ /* 0x0003e200089a100e */
[----:B---3--:R-:W-:-:S04]  /*4c190*/  IADD3 R146, P0, PT, R146, UR16, RZ ;  /* 0x0000001092927c10 */ /* 0x008fc8000ff1e0ff */
[----:B------:R-:W-:Y:S01]  /*4c1a0*/  IADD3.X R201, PT, PT, R201, UR7, RZ, P0, !PT ;  /* 0x00000007c9c97c10 */ /* 0x000fe200087fe4ff */
[----:B------:R3:W-:Y:S01]  /*4c1b0*/  STL [R1+0x11d4], R146 ;  /* 0x0011d49201007387 */ /* 0x0007e20000100800 */
[----:B------:R-:W-:-:S03]  /*4c1c0*/  IADD3 R147, P2, PT, R147, UR16, RZ ;  /* 0x0000001093937c10 */ /* 0x000fc6000ff5e0ff */
[----:B------:R3:W-:Y:S01]  /*4c1d0*/  STL [R1+0x11d0], R201 ;  /* 0x0011d0c901007387 */ /* 0x0007e20000100800 */
[----:B-1----:R-:W-:Y:S02]  /*4c1e0*/  MOV R140, R146 ;  /* 0x00000092008c7202 */ /* 0x002fe40000000f00 */
[----:B------:R-:W-:Y:S01]  /*4c1f0*/  IADD3.X R200, PT, PT, R200, UR7, RZ, P2, !PT ;  /* 0x00000007c8c87c10 */ /* 0x000fe200097fe4ff */
[----:B------:R-:W-:Y:S01]  /*4c200*/  STL [R1+0x11dc], R147 ;  /* 0x0011dc9301007387 */ /* 0x000fe20000100800 */
[----:B------:R-:W-:-:S03]  /*4c210*/  IMAD.MOV.U32 R141, RZ, RZ, R201 ;  /* 0x000000ffff8d7224 */ /* 0x000fc600078e00c9 */
[----:B---3--:R-:W3:Y:S04]  /*4c220*/  LDL.LU R146, [R1+0x125c] ;  /* 0x00125c0001927983 */ /* 0x008ee80000300800 */
[----:B------:R1:W-:Y:S04]  /*4c230*/  STL [R1+0x11d8], R200 ;  /* 0x0011d8c801007387 */ /* 0x0003e80000100800 */
[----:B------:R-:W3:Y:S01]  /*4c240*/  LDL.LU R201, [R1+0x1258] ;  /* 0x0012580001c97983 */ /* 0x000ee20000300800 */
[----:B------:R-:W-:-:S03]  /*4c250*/  UISETP.GT.AND UP1, UPT, UR18, 0x6d, UPT ;  /* 0x0000006d1200788c */ /* 0x000fc6000bf24270 */
[----:B------:R1:W-:Y:S01]  /*4c260*/  LDGSTS.E [R3+0xd280], desc[UR14][R140.64], P1 ;  /* 0x0d2800008c037fae */ /* 0x0003e200089a100e */
[----:B------:R-:W-:-:S04]  /*4c270*/  USEL UR12, URZ, 0x4, !UP1 ;  /* 0x00000004ff0c7887 */ /* 0x000fc8000c800000 */
[----:B------:R-:W-:Y:S01]  /*4c280*/  USEL UR12, UR12, URZ, !UP0 ;  /* 0x000000ff0c0c7287 */ /* 0x000fe2000c000000 */
[----:B-1----:R-:W-:Y:S01]  /*4c290*/  MOV R140, R147 ;  /* 0x00000093008c7202 */ /* 0x002fe20000000f00 */
[----:B------:R-:W-:-:S05]  /*4c2a0*/  IMAD.MOV.U32 R141, RZ, RZ, R200 ;  /* 0x000000ffff8d7224 */ /* 0x000fca00078e00c8 */
[----:B------:R1:W-:Y:S01]  /*4c2b0*/  LDGSTS.E [R3+0xd300], desc[UR14][R140.64], P1 ;  /* 0x0d3000008c037fae */ /* 0x0003e200089a100e */
[----:B------:R-:W-:-:S04]  /*4c2c0*/  IADD3 R143, P0, PT, R143, UR16, RZ ;  /* 0x000000108f8f7c10 */ /* 0x000fc8000ff1e0ff */
[----:B------:R-:W-:Y:S01]  /*4c2d0*/  IADD3.X R145, PT, PT, R145, UR7, RZ, P0, !PT ;  /* 0x0000000791917c10 */ /* 0x000fe200087fe4ff */
[----:B------:R-:W-:Y:S04]  /*4c2e0*/  STL [R1+0x11e4], R143 ;  /* 0x0011e48f01007387 */ /* 0x000fe80000100800 */
[----:B------:R1:W-:Y:S04]  /*4c2f0*/  STL [R1+0x11e0], R145 ;  /* 0x0011e09101007387 */ /* 0x0003e80000100800 */
[----:B------:R-:W3:Y:S04]  /*4c300*/  LDL.LU R208, [R1+0x1260] ;  /* 0x0012600001d07983 */ /* 0x000ee80000300800 */
[----:B------:R-:W3:Y:S01]  /*4c310*/  LDL.LU R207, [R1+0x1264] ;  /* 0x0012640001cf7983 */ /* 0x000ee20000300800 */
[----:B-1----:R-:W-:Y:S01]  /*4c320*/  MOV R140, R143 ;  /* 0x0000008f008c7202 */ /* 0x002fe20000000f00 */
[----:B------:R-:W-:-:S02]  /*4c330*/  IMAD.MOV.U32 R141, RZ, RZ, R145 ;  /* 0x000000ffff8d7224 */ /* 0x000fc400078e0091 */
[----:B------:R-:W3:Y:S04]  /*4c340*/  LDL.LU R206, [R1+0x12c8] ;  /* 0x0012c80001ce7983 */ /* 0x000ee80000300800 */
[----:B------:R-:W3:Y:S01]  /*4c350*/  LDL.LU R205, [R1+0x12cc] ;  /* 0x0012cc0001cd7983 */ /* 0x000ee20000300800 */
[----:B------:R-:W-:-:S03]  /*4c360*/  ISETP.NE.U32.AND P0, PT, RZ, UR12, PT ;  /* 0x0000000cff007c0c */ /* 0x000fc6000bf05070 */
[----:B------:R-:W3:Y:S04]  /*4c370*/  LDL.LU R200, [R1+0x12d0] ;  /* 0x0012d00001c87983 */ /* 0x000ee80000300800 */
[----:B------:R-:W3:Y:S04]  /*4c380*/  LDL.LU R147, [R1+0x12d4] ;  /* 0x0012d40001937983 */ /* 0x000ee80000300800 */
[----:B------:R1:W-:Y:S04]  /*4c390*/  LDGSTS.E [R3+0xd380], desc[UR14][R140.64], P1 ;  /* 0x0d3800008c037fae */ /* 0x0003e800089a100e */
[----:B------:R-:W3:Y:S04]  /*4c3a0*/  LDL.LU R145, [R1+0x12d8] ;  /* 0x0012d80001917983 */ /* 0x000ee80000300800 */
[----:B------:R-:W3:Y:S01]  /*4c3b0*/  LDL.LU R143, [R1+0x12dc] ;  /* 0x0012dc00018f7983 */ /* 0x000ee20000300800 */
[----:B----4-:R-:W-:-:S04]  /*4c3c0*/  IADD3 R203, P1, PT, R203, UR16, RZ ;  /* 0x00000010cbcb7c10 */ /* 0x010fc8000ff3e0ff */
[----:B-1----:R-:W-:Y:S02]  /*4c3d0*/  MOV R140, R203 ;  /* 0x000000cb008c7202 */ /* 0x002fe40000000f00 */
[----:B------:R-:W-:Y:S02]  /*4c3e0*/  IADD3 R144, P2, PT, R144, UR16, RZ ;  /* 0x0000001090907c10 */ /* 0x000fe4000ff5e0ff */
[----:B--2---:R-:W-:Y:S02]  /*4c3f0*/  IADD3.X R204, PT, PT, R204, UR7, RZ, P1, !PT ;  /* 0x00000007cccc7c10 */ /* 0x004fe40008ffe4ff */
[----:B------:R-:W-:-:S03]  /*4c400*/  IADD3.X R202, PT, PT, R202, UR7, RZ, P2, !PT ;  /* 0x00000007caca7c10 */ /* 0x000fc600097fe4ff */
[----:B------:R-:W-:Y:S01]  /*4c410*/  IMAD.MOV.U32 R141, RZ, RZ, R204 ;  /* 0x000000ffff8d7224 */ /* 0x000fe200078e00cc */
[----:B------:R-:W-:Y:S04]  /*4c420*/  STL [R1+0x124c], R203 ;  /* 0x00124ccb01007387 */ /* 0x000fe80000100800 */
[----:B------:R1:W-:Y:S04]  /*4c430*/  LDGSTS.E [R3+0xda00], desc[UR14][R140.64], P0 ;  /* 0x0da000008c037fae */ /* 0x0003e800081a100e */
[----:B------:R-:W-:Y:S04]  /*4c440*/  STL [R1+0x1248], R204 ;  /* 0x001248cc01007387 */ /* 0x000fe80000100800 */
[----:B------:R2:W-:Y:S01]  /*4c450*/  STL [R1+0x1254], R144 ;  /* 0x0012549001007387 */ /* 0x0005e20000100800 */
[----:B-1----:R-:W-:Y:S01]  /*4c460*/  MOV R140, R144 ;  /* 0x00000090008c7202 */ /* 0x002fe20000000f00 */
[----:B------:R-:W-:-:S02]  /*4c470*/  IMAD.MOV.U32 R141, RZ, RZ, R202 ;  /* 0x000000ffff8d7224 */ /* 0x000fc400078e00ca */
[----:B------:R-:W-:Y:S04]  /*4c480*/  STL [R1+0x1250], R202 ;  /* 0x001250ca01007387 */ /* 0x000fe80000100800 */
[----:B--2---:R-:W2:Y:S04]  /*4c490*/  LDL.LU R144, [R1+0x12e4] ;  /* 0x0012e40001907983 */ /* 0x004ea80000300800 */
[----:B------:R1:W-:Y:S01]  /*4c4a0*/  LDGSTS.E [R3+0xda80], desc[UR14][R140.64], P0 ;  /* 0x0da800008c037fae */ /* 0x0003e200081a100e */
[----:B---3--:R-:W-:-:S04]  /*4c4b0*/  IADD3 R146, P1, PT, R146, UR16, RZ ;  /* 0x0000001092927c10 */ /* 0x008fc8000ff3e0ff */
[----:B------:R-:W-:Y:S01]  /*4c4c0*/  IADD3.X R201, PT, PT, R201, UR7, RZ, P1, !PT ;  /* 0x00000007c9c97c10 */ /* 0x000fe20008ffe4ff */
[----:B------:R-:W-:Y:S04]  /*4c4d0*/  STL [R1+0x125c], R146 ;  /* 0x00125c9201007387 */ /* 0x000fe80000100800 */
[----:B------:R3:W-:Y:S01]  /*4c4e0*/  STL [R1+0x1258], R201 ;  /* 0x001258c901007387 */ /* 0x0007e20000100800 */
[----:B-1----:R-:W-:-:S03]  /*4c4f0*/  IMAD.MOV.U32 R141, RZ, RZ, R201 ;  /* 0x000000ffff8d7224 */ /* 0x002fc600078e00c9 */
[----:B---3--:R-:W3:Y:S01]  /*4c500*/  LDL.LU R201, [R1+0x12e0] ;  /* 0x0012e00001c97983 */ /* 0x008ee20000300800 */
[----:B------:R-:W-:Y:S01]  /*4c510*/  UISETP.GT.AND UP1, UPT, UR18, 0x71, UPT ;  /* 0x000000711200788c */ /* 0x000fe2000bf24270 */
[----:B------:R-:W-:Y:S02]  /*4c520*/  MOV R140, R146 ;  /* 0x00000092008c7202 */ /* 0x000fe40000000f00 */
        /* <DEDUP_REMOVED lines=8> */
[----:B------:R-:W-:-:S04]  /*4c5b0*/  IADD3 R207, P2, PT, R207, UR16, RZ ;  /* 0x00000010cfcf7c10 */ /* 0x000fc8000ff5e0ff */
[----:B------:R-:W-:Y:S02]  /*4c5c0*/  IADD3.X R208, PT, PT, R208, UR7, RZ, P2, !PT ;  /* 0x00000007d0d07c10 */ /* 0x000fe400097fe4ff */
[----:B-1----:R-:W-:Y:S02]  /*4c5d0*/  MOV R140, R207 ;  /* 0x000000cf008c7202 */ /* 0x002fe40000000f00 */
[----:B------:R-:W-:Y:S01]  /*4c5e0*/  IADD3 R205, P3, PT, R205, UR16, RZ ;  /* 0x00000010cdcd7c10 */ /* 0x000fe2000ff7e0ff */
[----:B------:R-:W-:-:S03]  /*4c5f0*/  IMAD.MOV.U32 R141, RZ, RZ, R208 ;  /* 0x000000ffff8d7224 */ /* 0x000fc600078e00d0 */
[----:B------:R-:W-:Y:S02]  /*4c600*/  IADD3.X R206, PT, PT, R206, UR7, RZ, P3, !PT ;  /* 0x00000007cece7c10 */ /* 0x000fe40009ffe4ff */
[----:B------:R1:W-:Y:S01]  /*4c610*/  LDGSTS.E [R3+0xdb80], desc[UR14][R140.64], P0 ;  /* 0x0db800008c037fae */ /* 0x0003e200081a100e */
[----:B------:R-:W-:-:S03]  /*4c620*/  IADD3 R147, P0, PT, R147, UR16, RZ ;  /* 0x0000001093937c10 */ /* 0x000fc6000ff1e0ff */
[----:B------:R-:W-:Y:S01]  /*4c630*/  STL [R1+0x1264], R207 ;  /* 0x001264cf01007387 */ /* 0x000fe20000100800 */
[----:B------:R-:W-:-:S03]  /*4c640*/  IADD3.X R200, PT, PT, R200, UR7, RZ, P0, !PT ;  /* 0x00000007c8c87c10 */ /* 0x000fc600087fe4ff */
[----:B------:R-:W-:Y:S01]  /*4c650*/  STL [R1+0x1260], R208 ;  /* 0x001260d001007387 */ /* 0x000fe20000100800 */
[----:B-1----:R-:W-:Y:S01]  /*4c660*/  MOV R140, R205 ;  /* 0x000000cd008c7202 */ /* 0x002fe20000000f00 */
[----:B------:R-:W-:Y:S01]  /*4c670*/  IMAD.MOV.U32 R141, RZ, RZ, R206 ;  /* 0x000000ffff8d7224 */ /* 0x000fe200078e00ce */
[----:B------:R-:W-:Y:S01]  /*4c680*/  IADD3 R143, P2, PT, R143, UR16, RZ ;  /* 0x000000108f8f7c10 */ /* 0x000fe2000ff5e0ff */
[----:B------:R-:W-:Y:S04]  /*4c690*/  STL [R1+0x12cc], R205 ;  /* 0x0012cccd01007387 */ /* 0x000fe80000100800 */
[----:B------:R-:W-:Y:S01]  /*4c6a0*/  STL [R1+0x12c8], R206 ;  /* 0x0012c8ce01007387 */ /* 0x000fe20000100800 */
[----:B------:R-:W-:-:S03]  /*4c6b0*/  IADD3.X R145, PT, PT, R145, UR7, RZ, P2, !PT ;  /* 0x0000000791917c10 */ /* 0x000fc600097fe4ff */
[----:B------:R1:W-:Y:S04]  /*4c6c0*/  STL [R1+0x12d4], R147 ;  /* 0x0012d49301007387 */ /* 0x0003e80000100800 */
[----:B------:R1:W-:Y:S04]  /*4c6d0*/  LDGSTS.E [R3+0xe200], desc[UR14][R140.64], P1 ;  /* 0x0e2000008c037fae */ /* 0x0003e800089a100e */
[----:B------:R1:W-:Y:S04]  /*4c6e0*/  STL [R1+0x12d0], R200 ;  /* 0x0012d0c801007387 */ /* 0x0003e80000100800 */
[----:B------:R-:W-:Y:S01]  /*4c6f0*/  STL [R1+0x12dc], R143 ;  /* 0x0012dc8f01007387 */ /* 0x000fe20000100800 */
[----:B-1----:R-:W-:-:S03]  /*4c700*/  MOV R140, R147 ;  /* 0x00000093008c7202 */ /* 0x002fc60000000f00 */
[----:B------:R-:W4:Y:S01]  /*4c710*/  LDL.LU R147, [R1+0x135c] ;  /* 0x00135c0001937983 */ /* 0x000f220000300800 */
[----:B------:R-:W-:-:S03]  /*4c720*/  IMAD.MOV.U32 R141, RZ, RZ, R200 ;  /* 0x000000ffff8d7224 */ /* 0x000fc600078e00c8 */
[----:B------:R1:W-:Y:S04]  /*4c730*/  STL [R1+0x12d8], R145 ;  /* 0x0012d89101007387 */ /* 0x0003e80000100800 */
[----:B------:R-:W4:Y:S04]  /*4c740*/  LDL.LU R200, [R1+0x1358] ;  /* 0x0013580001c87983 */ /* 0x000f280000300800 */
[----:B------:R1:W-:Y:S02]  /*4c750*/  LDGSTS.E [R3+0xe280], desc[UR14][R140.64], P1 ;  /* 0x0e2800008c037fae */ /* 0x0003e400089a100e */
[----:B-1----:R-:W-:Y:S01]  /*4c760*/  MOV R140, R143 ;  /* 0x0000008f008c7202 */ /* 0x002fe20000000f00 */
[----:B------:R-:W-:-:S02]  /*4c770*/  IMAD.MOV.U32 R141, RZ, RZ, R145 ;  /* 0x000000ffff8d7224 */ /* 0x000fc400078e0091 */
[----:B------:R-:W4:Y:S04]  /*4c780*/  LDL.LU R145, [R1+0x1364] ;  /* 0x0013640001917983 */ /* 0x000f280000300800 */
[----:B------:R-:W4:Y:S04]  /*4c790*/  LDL.LU R143, [R1+0x13cc] ;  /* 0x0013cc00018f7983 */ /* 0x000f280000300800 */
[----:B------:R1:W-:Y:S01]  /*4c7a0*/  LDGSTS.E [R3+0xe300], desc[UR14][R140.64], P1 ;  /* 0x0e3000008c037fae */ /* 0x0003e200089a100e */
[----:B--2---:R-:W-:-:S05]  /*4c7b0*/  IADD3 R144, P0, PT, R144, UR16, RZ ;  /* 0x0000001090907c10 */ /* 0x004fca000ff1e0ff */
[----:B------:R-:W-:Y:S01]  /*4c7c0*/  STL [R1+0x12e4], R144 ;  /* 0x0012e49001007387 */ /* 0x000fe20000100800 */
[----:B-1----:R-:W-:Y:S02]  /*4c7d0*/  MOV R140, R144 ;  /* 0x00000090008c7202 */ /* 0x002fe40000000f00 */
[----:B---3--:R-:W-:-:S05]  /*4c7e0*/  IADD3.X R201, PT, PT, R201, UR7, RZ, P0, !PT ;  /* 0x00000007c9c97c10 */ /* 0x008fca00087fe4ff */
[----:B------:R1:W-:Y:S01]  /*4c7f0*/  STL [R1+0x12e0], R201 ;  /* 0x0012e0c901007387 */ /* 0x0003e20000100800 */
[----:B------:R-:W-:Y:S01]  /*4c800*/  IMAD.MOV.U32 R141, RZ, RZ, R201 ;  /* 0x000000ffff8d7224 */ /* 0x000fe200078e00c9 */
[----:B------:R-:W-:Y:S02]  /*4c810*/  UISETP.GT.AND UP1, UPT, UR18, 0x75, UPT ;  /* 0x000000751200788c */ /* 0x000fe4000bf24270 */
[----:B-1----:R-:W2:Y:S04]  /*4c820*/  LDL.LU R201, [R1+0x1360] ;  /* 0x0013600001c97983 */ /* 0x002ea80000300800 */
[----:B------:R-:W3:Y:S01]  /*4c830*/  LDL.LU R144, [R1+0x13c8] ;  /* 0x0013c80001907983 */ /* 0x000ee20000300800 */
[----:B------:R-:W-:-:S03]  /*4c840*/  USEL UR12, URZ, 0x4, !UP1 ;  /* 0x00000004ff0c7887 */ /* 0x000fc6000c800000 */
[----:B------:R1:W-:Y:S01]  /*4c850*/  LDGSTS.E [R3+0xe380], desc[UR14][R140.64], P1 ;  /* 0x0e3800008c037fae */ /* 0x0003e200089a100e */
[----:B------:R-:W-:Y:S01]  /*4c860*/  USEL UR12, UR12, URZ, !UP0 ;  /* 0x000000ff0c0c7287 */ /* 0x000fe2000c000000 */
[----:B----4-:R-:W-:Y:S02]  /*4c870*/  IADD3 R202, P1, PT, R202, UR16, RZ ;  /* 0x00000010caca7c10 */ /* 0x010fe4000ff3e0ff */
[----:B------:R-:W-:Y:S02]  /*4c880*/  IADD3 R146, P2, PT, R146, UR16, RZ ;  /* 0x0000001092927c10 */ /* 0x000fe4000ff5e0ff */
[----:B------:R-:W-:Y:S02]  /*4c890*/  IADD3.X R204, PT, PT, R204, UR7, RZ, P1, !PT ;  /* 0x00000007cccc7c10 */ /* 0x000fe40008ffe4ff */
[----:B------:R-:W-:Y:S01]  /*4c8a0*/  ISETP.NE.U32.AND P0, PT, RZ, UR12, PT ;  /* 0x0000000cff007c0c */ /* 0x000fe2000bf05070 */
[----:B------:R4:W-:Y:S01]  /*4c8b0*/  STL [R1+0x134c], R202 ;  /* 0x00134cca01007387 */ /* 0x0009e20000100800 */
[----:B------:R-:W-:-:S03]  /*4c8c0*/  IADD3.X R203, PT, PT, R203, UR7, RZ, P2, !PT ;  /* 0x00000007cbcb7c10 */ /* 0x000fc600097fe4ff */
[----:B------:R-:W-:Y:S01]  /*4c8d0*/  STL [R1+0x1348], R204 ;  /* 0x001348cc01007387 */ /* 0x000fe20000100800 */
[----:B-1----:R-:W-:-:S03]  /*4c8e0*/  MOV R140, R202 ;  /* 0x000000ca008c7202 */ /* 0x002fc60000000f00 */
[----:B------:R-:W-:Y:S01]  /*4c8f0*/  STL [R1+0x1354], R146 ;  /* 0x0013549201007387 */ /* 0x000fe20000100800 */
[----:B------:R-:W-:-:S03]  /*4c900*/  IMAD.MOV.U32 R141, RZ, RZ, R204 ;  /* 0x000000ffff8d7224 */ /* 0x000fc600078e00cc */
[----:B------:R-:W3:Y:S04]  /*4c910*/  LDL.LU R207, [R1+0x13d4] ;  /* 0x0013d40001cf7983 */ /* 0x000ee80000300800 */
[----:B------:R1:W-:Y:S04]  /*4c920*/  STL [R1+0x1350], R203 ;  /* 0x001350cb01007387 */ /* 0x0003e80000100800 */
[----:B----4-:R-:W4:Y:S04]  /*4c930*/  LDL.LU R202, [R1+0x13dc] ;  /* 0x0013dc0001ca7983 */ /* 0x010f280000300800 */
[----:B------:R-:W4:Y:S04]  /*4c940*/  LDL.LU R208, [R1+0x13d0] ;  /* 0x0013d00001d07983 */ /* 0x000f280000300800 */
[----:B------:R1:W-:Y:S02]  /*4c950*/  LDGSTS.E [R3+0xea00], desc[UR14][R140.64], P0 ;  /* 0x0ea000008c037fae */ /* 0x0003e400081a100e */
[----:B-1----:R-:W-:Y:S01]  /*4c960*/  MOV R140, R146 ;  /* 0x00000092008c7202 */ /* 0x002fe20000000f00 */
[----:B------:R-:W-:-:S02]  /*4c970*/  IMAD.MOV.U32 R141, RZ, RZ, R203 ;  /* 0x000000ffff8d7224 */ /* 0x000fc400078e00cb */
[----:B------:R-:W4:Y:S04]  /*4c980*/  LDL.LU R203, [R1+0x13d8] ;  /* 0x0013d80001cb7983 */ /* 0x000f280000300800 */
[----:B------:R-:W4:Y:S04]  /*4c990*/  LDL.LU R146, [R1+0x13e4] ;  /* 0x0013e40001927983 */ /* 0x000f280000300800 */
[----:B------:R1:W-:Y:S01]  /*4c9a0*/  LDGSTS.E [R3+0xea80], desc[UR14][R140.64], P0 ;  /* 0x0ea800008c037fae */ /* 0x0003e200081a100e */
[----:B------:R-:W-:-:S04]  /*4c9b0*/  IADD3 R147, P1, PT, R147, UR16, RZ ;  /* 0x0000001093937c10 */ /* 0x000fc8000ff3e0ff */
[----:B------:R-:W-:Y:S01]  /*4c9c0*/  IADD3.X R200, PT, PT, R200, UR7, RZ, P1, !PT ;  /* 0x00000007c8c87c10 */ /* 0x000fe20008ffe4ff */
[----:B------:R1:W-:Y:S02]  /*4c9d0*/  STL [R1+0x135c], R147 ;  /* 0x00135c9301007387 */ /* 0x0003e40000100800 */
[----:B-1----:R-:W-:Y:S02]  /*4c9e0*/  MOV R140, R147 ;  /* 0x00000093008c7202 */ /* 0x002fe40000000f00 */
[----:B------:R1:W-:Y:S04]  /*4c9f0*/  STL [R1+0x1358], R200 ;  /* 0x001358c801007387 */ /* 0x0003e80000100800 */
[----:B------:R-:W4:Y:S01]  /*4ca00*/  LDL.LU R147, [R1+0x13e0] ;  /* 0x0013e00001937983 */ /* 0x000f220000300800 */
[----:B------:R-:W-:-:S03]  /*4ca10*/  IMAD.MOV.U32 R141, RZ, RZ, R200 ;  /* 0x000000ffff8d7224 */ /* 0x000fc600078e00c8 */
[----:B-1----:R-:W4:Y:S01]  /*4ca20*/  LDL.LU R200, [R1+0x144c] ;  /* 0x00144c0001c87983 */ /* 0x002f220000300800 */
[----:B------:R-:W-:-:S03]  /*4ca30*/  IADD3 R145, P2, PT, R145, UR16, RZ ;  /* 0x0000001091917c10 */ /* 0x000fc6000ff5e0ff */
[----:B------:R-:W4:Y:S01]  /*4ca40*/  LDL.LU R205, [R1+0x1454] ;  /* 0x0014540001cd7983 */ /* 0x000f220000300800 */
[----:B------:R-:W-:-:S03]  /*4ca50*/  IADD3 R143, P3, PT, R143, UR16, RZ ;  /* 0x000000108f8f7c10 */ /* 0x000fc6000ff7e0ff */
[----:B------:R-:W-:Y:S04]  /*4ca60*/  STL [R1+0x1364], R145 ;  /* 0x0013649101007387 */ /* 0x000fe80000100800 */
[----:B------:R1:W-:Y:S01]  /*4ca70*/  LDGSTS.E [R3+0xeb00], desc[UR14][R140.64], P0 ;  /* 0x0eb000008c037fae */ /* 0x0003e200081a100e */
[----:B--2---:R-:W-:-:S05]  /*4ca80*/  IADD3.X R201, PT, PT, R201, UR7, RZ, P2, !PT ;  /* 0x00000007c9c97c10 */ /* 0x004fca00097fe4ff */
[----:B------:R2:W-:Y:S01]  /*4ca90*/  STL [R1+0x1360], R201 ;  /* 0x001360c901007387 */ /* 0x0005e20000100800 */
[----:B-1----:R-:W-:Y:S01]  /*4caa0*/  IMAD.MOV.U32 R141, RZ, RZ, R201 ;  /* 0x000000ffff8d7224 */ /* 0x002fe200078e00c9 */
[----:B---3--:R-:W-:Y:S02]  /*4cab0*/  IADD3.X R144, PT, PT, R144, UR7, RZ, P3, !PT ;  /* 0x0000000790907c10 */ /* 0x008fe40009ffe4ff */
[----:B------:R-:W-:Y:S04]  /*4cac0*/  STL [R1+0x13cc], R143 ;  /* 0x0013cc8f01007387 */ /* 0x000fe80000100800 */
[----:B--2---:R-:W2:Y:S04]  /*4cad0*/  LDL.LU R201, [R1+0x1448] ;  /* 0x0014480001c97983 */ /* 0x004ea80000300800 */
[----:B------:R1:W-:Y:S04]  /*4cae0*/  STL [R1+0x13c8], R144 ;  /* 0x0013c89001007387 */ /* 0x0003e80000100800 */
[----:B------:R-:W3:Y:S01]  /*4caf0*/  LDL.LU R206, [R1+0x1450] ;  /* 0x0014500001ce7983 */ /* 0x000ee20000300800 */
[----:B------:R-:W-:-:S03]  /*4cb00*/  MOV R140, R145 ;  /* 0x00000091008c7202 */ /* 0x000fc60000000f00 */
[----:B------:R-:W3:Y:S04]  /*4cb10*/  LDL.LU R204, [R1+0x1458] ;  /* 0x0014580001cc7983 */ /* 0x000ee80000300800 */
[----:B------:R-:W3:Y:S04]  /*4cb20*/  LDL.LU R145, [R1+0x145c] ;  /* 0x00145c0001917983 */ /* 0x000ee80000300800 */
[----:B------:R1:W-:Y:S01]  /*4cb30*/  LDGSTS.E [R3+0xeb80], desc[UR14][R140.64], P0 ;  /* 0x0eb800008c037fae */ /* 0x0003e200081a100e */
[----:B------:R-:W-:Y:S01]  /*4cb40*/  UISETP.GT.AND UP1, UPT, UR18, 0x79, UPT ;  /* 0x000000791200788c */ /* 0x000fe2000bf24270 */
[----:B-1----:R-:W-:Y:S01]  /*4cb50*/  IMAD.MOV.U32 R141, RZ, RZ, R144 ;  /* 0x000000ffff8d7224 */ /* 0x002fe200078e0090 */
[----:B------:R-:W-:Y:S01]  /*4cb60*/  MOV R140, R143 ;  /* 0x0000008f008c7202 */ /* 0x000fe20000000f00 */
[----:B------:R-:W3:Y:S04]  /*4cb70*/  LDL.LU R144, [R1+0x1460] ;  /* 0x0014600001907983 */ /* 0x000ee80000300800 */
[----:B------:R-:W3:Y:S01]  /*4cb80*/  LDL.LU R143, [R1+0x1464] ;  /* 0x00146400018f7983 */ /* 0x000ee20000300800 */
[----:B------:R-:W-:-:S04]  /*4cb90*/  USEL UR12, URZ, 0x4, !UP1 ;  /* 0x00000004ff0c7887 */ /* 0x000fc8000c800000 */
[----:B------:R-:W-:Y:S01]  /*4cba0*/  USEL UR12, UR12, URZ, !UP0 ;  /* 0x000000ff0c0c7287 */ /* 0x000fe2000c000000 */
[----:B------:R-:W-:-:S05]  /*4cbb0*/  IADD3 R207, P0, PT, R207, UR16, RZ ;  /* 0x00000010cfcf7c10 */ /* 0x000fca000ff1e0ff */
[----:B------:R-:W-:Y:S02]  /*4cbc0*/  ISETP.NE.U32.AND P1, PT, RZ, UR12, PT ;  /* 0x0000000cff007c0c */ /* 0x000fe4000bf25070 */
[----:B----4-:R-:W-:Y:S02]  /*4cbd0*/  IADD3.X R208, PT, PT, R208, UR7, RZ, P0, !PT ;  /* 0x00000007d0d07c10 */ /* 0x010fe400087fe4ff */
[----:B------:R-:W-:Y:S02]  /*4cbe0*/  IADD3 R202, P2, PT, R202, UR16, RZ ;  /* 0x00000010caca7c10 */ /* 0x000fe4000ff5e0ff */
[----:B------:R-:W-:Y:S02]  /*4cbf0*/  IADD3 R146, P0, PT, R146, UR16, RZ ;  /* 0x0000001092927c10 */ /* 0x000fe4000ff1e0ff */
[----:B------:R-:W-:-:S05]  /*4cc00*/  IADD3.X R203, PT, PT, R203, UR7, RZ, P2, !PT ;  /* 0x00000007cbcb7c10 */ /* 0x000fca00097fe4ff */
[----:B------:R1:W-:Y:S02]  /*4cc10*/  LDGSTS.E [R3+0xf200], desc[UR14][R140.64], P1 ;  /* 0x0f2000008c037fae */ /* 0x0003e400089a100e */
[----:B-1----:R-:W-:Y:S01]  /*4cc20*/  MOV R140, R207 ;  /* 0x000000cf008c7202 */ /* 0x002fe20000000f00 */
[----:B------:R-:W-:-:S05]  /*4cc30*/  IMAD.MOV.U32 R141, RZ, RZ, R208 ;  /* 0x000000ffff8d7224 */ /* 0x000fca00078e00d0 */
[----:B------:R1:W-:Y:S01]  /*4cc40*/  LDGSTS.E [R3+0xf280], desc[UR14][R140.64], P1 ;  /* 0x0f2800008c037fae */ /* 0x0003e200089a100e */
[----:B------:R-:W-:-:S03]  /*4cc50*/  IADD3.X R147, PT, PT, R147, UR7, RZ, P0, !PT ;  /* 0x0000000793937c10 */ /* 0x000fc600087fe4ff */
[----:B------:R-:W-:Y:S01]  /*4cc60*/  STL [R1+0x13d4], R207 ;  /* 0x0013d4cf01007387 */ /* 0x000fe20000100800 */
[----:B-1----:R-:W-:Y:S01]  /*4cc70*/  MOV R140, R202 ;  /* 0x000000ca008c7202 */ /* 0x002fe20000000f00 */
[----:B------:R-:W-:Y:S02]  /*4cc80*/  IMAD.MOV.U32 R141, RZ, RZ, R203 ;  /* 0x000000ffff8d7224 */ /* 0x000fe400078e00cb */
[----:B------:R-:W-:Y:S04]  /*4cc90*/  STL [R1+0x13d0], R208 ;  /* 0x0013d0d001007387 */ /* 0x000fe80000100800 */
[----:B------:R1:W-:Y:S04]  /*4cca0*/  LDGSTS.E [R3+0xf300], desc[UR14][R140.64], P1 ;  /* 0x0f3000008c037fae */ /* 0x0003e800089a100e */
[----:B------:R-:W-:Y:S04]  /*4ccb0*/  STL [R1+0x13dc], R202 ;  /* 0x0013dcca01007387 */ /* 0x000fe80000100800 */
[----:B------:R4:W-:Y:S01]  /*4ccc0*/  STL [R1+0x13d8], R203 ;  /* 0x0013d8cb01007387 */ /* 0x0009e20000100800 */
[----:B-1----:R-:W-:Y:S01]  /*4ccd0*/  MOV R140, R146 ;  /* 0x00000092008c7202 */ /* 0x002fe20000000f00 */
[----:B------:R-:W-:-:S02]  /*4cce0*/  IMAD.MOV.U32 R141, RZ, RZ, R147 ;  /* 0x000000ffff8d7224 */ /* 0x000fc400078e0093 */
[----:B------:R1:W-:Y:S04]  /*4ccf0*/  STL [R1+0x13e4], R146 ;  /* 0x0013e49201007387 */ /* 0x0003e80000100800 */
[----:B------:R1:W-:Y:S04]  /*4cd00*/  STL [R1+0x13e0], R147 ;  /* 0x0013e09301007387 */ /* 0x0003e80000100800 */
[----:B------:R1:W-:Y:S01]  /*4cd10*/  LDGSTS.E [R3+0xf380], desc[UR14][R140.64], P1 ;  /* 0x0f3800008c037fae */ /* 0x0003e200089a100e */
[----:B------:R-:W-:-:S03]  /*4cd20*/  IADD3 R200, P1, PT, R200, UR16, RZ ;  /* 0x00000010c8c87c10 */ /* 0x000fc6000ff3e0ff */
[----:B----4-:R-:W4:Y:S04]  /*4cd30*/  LDL.LU R203, [R1+0x4d8] ;  /* 0x0004d80001cb7983 */ /* 0x010f280000300800 */
[----:B------:R-:W4:Y:S01]  /*4cd40*/  LDL.LU R202, [R1+0x4dc] ;  /* 0x0004dc0001ca7983 */ /* 0x000f220000300800 */
[----:B------:R-:W-:-:S03]  /*4cd50*/  IADD3 R205, P2, PT, R205, UR16, RZ ;  /* 0x00000010cdcd7c10 */ /* 0x000fc6000ff5e0ff */
[----:B-1----:R-:W4:Y:S04]  /*4cd60*/  LDL.LU R146, [R1+0x4e4] ;  /* 0x0004e40001927983 */ /* 0x002f280000300800 */
[----:B------:R-:W4:Y:S04]  /*4cd70*/  LDL.LU R147, [R1+0x4ec] ;  /* 0x0004ec0001937983 */ /* 0x000f280000300800 */
[----:B------:R-:W-:Y:S01]  /*4cd80*/  STL [R1+0x144c], R200 ;  /* 0x00144cc801007387 */ /* 0x000fe20000100800 */
[----:B------:R-:W-:Y:S02]  /*4cd90*/  MOV R140, R200 ;  /* 0x000000c8008c7202 */ /* 0x000fe40000000f00 */
[----:B--2---:R-:W-:-:S05]  /*4cda0*/  IADD3.X R201, PT, PT, R201, UR7, RZ, P1, !PT ;  /* 0x00000007c9c97c10 */ /* 0x004fca0008ffe4ff */
[----:B------:R1:W-:Y:S01]  /*4cdb0*/  STL [R1+0x1448], R201 ;  /* 0x001448c901007387 */ /* 0x0003e20000100800 */
[----:B------:R-:W-:Y:S01]  /*4cdc0*/  IMAD.MOV.U32 R141, RZ, RZ, R201 ;  /* 0x000000ffff8d7224 */ /* 0x000fe200078e00c9 */
[----:B---3--:R-:W-:Y:S02]  /*4cdd0*/  IADD3.X R206, PT, PT, R206, UR7, RZ, P2, !PT ;  /* 0x00000007cece7c10 */ /* 0x008fe400097fe4ff */
[----:B------:R-:W-:Y:S04]  /*4cde0*/  STL [R1+0x1454], R205 ;  /* 0x001454cd01007387 */ /* 0x000fe80000100800 */
[----:B-1----:R-:W2:Y:S04]  /*4cdf0*/  LDL.LU R201, [R1+0x4e0] ;  /* 0x0004e00001c97983 */ /* 0x002ea80000300800 */
[----:B------:R-:W-:Y:S04]  /*4ce00*/  STL [R1+0x1450], R206 ;  /* 0x001450ce01007387 */ /* 0x000fe80000100800 */
[----:B------:R-:W3:Y:S01]  /*4ce10*/  LDL.LU R200, [R1+0x4e8] ;  /* 0x0004e80001c87983 */ /* 0x000ee20000300800 */
[----:B------:R-:W-:-:S04]  /*4ce20*/  UISETP.GT.AND UP1, UPT, UR18, 0x7d, UPT ;  /* 0x0000007d1200788c */ /* 0x000fc8000bf24270 */
[----:B------:R-:W-:-:S04]  /*4ce30*/  USEL UR12, URZ, 0x4, !UP1 ;  /* 0x00000004ff0c7887 */ /* 0x000fc8000c800000 */
[----:B------:R-:W-:-:S06]  /*4ce40*/  USEL UR12, UR12, URZ, !UP0 ;  /* 0x000000ff0c0c7287 */ /* 0x000fcc000c000000 */
[----:B------:R-:W-:Y:S02]  /*4ce50*/  ISETP.NE.U32.AND P0, PT, RZ, UR12, PT ;  /* 0x0000000cff007c0c */ /* 0x000fe4000bf05070 */
[----:B------:R-:W-:Y:S02]  /*4ce60*/  IADD3 R145, P1, PT, R145, UR16, RZ ;  /* 0x0000001091917c10 */ /* 0x000fe4000ff3e0ff */
[----:B------:R-:W-:Y:S02]  /*4ce70*/  IADD3 R143, P2, PT, R143, UR16, RZ ;  /* 0x000000108f8f7c10 */ /* 0x000fe4000ff5e0ff */
[----:B------:R-:W-:-:S07]  /*4ce80*/  IADD3.X R204, PT, PT, R204, UR7, RZ, P1, !PT ;  /* 0x00000007cccc7c10 */ /* 0x000fce0008ffe4ff */
[----:B------:R1:W-:Y:S01]  /*4ce90*/  LDGSTS.E [R3+0xfa00], desc[UR14][R140.64], P0 ;  /* 0x0fa000008c037fae */ /* 0x0003e200081a100e */
[----:B------:R-:W-:-:S03]  /*4cea0*/  IADD3.X R144, PT, PT, R144, UR7, RZ, P2, !PT ;  /* 0x0000000790907c10 */ /* 0x000fc600097fe4ff */
[----:B------:R1:W-:Y:S02]  /*4ceb0*/  STL [R1+0x145c], R145 ;  /* 0x00145c9101007387 */ /* 0x0003e40000100800 */
[----:B-1----:R-:W-:Y:S01]  /*4cec0*/  MOV R140, R205 ;  /* 0x000000cd008c7202 */ /* 0x002fe20000000f00 */
[----:B------:R-:W-:Y:S01]  /*4ced0*/  IMAD.MOV.U32 R141, RZ, RZ, R206 ;  /* 0x000000ffff8d7224 */ /* 0x000fe200078e00ce */
[----:B------:R-:W-:Y:S04]  /*4cee0*/  STL [R1+0x1458], R204 ;  /* 0x001458cc01007387 */ /* 0x000fe80000100800 */
[----:B------:R1:W-:Y:S04]  /*4cef0*/  LDGSTS.E [R3+0xfa80], desc[UR14][R140.64], P0 ;  /* 0x0fa800008c037fae */ /* 0x0003e800081a100e */
[----:B------:R1:W-:Y:S02]  /*4cf00*/  STL [R1+0x1464], R143 ;  /* 0x0014648f01007387 */ /* 0x0003e40000100800 */
[----:B-1----:R-:W-:Y:S01]  /*4cf10*/  MOV R140, R145 ;  /* 0x00000091008c7202 */ /* 0x002fe20000000f00 */
[----:B------:R-:W-:Y:S01]  /*4cf20*/  IMAD.MOV.U32 R141, RZ, RZ, R204 ;  /* 0x000000ffff8d7224 */ /* 0x000fe200078e00cc */
[----:B------:R1:W-:Y:S04]  /*4cf30*/  STL [R1+0x1460], R144 ;  /* 0x0014609001007387 */ /* 0x0003e80000100800 */
[----:B------:R1:W-:Y:S04]  /*4cf40*/  LDGSTS.E [R3+0xfb00], desc[UR14][R140.64], P0 ;  /* 0x0fb000008c037fae */ /* 0x0003e800081a100e */
[----:B------:R-:W3:Y:S01]  /*4cf50*/  LDL.LU R145, [R1+0x4f0] ;  /* 0x0004f00001917983 */ /* 0x000ee20000300800 */
[----:B-1----:R-:W-:-:S03]  /*4cf60*/  MOV R140, R143 ;  /* 0x0000008f008c7202 */ /* 0x002fc60000000f00 */
[----:B------:R-:W3:Y:S01]  /*4cf70*/  LDL.LU R143, [R1+0x4f4] ;  /* 0x0004f400018f7983 */ /* 0x000ee20000300800 */
[----:B------:R-:W-:Y:S01]  /*4cf80*/  UISETP.GT.AND UP1, UPT, UR18, 0x2, UPT ;  /* 0x000000021200788c */ /* 0x000fe2000bf24270 */
[----:B------:R-:W-:Y:S02]  /*4cf90*/  IMAD.MOV.U32 R141, RZ, RZ, R144 ;  /* 0x000000ffff8d7224 */ /* 0x000fe400078e0090 */
[----:B------:R-:W3:Y:S01]  /*4cfa0*/  LDL.LU R206, [R1+0x55c] ;  /* 0x00055c0001ce7983 */ /* 0x000ee20000300800 */
[----:B------:R-:W-:-:S03]  /*4cfb0*/  USEL UR12, URZ, 0x4, !UP1 ;  /* 0x00000004ff0c7887 */ /* 0x000fc6000c800000 */
[----:B------:R1:W-:Y:S01]  /*4cfc0*/  LDGSTS.E [R3+0xfb80], desc[UR14][R140.64], P0 ;  /* 0x0fb800008c037fae */ /* 0x0003e200081a100e */
[----:B------:R-:W-:-:S03]  /*4cfd0*/  USEL UR12, UR12, URZ, !UP0 ;  /* 0x000000ff0c0c7287 */ /* 0x000fc6000c000000 */
[----:B------:R-:W3:Y:S03]  /*4cfe0*/  LDL.LU R144, [R1+0x564] ;  /* 0x0005640001907983 */ /* 0x000ee60000300800 */
[----:B------:R-:W-:Y:S02]  /*4cff0*/  ISETP.NE.U32.AND P0, PT, RZ, UR12, PT ;  /* 0x0000000cff007c0c */ /* 0x000fe4000bf05070 */
[----:B-1----:R-:W-:Y:S02]  /*4d000*/  LOP3.LUT R3, R142, 0x40, RZ, 0x3c, !PT ;  /* 0x000000408e037812 */ /* 0x002fe400078e3cff */
[----:B----4-:R-:W-:-:S04]  /*4d010*/  IADD3 R202, P1, PT, R202, UR16, RZ ;  /* 0x00000010caca7c10 */ /* 0x010fc8000ff3e0ff */
[----:B------:R-:W-:Y:S02]  /*4d020*/  IADD3.X R203, PT, PT, R203, UR7, RZ, P1, !PT ;  /* 0x00000007cbcb7c10 */ /* 0x000fe40008ffe4ff */
[----:B------:R-:W-:Y:S01]  /*4d030*/  IADD3 R146, P1, PT, R146, UR16, RZ ;  /* 0x0000001092927c10 */ /* 0x000fe2000ff3e0ff */
[----:B------:R-:W-:Y:S01]  /*4d040*/  STL [R1+0x4dc], R202 ;  /* 0x0004dcca01007387 */ /* 0x000fe20000100800 */
[----:B------:R-:W-:Y:S01]  /*4d050*/  IADD3 R3, PT, PT, R3, UR13, RZ ;  /* 0x0000000d03037c10 */ /* 0x000fe2000fffe0ff */
[----:B------:R-:W-:Y:S01]  /*4d060*/  IMAD.MOV.U32 R140, RZ, RZ, R202 ;  /* 0x000000ffff8c7224 */ /* 0x000fe200078e00ca */
[----:B------:R-:W-:Y:S01]  /*4d070*/  MOV R141, R203 ;  /* 0x000000cb008d7202 */ /* 0x000fe20000000f00 */
[----:B------:R-:W-:Y:S01]  /*4d080*/  STL [R1+0x4d8], R203 ;  /* 0x0004d8cb01007387 */ /* 0x000fe20000100800 */
[----:B------:R-:W-:-:S03]  /*4d090*/  IADD3 R147, P2, PT, R147, UR16, RZ ;  /* 0x0000001093937c10 */ /* 0x000fc6000ff5e0ff */
[----:B------:R-:W4:Y:S04]  /*4d0a0*/  LDL.LU R207, [R1+0x558] ;  /* 0x0005580001cf7983 */ /* 0x000f280000300800 */
[----:B------:R-:W4:Y:S04]  /*4d0b0*/  LDL.LU R205, [R1+0x560] ;  /* 0x0005600001cd7983 */ /* 0x000f280000300800 */
[----:B------:R1:W-:Y:S04]  /*4d0c0*/  STL [R1+0x4e4], R146 ;  /* 0x0004e49201007387 */ /* 0x0003e80000100800 */
[----:B------:R1:W-:Y:S02]  /*4d0d0*/  LDGSTS.E [R3+0x400], desc[UR14][R140.64], P0 ;  /* 0x004000008c037fae */ /* 0x0003e400081a100e */
[----:B-1----:R-:W-:Y:S01]  /*4d0e0*/  IMAD.MOV.U32 R140, RZ, RZ, R146 ;  /* 0x000000ffff8c7224 */ /* 0x002fe200078e0092 */
[----:B--2---:R-:W-:-:S05]  /*4d0f0*/  IADD3.X R201, PT, PT, R201, UR7, RZ, P1, !PT ;  /* 0x00000007c9c97c10 */ /* 0x004fca0008ffe4ff */
[----:B------:R-:W-:Y:S01]  /*4d100*/  STL [R1+0x4e0], R201 ;  /* 0x0004e0c901007387 */ /* 0x000fe20000100800 */
[----:B---3--:R-:W-:-:S03]  /*4d110*/  IADD3.X R200, PT, PT, R200, UR7, RZ, P2, !PT ;  /* 0x00000007c8c87c10 */ /* 0x008fc600097fe4ff */
[----:B------:R-:W-:Y:S04]  /*4d120*/  STL [R1+0x4ec], R147 ;  /* 0x0004ec9301007387 */ /* 0x000fe80000100800 */
[----:B------:R-:W2:Y:S04]  /*4d130*/  LDL.LU R146, [R1+0x56c] ;  /* 0x00056c0001927983 */ /* 0x000ea80000300800 */
[----:B------:R1:W-:Y:S04]  /*4d140*/  STL [R1+0x4e8], R200 ;  /* 0x0004e8c801007387 */ /* 0x0003e80000100800 */
[----:B------:R-:W3:Y:S01]  /*4d150*/  LDL.LU R204, [R1+0x568] ;  /* 0x0005680001cc7983 */ /* 0x000ee20000300800 */
[----:B------:R-:W-:-:S03]  /*4d160*/  MOV R141, R201 ;  /* 0x000000c9008d7202 */ /* 0x000fc60000000f00 */
[----:B------:R-:W3:Y:S04]  /*4d170*/  LDL.LU R203, [R1+0x570] ;  /* 0x0005700001cb7983 */ /* 0x000ee80000300800 */
[----:B------:R-:W3:Y:S04]  /*4d180*/  LDL.LU R142, [R1+0x574] ;  /* 0x00057400018e7983 */ /* 0x000ee80000300800 */
[----:B------:R1:W-:Y:S04]  /*4d190*/  LDGSTS.E [R3+0x480], desc[UR14][R140.64], P0 ;  /* 0x004800008c037fae */ /* 0x0003e800081a100e */
[----:B------:R-:W3:Y:S01]  /*4d1a0*/  LDL.LU R202, [R1+0x5d8] ;  /* 0x0005d80001ca7983 */ /* 0x000ee20000300800 */
[----:B-1----:R-:W-:Y:S01]  /*4d1b0*/  MOV R141, R200 ;  /* 0x000000c8008d7202 */ /* 0x002fe20000000f00 */
[----:B------:R-:W-:-:S02]  /*4d1c0*/  IMAD.MOV.U32 R140, RZ, RZ, R147 ;  /* 0x000000ffff8c7224 */ /* 0x000fc400078e0093 */
[----:B------:R-:W3:Y:S04]  /*4d1d0*/  LDL.LU R200, [R1+0x5dc] ;  /* 0x0005dc0001c87983 */ /* 0x000ee80000300800 */
[----:B------:R1:W-:Y:S01]  /*4d1e0*/  LDGSTS.E [R3+0x500], desc[UR14][R140.64], P0 ;  /* 0x005000008c037fae */ /* 0x0003e200081a100e */
[----:B------:R-:W-:Y:S01]  /*4d1f0*/  UISETP.GT.AND UP1, UPT, UR18, 0x6, UPT ;  /* 0x000000061200788c */ /* 0x000fe2000bf24270 */
[----:B------:R-:W-:-:S04]  /*4d200*/  IADD3 R143, P1, PT, R143, UR16, RZ ;  /* 0x000000108f8f7c10 */ /* 0x000fc8000ff3e0ff */
[----:B------:R-:W-:Y:S01]  /*4d210*/  IADD3.X R145, PT, PT, R145, UR7, RZ, P1, !PT ;  /* 0x0000000791917c10 */ /* 0x000fe20008ffe4ff */
[----:B------:R1:W-:Y:S02]  /*4d220*/  STL [R1+0x4f4], R143 ;  /* 0x0004f48f01007387 */ /* 0x0003e40000100800 */
[----:B-1----:R-:W-:Y:S02]  /*4d230*/  IMAD.MOV.U32 R140, RZ, RZ, R143 ;  /* 0x000000ffff8c7224 */ /* 0x002fe400078e008f */
[----:B------:R1:W-:Y:S04]  /*4d240*/  STL [R1+0x4f0], R145 ;  /* 0x0004f09101007387 */ /* 0x0003e80000100800 */
[----:B------:R-:W3:Y:S04]  /*4d250*/  LDL.LU R201, [R1+0x5e0] ;  /* 0x0005e00001c97983 */ /* 0x000ee80000300800 */
[----:B------:R-:W3:Y:S01]  /*4d260*/  LDL.LU R143, [R1+0x5e4] ;  /* 0x0005e400018f7983 */ /* 0x000ee20000300800 */
[----:B------:R-:W-:-:S03]  /*4d270*/  MOV R141, R145 ;  /* 0x00000091008d7202 */ /* 0x000fc60000000f00 */
[----:B------:R-:W3:Y:S04]  /*4d280*/  LDL.LU R147, [R1+0x5e8] ;  /* 0x0005e80001937983 */ /* 0x000ee80000300800 */
[----:B-1----:R-:W3:Y:S01]  /*4d290*/  LDL.LU R145, [R1+0x5ec] ;  /* 0x0005ec0001917983 */ /* 0x002ee20000300800 */
[----:B------:R-:W-:Y:S01]  /*4d2a0*/  USEL UR12, URZ, 0x4, !UP1 ;  /* 0x00000004ff0c7887 */ /* 0x000fe2000c800000 */
[----:B------:R-:W-:Y:S02]  /*4d2b0*/  IADD3 R206, P1, PT, R206, UR16, RZ ;  /* 0x00000010cece7c10 */ /* 0x000fe4000ff3e0ff */
[----:B------:R1:W-:Y:S01]  /*4d2c0*/  LDGSTS.E [R3+0x580], desc[UR14][R140.64], P0 ;  /* 0x005800008c037fae */ /* 0x0003e200081a100e */
[----:B------:R-:W-:-:S06]  /*4d2d0*/  USEL UR12, UR12, URZ, !UP0 ;  /* 0x000000ff0c0c7287 */ /* 0x000fcc000c000000 */
[----:B------:R-:W-:Y:S02]  /*4d2e0*/  ISETP.NE.U32.AND P0, PT, RZ, UR12, PT ;  /* 0x0000000cff007c0c */ /* 0x000fe4000bf05070 */
[----:B------:R-:W-:Y:S02]  /*4d2f0*/  IADD3 R144, P2, PT, R144, UR16, RZ ;  /* 0x0000001090907c10 */ /* 0x000fe4000ff5e0ff */
[----:B----4-:R-:W-:Y:S01]  /*4d300*/  IADD3.X R207, PT, PT, R207, UR7, RZ, P1, !PT ;  /* 0x00000007cfcf7c10 */ /* 0x010fe20008ffe4ff */
[----:B-1----:R-:W-:-:S03]  /*4d310*/  IMAD.MOV.U32 R140, RZ, RZ, R206 ;  /* 0x000000ffff8c7224 */ /* 0x002fc600078e00ce */
        /* <DEDUP_REMOVED lines=11> */
[----:B--2---:R-:W-:-:S04]  /*4d3d0*/  IADD3 R146, P1, PT, R146, UR16, RZ ;  /* 0x0000001092927c10 */ /* 0x004fc8000ff3e0ff */
[----:B---3--:R-:W-:Y:S01]  /*4d3e0*/  IADD3.X R204, PT, PT, R204, UR7, RZ, P1, !PT ;  /* 0x00000007cccc7c10 */ /* 0x008fe20008ffe4ff */
[----:B------:R2:W-:Y:S01]  /*4d3f0*/  STL [R1+0x56c], R146 ;  /* 0x00056c9201007387 */ /* 0x0005e20000100800 */
[----:B-1----:R-:W-:-:S03]  /*4d400*/  IMAD.MOV.U32 R140, RZ, RZ, R146 ;  /* 0x000000ffff8c7224 */ /* 0x002fc600078e0092 */
[----:B------:R-:W-:Y:S04]  /*4d410*/  STL [R1+0x568], R204 ;  /* 0x000568cc01007387 */ /* 0x000fe80000100800 */
[----:B--2---:R-:W2:Y:S01]  /*4d420*/  LDL.LU R146, [R1+0x5f0] ;  /* 0x0005f00001927983 */ /* 0x004ea20000300800 */
[----:B------:R-:W-:Y:S01]  /*4d430*/  UISETP.GT.AND UP1, UPT, UR18, 0xa, UPT ;  /* 0x0000000a1200788c */ /* 0x000fe2000bf24270 */
[----:B------:R-:W-:-:S03]  /*4d440*/  IADD3 R142, P2, PT, R142, UR16, RZ ;  /* 0x000000108e8e7c10 */ /* 0x000fc6000ff5e0ff */
[----:B------:R-:W-:Y:S01]  /*4d450*/  USEL UR12, URZ, 0x4, !UP1 ;  /* 0x00000004ff0c7887 */ /* 0x000fe2000c800000 */
[----:B------:R-:W-:-:S03]  /*4d460*/  MOV R141, R204 ;  /* 0x000000cc008d7202 */ /* 0x000fc60000000f00 */
[----:B------:R-:W-:Y:S01]  /*4d470*/  USEL UR12, UR12, URZ, !UP0 ;  /* 0x000000ff0c0c7287 */ /* 0x000fe2000c000000 */
[----:B------:R-:W-:Y:S01]  /*4d480*/  IADD3.X R203, PT, PT, R203, UR7, RZ, P2, !PT ;  /* 0x00000007cbcb7c10 */ /* 0x000fe200097fe4ff */
[----:B------:R1:W-:Y:S01]  /*4d490*/  LDGSTS.E [R3+0xd00], desc[UR14][R140.64], P0 ;  /* 0x00d000008c037fae */ /* 0x0003e200081a100e */
[----:B------:R-:W-:-:S03]  /*4d4a0*/  IADD3 R200, P3, PT, R200, UR16, RZ ;  /* 0x00000010c8c87c10 */ /* 0x000fc6000ff7e0ff */
[----:B------:R-:W-:Y:S01]  /*4d4b0*/  ISETP.NE.U32.AND P1, PT, RZ, UR12, PT ;  /* 0x0000000cff007c0c */ /* 0x000fe2000bf25070 */
[----:B------:R3:W-:Y:S01]  /*4d4c0*/  STL [R1+0x574], R142 ;  /* 0x0005748e01007387 */ /* 0x0007e20000100800 */
[----:B------:R-:W-:Y:S01]  /*4d4d0*/  IADD3.X R202, PT, PT, R202, UR7, RZ, P3, !PT ;  /* 0x00000007caca7c10 */ /* 0x000fe20009ffe4ff */
[----:B-1----:R-:W-:Y:S01]  /*4d4e0*/  IMAD.MOV.U32 R140, RZ, RZ, R142 ;  /* 0x000000ffff8c7224 */ /* 0x002fe200078e008e */
[----:B------:R-:W-:Y:S01]  /*4d4f0*/  MOV R141, R203 ;  /* 0x000000cb008d7202 */ /* 0x000fe20000000f00 */
[----:B------:R-:W-:Y:S04]  /*4d500*/  STL [R1+0x570], R203 ;  /* 0x000570cb01007387 */ /* 0x000fe80000100800 */
[----:B------:R1:W-:Y:S04]  /*4d510*/  STL [R1+0x5dc], R200 ;  /* 0x0005dcc801007387 */ /* 0x0003e80000100800 */
[----:B------:R1:W-:Y:S04]  /*4d520*/  LDGSTS.E [R3+0xd80], desc[UR14][R140.64], P0 ;  /* 0x00d800008c037fae */ /* 0x0003e800081a100e */
[----:B------:R-:W2:Y:S04]  /*4d530*/  LDL.LU R206, [R1+0x65c] ;  /* 0x00065c0001ce7983 */ /* 0x000ea80000300800 */
[----:B------:R-:W-:Y:S01]  /*4d540*/  STL [R1+0x5d8], R202 ;  /* 0x0005d8ca01007387 */ /* 0x000fe20000100800 */
[----:B-1----:R-:W-:Y:S01]  /*4d550*/  IMAD.MOV.U32 R140, RZ, RZ, R200 ;  /* 0x000000ffff8c7224 */ /* 0x002fe200078e00c8 */
[----:B------:R-:W-:-:S02]  /*4d560*/  MOV R141, R202 ;  /* 0x000000ca008d7202 */ /* 0x000fc40000000f00 */
[----:B---3--:R-:W3:Y:S04]  /*4d570*/  LDL.LU R142, [R1+0x664] ;  /* 0x00066400018e7983 */ /* 0x008ee80000300800 */
[----:B------:R-:W3:Y:S04]  /*4d580*/  LDL.LU R207, [R1+0x658] ;  /* 0x0006580001cf7983 */ /* 0x000ee80000300800 */
[----:B------:R-:W3:Y:S04]  /*4d590*/  LDL.LU R200, [R1+0x660] ;  /* 0x0006600001c87983 */ /* 0x000ee80000300800 */
[----:B------:R1:W-:Y:S01]  /*4d5a0*/  LDGSTS.E [R3+0x1400], desc[UR14][R140.64], P1 ;  /* 0x014000008c037fae */ /* 0x0003e200089a100e */
[----:B------:R-:W-:-:S04]  /*4d5b0*/  IADD3 R143, P0, PT, R143, UR16, RZ ;  /* 0x000000108f8f7c10 */ /* 0x000fc8000ff1e0ff */
[----:B------:R-:W-:Y:S01]  /*4d5c0*/  IADD3.X R201, PT, PT, R201, UR7, RZ, P0, !PT ;  /* 0x00000007c9c97c10 */ /* 0x000fe200087fe4ff */
[----:B------:R1:W-:Y:S01]  /*4d5d0*/  STL [R1+0x5e4], R143 ;  /* 0x0005e48f01007387 */ /* 0x0003e20000100800 */
[----:B------:R-:W-:Y:S01]  /*4d5e0*/  IADD3 R145, P2, PT, R145, UR16, RZ ;  /* 0x0000001091917c10 */ /* 0x000fe2000ff5e0ff */
[----:B-1----:R-:W-:Y:S01]  /*4d5f0*/  IMAD.MOV.U32 R140, RZ, RZ, R143 ;  /* 0x000000ffff8c7224 */ /* 0x002fe200078e008f */
[----:B------:R-:W-:Y:S01]  /*4d600*/  MOV R141, R201 ;  /* 0x000000c9008d7202 */ /* 0x000fe20000000f00 */
[----:B------:R-:W-:Y:S01]  /*4d610*/  STL [R1+0x5e0], R201 ;  /* 0x0005e0c901007387 */ /* 0x000fe20000100800 */
[----:B------:R-:W-:-:S03]  /*4d620*/  IADD3.X R147, PT, PT, R147, UR7, RZ, P2, !PT ;  /* 0x0000000793937c10 */ /* 0x000fc600097fe4ff */
[----:B------:R1:W-:Y:S04]  /*4d630*/  STL [R1+0x5ec], R145 ;  /* 0x0005ec9101007387 */ /* 0x0003e80000100800 */
[----:B------:R-:W3:Y:S04]  /*4d640*/  LDL.LU R143, [R1+0x66c] ;  /* 0x00066c00018f7983 */ /* 0x000ee80000300800 */
[----:B------:R1:W-:Y:S04]  /*4d650*/  LDGSTS.E [R3+0x1480], desc[UR14][R140.64], P1 ;  /* 0x014800008c037fae */ /* 0x0003e800089a100e */
[----:B------:R-:W-:Y:S01]  /*4d660*/  STL [R1+0x5e8], R147 ;  /* 0x0005e89301007387 */ /* 0x000fe20000100800 */
[----:B-1----:R-:W-:-:S03]  /*4d670*/  IMAD.MOV.U32 R140, RZ, RZ, R145 ;  /* 0x000000ffff8c7224 */ /* 0x002fc600078e0091 */
[----:B------:R-:W3:Y:S04]  /*4d680*/  LDL.LU R145, [R1+0x668] ;  /* 0x0006680001917983 */ /* 0x000ee80000300800 */
[----:B------:R-:W3:Y:S04]  /*4d690*/  LDL.LU R201, [R1+0x674] ;  /* 0x0006740001c97983 */ /* 0x000ee80000300800 */
[----:B------:R-:W3:Y:S01]  /*4d6a0*/  LDL.LU R204, [R1+0x6dc] ;  /* 0x0006dc0001cc7983 */ /* 0x000ee20000300800 */
[----:B----4-:R-:W-:-:S05]  /*4d6b0*/  IADD3 R144, P0, PT, R144, UR16, RZ ;  /* 0x0000001090907c10 */ /* 0x010fca000ff1e0ff */
[----:B------:R-:W-:Y:S01]  /*4d6c0*/  STL [R1+0x5f4], R144 ;  /* 0x0005f49001007387 */ /* 0x000fe20000100800 */
[----:B------:R-:W-:-:S05]  /*4d6d0*/  MOV R141, R147 ;  /* 0x00000093008d7202 */ /* 0x000fca0000000f00 */
[----:B------:R1:W-:Y:S02]  /*4d6e0*/  LDGSTS.E [R3+0x1500], desc[UR14][R140.64], P1 ;  /* 0x015000008c037fae */ /* 0x0003e400089a100e */
[----:B-1----:R-:W-:Y:S01]  /*4d6f0*/  IMAD.MOV.U32 R140, RZ, RZ, R144 ;  /* 0x000000ffff8c7224 */ /* 0x002fe200078e0090 */
[----:B--2---:R-:W-:-:S05]  /*4d700*/  IADD3.X R146, PT, PT, R146, UR7, RZ, P0, !PT ;  /* 0x0000000792927c10 */ /* 0x004fca00087fe4ff */
[----:B------:R1:W-:Y:S04]  /*4d710*/  STL [R1+0x5f0], R146 ;  /* 0x0005f09201007387 */ /* 0x0003e80000100800 */
[----:B------:R-:W2:Y:S01]  /*4d720*/  LDL.LU R203, [R1+0x670] ;  /* 0x0006700001cb7983 */ /* 0x000ea20000300800 */
[----:B------:R-:W-:-:S03]  /*4d730*/  MOV R141, R146 ;  /* 0x00000092008d7202 */ /* 0x000fc60000000f00 */
[----:B------:R-:W4:Y:S04]  /*4d740*/  LDL.LU R205, [R1+0x6d8] ;  /* 0x0006d80001cd7983 */ /* 0x000f280000300800 */
[----:B------:R-:W4:Y:S04]  /*4d750*/  LDL.LU R202, [R1+0x6e0] ;  /* 0x0006e00001ca7983 */ /* 0x000f280000300800 */
[----:B-1----:R-:W4:Y:S04]  /*4d760*/  LDL.LU R146, [R1+0x6e4] ;  /* 0x0006e40001927983 */ /* 0x002f280000300800 */
[----:B------:R-:W4:Y:S04]  /*4d770*/  LDL.LU R147, [R1+0x6e8] ;  /* 0x0006e80001937983 */ /* 0x000f280000300800 */
[----:B------:R-:W4:Y:S01]  /*4d780*/  LDL.LU R144, [R1+0x6ec] ;  /* 0x0006ec0001907983 */ /* 0x000f220000300800 */
[----:B------:R-:W-:-:S03]  /*4d790*/  UISETP.GT.AND UP1, UPT, UR18, 0xe, UPT ;  /* 0x0000000e1200788c */ /* 0x000fc6000bf24270 */
[----:B------:R1:W-:Y:S01]  /*4d7a0*/  LDGSTS.E [R3+0x1580], desc[UR14][R140.64], P1 ;  /* 0x015800008c037fae */ /* 0x0003e200089a100e */
[----:B------:R-:W-:-:S04]  /*4d7b0*/  USEL UR12, URZ, 0x4, !UP1 ;  /* 0x00000004ff0c7887 */ /* 0x000fc8000c800000 */
[----:B------:R-:W-:Y:S01]  /*4d7c0*/  USEL UR12, UR12, URZ, !UP0 ;  /* 0x000000ff0c0c7287 */ /* 0x000fe2000c000000 */
[----:B------:R-:W-:-:S05]  /*4d7d0*/  IADD3 R206, P1, PT, R206, UR16, RZ ;  /* 0x00000010cece7c10 */ /* 0x000fca000ff3e0ff */
[----:B------:R-:W-:Y:S01]  /*4d7e0*/  ISETP.NE.U32.AND P0, PT, RZ, UR12, PT ;  /* 0x0000000cff007c0c */ /* 0x000fe2000bf05070 */
[----:B-1----:R-:W-:Y:S01]  /*4d7f0*/  IMAD.MOV.U32 R140, RZ, RZ, R206 ;  /* 0x000000ffff8c7224 */ /* 0x002fe200078e00ce */
[----:B---3--:R-:W-:Y:S02]  /*4d800*/  IADD3 R142, P2, PT, R142, UR16, RZ ;  /* 0x000000108e8e7c10 */ /* 0x008fe4000ff5e0ff */
        /* <DEDUP_REMOVED lines=10> */
[----:B---3--:R-:W3:Y:S04]  /*4d8b0*/  LDL.LU R142, [R1+0x6f4] ;  /* 0x0006f400018e7983 */ /* 0x008ee80000300800 */
[----:B------:R1:W-:Y:S01]  /*4d8c0*/  LDGSTS.E [R3+0x1c80], desc[UR14][R140.64], P0 ;  /* 0x01c800008c037fae */ /* 0x0003e200081a100e */
[----:B------:R-:W-:-:S05]  /*4d8d0*/  IADD3 R143, P1, PT, R143, UR16, RZ ;  /* 0x000000108f8f7c10 */ /* 0x000fca000ff3e0ff */
        /* <DEDUP_REMOVED lines=12> */
[----:B------:R-:W3:Y:S04]  /*4d9a0*/  LDL.LU R143, [R1+0x774] ;  /* 0x00077400018f7983 */ /* 0x000ee80000300800 */
        /* <DEDUP_REMOVED lines=8> */
[----:B----4-:R-:W-:-:S03]  /*4da30*/  IADD3.X R205, PT, PT, R205, UR7, RZ, P3, !PT ;  /* 0x00000007cdcd7c10 */ /* 0x010fc60009ffe4ff */
[----:B------:R2:W-:Y:S04]  /*4da40*/  LDGSTS.E [R3+0x1d80], desc[UR14][R140.64], P0 ;  /* 0x01d800008c037fae */ /* 0x0005e800081a100e */
[----:B-1----:R-:W4:Y:S01]  /*4da50*/  LDL.LU R203, [R1+0x768] ;  /* 0x0007680001cb7983 */ /* 0x002f220000300800 */
[----:B------:R-:W-:Y:S02]  /*4da60*/  IADD3 R146, P0, PT, R146, UR16, RZ ;  /* 0x0000001092927c10 */ /* 0x000fe4000ff1e0ff */
[----:B------:R-:W-:Y:S02]  /*4da70*/  IADD3 R144, P2, PT, R144, UR16, RZ ;  /* 0x0000001090907c10 */ /* 0x000fe4000ff5e0ff */
[----:B------:R-:W-:Y:S01]  /*4da80*/  IADD3.X R202, PT, PT, R202, UR7, RZ, P0, !PT ;  /* 0x00000007caca7c10 */ /* 0x000fe200087fe4ff */
[----:B--2---:R-:W-:Y:S01]  /*4da90*/  IMAD.MOV.U32 R140, RZ, RZ, R204 ;  /* 0x000000ffff8c7224 */ /* 0x004fe200078e00cc */
        /* <DEDUP_REMOVED lines=12> */
[----:B------:R3:W-:Y:S01]  /*4db60*/  STL [R1+0x6e8], R147 ;  /* 0x0006e89301007387 */ /* 0x0007e20000100800 */
[----:B-1----:R-:W-:-:S03]  /*4db70*/  MOV R141, R147 ;  /* 0x00000093008d7202 */ /* 0x002fc60000000f00 */
[----:B---3--:R-:W3:Y:S01]  /*4db80*/  LDL.LU R147, [R1+0x778] ;  /* 0x0007780001937983 */ /* 0x008ee20000300800 */
[----:B------:R-:W-:Y:S01]  /*4db90*/  IADD3 R142, P0, PT, R142, UR16, RZ ;  /* 0x000000108e8e7c10 */ /* 0x000fe2000ff1e0ff */
[----:B------:R-:W-:Y:S02]  /*4dba0*/  IMAD.MOV.U32 R140, RZ, RZ, R144 ;  /* 0x000000ffff8c7224 */ /* 0x000fe400078e0090 */
[----:B------:R-:W3:Y:S04]  /*4dbb0*/  LDL.LU R202, [R1+0x784] ;  /* 0x0007840001ca7983 */ /* 0x000ee80000300800 */
[----:B------:R-:W3:Y:S04]  /*4dbc0*/  LDL.LU R144, [R1+0x7ec] ;  /* 0x0007ec0001907983 */ /* 0x000ee80000300800 */
[----:B------:R-:W-:Y:S01]  /*4dbd0*/  STL [R1+0x6f4], R142 ;  /* 0x0006f48e01007387 */ /* 0x000fe20000100800 */
[----:B------:R-:W-:-:S03]  /*4dbe0*/  UISETP.GT.AND UP1, UPT, UR18, 0x16, UPT ;  /* 0x000000161200788c */ /* 0x000fc6000bf24270 */
[----:B------:R1:W-:Y:S01]  /*4dbf0*/  LDGSTS.E [R3+0x2500], desc[UR14][R140.64], P1 ;  /* 0x025000008c037fae */ /* 0x0003e200089a100e */
[----:B------:R-:W-:-:S05]  /*4dc00*/  IADD3.X R145, PT, PT, R145, UR7, RZ, P0, !PT ;  /* 0x0000000791917c10 */ /* 0x000fca00087fe4ff */
[----:B------:R1:W-:Y:S04]  /*4dc10*/  STL [R1+0x6f0], R145 ;  /* 0x0006f09101007387 */ /* 0x0003e80000100800 */
[----:B------:R-:W3:Y:S01]  /*4dc20*/  LDL.LU R204, [R1+0x780] ;  /* 0x0007800001cc7983 */ /* 0x000ee20000300800 */
[----:B-1----:R-:W-:Y:S01]  /*4dc30*/  IMAD.MOV.U32 R140, RZ, RZ, R142 ;  /* 0x000000ffff8c7224 */ /* 0x002fe200078e008e */
[----:B------:R-:W-:Y:S01]  /*4dc40*/  MOV R141, R145 ;  /* 0x00000091008d7202 */ /* 0x000fe20000000f00 */
[----:B------:R-:W-:Y:S01]  /*4dc50*/  USEL UR12, URZ, 0x4, !UP1 ;  /* 0x00000004ff0c7887 */ /* 0x000fe2000c800000 */
[----:B------:R-:W3:Y:S04]  /*4dc60*/  LDL.LU R205, [R1+0x7e8] ;  /* 0x0007e80001cd7983 */ /* 0x000ee80000300800 */
[----:B------:R1:W-:Y:S01]  /*4dc70*/  LDGSTS.E [R3+0x2580], desc[UR14][R140.64], P1 ;  /* 0x025800008c037fae */ /* 0x0003e200089a100e */
[----:B------:R-:W-:Y:S01]  /*4dc80*/  IADD3 R200, P1, PT, R200, UR16, RZ ;  /* 0x00000010c8c87c10 */ /* 0x000fe2000ff3e0ff */
[----:B------:R-:W-:Y:S01]  /*4dc90*/  USEL UR12, UR12, URZ, !UP0 ;  /* 0x000000ff0c0c7287 */ /* 0x000fe2000c000000 */
[----:B------:R-:W-:Y:S01]  /*4dca0*/  IADD3 R143, P2, PT, R143, UR16, RZ ;  /* 0x000000108f8f7c10 */ /* 0x000fe2000ff5e0ff */
[----:B------:R-:W3:Y:S04]  /*4dcb0*/  LDL.LU R145, [R1+0x7f4] ;  /* 0x0007f40001917983 */ /* 0x000ee80000300800 */
[----:B------:R-:W3:Y:S01]  /*4dcc0*/  LDL.LU R142, [R1+0x7fc] ;  /* 0x0007fc00018e7983 */ /* 0x000ee20000300800 */
[----:B------:R-:W-:-:S03]  /*4dcd0*/  ISETP.NE.U32.AND P0, PT, RZ, UR12, PT ;  /* 0x0000000cff007c0c */ /* 0x000fc6000bf05070 */
[----:B------:R-:W-:Y:S01]  /*4dce0*/  STL [R1+0x76c], R200 ;  /* 0x00076cc801007387 */ /* 0x000fe20000100800 */
[----:B-1----:R-:W-:Y:S01]  /*4dcf0*/  IMAD.MOV.U32 R140, RZ, RZ, R200 ;  /* 0x000000ffff8c7224 */ /* 0x002fe200078e00c8 */
        /* <DEDUP_REMOVED lines=8> */
[----:B------:R-:W-:Y:S01]  /*4dd80*/  IMAD.MOV.U32 R140, RZ, RZ, R143 ;  /* 0x000000ffff8c7224 */ /* 0x000fe200078e008f */
[----:B------:R-:W-:Y:S02]  /*4dd90*/  MOV R141, R201 ;  /* 0x000000c9008d7202 */ /* 0x000fe40000000f00 */
[----:B------:R-:W2:Y:S04]  /*4dda0*/  LDL.LU R200, [R1+0x7f8] ;  /* 0x0007f80001c87983 */ /* 0x000ea80000300800 */
[----:B----4-:R-:W4:Y:S04]  /*4ddb0*/  LDL.LU R143, [R1+0x804] ;  /* 0x00080400018f7983 */ /* 0x010f280000300800 */
[----:B------:R1:W-:Y:S01]  /*4ddc0*/  LDGSTS.E [R3+0x2c80], desc[UR14][R140.64], P0 ;  /* 0x02c800008c037fae */ /* 0x0003e200081a100e */
[----:B------:R-:W-:-:S05]  /*4ddd0*/  IADD3 R146, P1, PT, R146, UR16, RZ ;  /* 0x0000001092927c10 */ /* 0x000fca000ff3e0ff */
[----:B------:R3:W-:Y:S01]  /*4dde0*/  STL [R1+0x77c], R146 ;  /* 0x00077c9201007387 */ /* 0x0007e20000100800 */
[----:B-1----:R-:W-:Y:S01]  /*4ddf0*/  IMAD.MOV.U32 R140, RZ, RZ, R146 ;  /* 0x000000ffff8c7224 */ /* 0x002fe200078e0092 */
[----:B---3--:R-:W-:-:S05]  /*4de00*/  IADD3.X R147, PT, PT, R147, UR7, RZ, P1, !PT ;  /* 0x0000000793937c10 */ /* 0x008fca0008ffe4ff */
[----:B------:R1:W-:Y:S04]  /*4de10*/  STL [R1+0x778], R147 ;  /* 0x0007789301007387 */ /* 0x0003e80000100800 */
[----:B------:R-:W3:Y:S01]  /*4de20*/  LDL.LU R146, [R1+0x800] ;  /* 0x0008000001927983 */ /* 0x000ee20000300800 */
[----:B------:R-:W-:Y:S02]  /*4de30*/  IADD3 R202, P2, PT, R202, UR16, RZ ;  /* 0x00000010caca7c10 */ /* 0x000fe4000ff5e0ff */
[----:B------:R-:W-:Y:S01]  /*4de40*/  MOV R141, R147 ;  /* 0x00000093008d7202 */ /* 0x000fe20000000f00 */
[----:B------:R-:W3:Y:S01]  /*4de50*/  LDL.LU R201, [R1+0x86c] ;  /* 0x00086c0001c97983 */ /* 0x000ee20000300800 */
[----:B------:R-:W-:-:S03]  /*4de60*/  IADD3 R144, P3, PT, R144, UR16, RZ ;  /* 0x0000001090907c10 */ /* 0x000fc6000ff7e0ff */
[----:B-1----:R-:W3:Y:S04]  /*4de70*/  LDL.LU R147, [R1+0x874] ;  /* 0x0008740001937983 */ /* 0x002ee80000300800 */
[----:B------:R1:W-:Y:S04]  /*4de80*/  STL [R1+0x784], R202 ;  /* 0x000784ca01007387 */ /* 0x0003e80000100800 */
[----:B------:R1:W-:Y:S02]  /*4de90*/  LDGSTS.E [R3+0x2d00], desc[UR14][R140.64], P0 ;  /* 0x02d000008c037fae */ /* 0x0003e400081a100e */
[----:B-1----:R-:W-:Y:S01]  /*4dea0*/  IMAD.MOV.U32 R140, RZ, RZ, R202 ;  /* 0x000000ffff8c7224 */ /* 0x002fe200078e00ca */
[----:B------:R-:W-:-:S05]  /*4deb0*/  IADD3.X R204, PT, PT, R204, UR7, RZ, P2, !PT ;  /* 0x00000007cccc7c10 */ /* 0x000fca00097fe4ff */
[----:B------:R1:W-:Y:S04]  /*4dec0*/  STL [R1+0x780], R204 ;  /* 0x000780cc01007387 */ /* 0x0003e80000100800 */
[----:B------:R1:W-:Y:S04]  /*4ded0*/  STL [R1+0x7ec], R144 ;  /* 0x0007ec9001007387 */ /* 0x0003e80000100800 */
[----:B------:R-:W3:Y:S01]  /*4dee0*/  LDL.LU R202, [R1+0x868] ;  /* 0x0008680001ca7983 */ /* 0x000ee20000300800 */
        /* <DEDUP_REMOVED lines=10> */
[----:B-1----:R-:W3:Y:S01]  /*4df90*/  LDL.LU R204, [R1+0x870] ;  /* 0x0008700001cc7983 */ /* 0x002ee20000300800 */
[----:B------:R-:W-:Y:S01]  /*4dfa0*/  IMAD.MOV.U32 R140, RZ, RZ, R144 ;  /* 0x000000ffff8c7224 */ /* 0x000fe200078e0090 */
[----:B------:R-:W-:-:S02]  /*4dfb0*/  MOV R141, R205 ;  /* 0x000000cd008d7202 */ /* 0x000fc40000000f00 */
        /* <DEDUP_REMOVED lines=17> */
[----:B------:R-:W-:Y:S04]  /*4e0d0*/  STL [R1+0x804], R143 ;  /* 0x0008048f01007387 */ /* 0x000fe80000100800 */
[----:B------:R1:W-:Y:S01]  /*4e0e0*/  LDGSTS.E [R3+0x3500], desc[UR14][R140.64], P1 ;  /* 0x035000008c037fae */ /* 0x0003e200089a100e */
[----:B---3--:R-:W-:-:S05]  /*4e0f0*/  IADD3.X R146, PT, PT, R146, UR7, RZ, P0, !PT ;  /* 0x0000000792927c10 */ /* 0x008fca00087fe4ff */
[----:B------:R3:W-:Y:S04]  /*4e100*/  STL [R1+0x800], R146 ;  /* 0x0008009201007387 */ /* 0x0007e80000100800 */
[----:B------:R-:W4:Y:S01]  /*4e110*/  LDL.LU R205, [R1+0x880] ;  /* 0x0008800001cd7983 */ /* 0x000f220000300800 */
[----:B-1----:R-:W-:Y:S01]  /*4e120*/  IMAD.MOV.U32 R140, RZ, RZ, R143 ;  /* 0x000000ffff8c7224 */ /* 0x002fe200078e008f */
[----:B------:R-:W-:Y:S02]  /*4e130*/  MOV R141, R146 ;  /* 0x00000092008d7202 */ /* 0x000fe40000000f00 */
[----:B------:R-:W4:Y:S04]  /*4e140*/  LDL.LU R203, [R1+0x8e8] ;  /* 0x0008e80001cb7983 */ /* 0x000f280000300800 */
[----:B------:R1:W-:Y:S01]  /*4e150*/  LDGSTS.E [R3+0x3580], desc[UR14][R140.64], P1 ;  /* 0x035800008c037fae */ /* 0x0003e200089a100e */
[----:B------:R-:W-:-:S02]  /*4e160*/  IADD3 R201, P1, PT, R201, UR16, RZ ;  /* 0x00000010c9c97c10 */ /* 0x000fc4000ff3e0ff */
[----:B------:R-:W-:Y:S01]  /*4e170*/  IADD3 R147, P2, PT, R147, UR16, RZ ;  /* 0x0000001093937c10 */ /* 0x000fe2000ff5e0ff */
[----:B---3--:R-:W3:Y:S04]  /*4e180*/  LDL.LU R146, [R1+0x8f4] ;  /* 0x0008f40001927983 */ /* 0x008ee80000300800 */
[----:B------:R-:W3:Y:S04]  /*4e190*/  LDL.LU R143, [R1+0x8fc] ;  /* 0x0008fc00018f7983 */ /* 0x000ee80000300800 */
[----:B------:R-:W-:Y:S01]  /*4e1a0*/  STL [R1+0x86c], R201 ;  /* 0x00086cc901007387 */ /* 0x000fe20000100800 */
[----:B------:R-:W-:Y:S01]  /*4e1b0*/  UISETP.GT.AND UP1, UPT, UR18, 0x1e, UPT ;  /* 0x0000001e1200788c */ /* 0x000fe2000bf24270 */
[----:B------:R-:W-:-:S04]  /*4e1c0*/  IADD3.X R202, PT, PT, R202, UR7, RZ, P1, !PT ;  /* 0x00000007caca7c10 */ /* 0x000fc80008ffe4ff */
[----:B-1----:R-:W-:Y:S01]  /*4e1d0*/  MOV R141, R202 ;  /* 0x000000ca008d7202 */ /* 0x002fe20000000f00 */
[----:B------:R1:W-:Y:S04]  /*4e1e0*/  STL [R1+0x868], R202 ;  /* 0x000868ca01007387 */ /* 0x0003e80000100800 */
[----:B------:R-:W-:Y:S04]  /*4e1f0*/  STL [R1+0x874], R147 ;  /* 0x0008749301007387 */ /* 0x000fe80000100800 */
[----:B-1----:R-:W3:Y:S01]  /*4e200*/  LDL.LU R202, [R1+0x8f0] ;  /* 0x0008f00001ca7983 */ /* 0x002ee20000300800 */
[----:B------:R-:W-:-:S04]  /*4e210*/  USEL UR12, URZ, 0x4, !UP1 ;  /* 0x00000004ff0c7887 */ /* 0x000fc8000c800000 */
[----:B------:R-:W-:-:S06]  /*4e220*/  USEL UR12, UR12, URZ, !UP0 ;  /* 0x000000ff0c0c7287 */ /* 0x000fcc000c000000 */
[----:B------:R-:W-:Y:S01]  /*4e230*/  ISETP.NE.U32.AND P0, PT, RZ, UR12, PT ;  /* 0x0000000cff007c0c */ /* 0x000fe2000bf05070 */
[----:B------:R-:W-:Y:S01]  /*4e240*/  IMAD.MOV.U32 R140, RZ, RZ, R201 ;  /* 0x000000ffff8c7224 */ /* 0x000fe200078e00c9 */
[----:B------:R-:W-:Y:S02]  /*4e250*/  IADD3.X R204, PT, PT, R204, UR7, RZ, P2, !PT ;  /* 0x00000007cccc7c10 */ /* 0x000fe400097fe4ff */
[----:B------:R-:W-:-:S03]  /*4e260*/  IADD3 R144, P1, PT, R144, UR16, RZ ;  /* 0x0000001090907c10 */ /* 0x000fc6000ff3e0ff */
[----:B------:R-:W-:Y:S04]  /*4e270*/  STL [R1+0x870], R204 ;  /* 0x000870cc01007387 */ /* 0x000fe80000100800 */
[----:B------:R-:W3:Y:S04]  /*4e280*/  LDL.LU R201, [R1+0x8f8] ;  /* 0x0008f80001c97983 */ /* 0x000ee80000300800 */
[----:B------:R1:W-:Y:S04]  /*4e290*/  LDGSTS.E [R3+0x3c00], desc[UR14][R140.64], P0 ;  /* 0x03c000008c037fae */ /* 0x0003e800081a100e */
[----:B------:R-:W-:Y:S01]  /*4e2a0*/  STL [R1+0x87c], R144 ;  /* 0x00087c9001007387 */ /* 0x000fe20000100800 */
[----:B-1----:R-:W-:Y:S01]  /*4e2b0*/  IMAD.MOV.U32 R140, RZ, RZ, R147 ;  /* 0x000000ffff8c7224 */ /* 0x002fe200078e0093 */
[----:B------:R-:W-:-:S05]  /*4e2c0*/  MOV R141, R204 ;  /* 0x000000cc008d7202 */ /* 0x000fca0000000f00 */
[----:B------:R1:W-:Y:S02]  /*4e2d0*/  LDGSTS.E [R3+0x3c80], desc[UR14][R140.64], P0 ;  /* 0x03c800008c037fae */ /* 0x0003e400081a100e */
[----:B-1----:R-:W-:Y:S01]  /*4e2e0*/  IMAD.MOV.U32 R140, RZ, RZ, R144 ;  /* 0x000000ffff8c7224 */ /* 0x002fe200078e0090 */
[----:B------:R-:W-:-:S04]  /*4e2f0*/  IADD3.X R145, PT, PT, R145, UR7, RZ, P1, !PT ;  /* 0x0000000791917c10 */ /* 0x000fc80008ffe4ff */
[----:B------:R-:W-:Y:S01]  /*4e300*/  MOV R141, R145 ;  /* 0x00000091008d7202 */ /* 0x000fe20000000f00 */
[----:B------:R1:W-:Y:S04]  /*4e310*/  STL [R1+0x878], R145 ;  /* 0x0008789101007387 */ /* 0x0003e80000100800 */
[----:B------:R2:W-:Y:S04]  /*4e320*/  LDGSTS.E [R3+0x3d00], desc[UR14][R140.64], P0 ;  /* 0x03d000008c037fae */ /* 0x0005e800081a100e */
[----:B-1----:R-:W3:Y:S04]  /*4e330*/  LDL.LU R145, [R1+0x900] ;  /* 0x0009000001917983 */ /* 0x002ee80000300800 */
[----:B------:R-:W3:Y:S01]  /*4e340*/  LDL.LU R144, [R1+0x904] ;  /* 0x0009040001907983 */ /* 0x000ee20000300800 */
[----:B--2---:R-:W-:-:S03]  /*4e350*/  IADD3 R200, P2, PT, R200, UR16, RZ ;  /* 0x00000010c8c87c10 */ /* 0x004fc6000ff5e0ff */
[----:B------:R-:W2:Y:S01]  /*4e360*/  LDL.LU R147, [R1+0x96c] ;  /* 0x00096c0001937983 */ /* 0x000ea20000300800 */
[----:B----4-:R-:W-:-:S03]  /*4e370*/  IADD3 R142, P3, PT, R142, UR16, RZ ;  /* 0x000000108e8e7c10 */ /* 0x010fc6000ff7e0ff */
[----:B------:R-:W4:Y:S01]  /*4e380*/  LDL.LU R204, [R1+0x974] ;  /* 0x0009740001cc7983 */ /* 0x000f220000300800 */
[----:B------:R-:W-:-:S03]  /*4e390*/  IMAD.MOV.U32 R140, RZ, RZ, R200 ;  /* 0x000000ffff8c7224 */ /* 0x000fc600078e00c8 */
[----:B------:R1:W-:Y:S01]  /*4e3a0*/  STL [R1+0x884], R200 ;  /* 0x000884c801007387 */ /* 0x0003e20000100800 */
[----:B------:R-:W-:-:S05]  /*4e3b0*/  IADD3.X R205, PT, PT, R205, UR7, RZ, P2, !PT ;  /* 0x00000007cdcd7c10 */ /* 0x000fca00097fe4ff */
[----:B------:R3:W-:Y:S04]  /*4e3c0*/  STL [R1+0x880], R205 ;  /* 0x000880cd01007387 */ /* 0x0007e80000100800 */
[----:B------:R3:W-:Y:S04]  /*4e3d0*/  STL [R1+0x8ec], R142 ;  /* 0x0008ec8e01007387 */ /* 0x0007e80000100800 */
[----:B-1----:R-:W4:Y:S01]  /*4e3e0*/  LDL.LU R200, [R1+0x968] ;  /* 0x0009680001c87983 */ /* 0x002f220000300800 */
[----:B------:R-:W-:-:S04]  /*4e3f0*/  UISETP.GT.AND UP1, UPT, UR18, 0x22, UPT ;  /* 0x000000221200788c */ /* 0x000fc8000bf24270 */
[----:B------:R-:W-:-:S04]  /*4e400*/  USEL UR12, URZ, 0x4, !UP1 ;  /* 0x00000004ff0c7887 */ /* 0x000fc8000c800000 */
[----:B------:R-:W-:Y:S01]  /*4e410*/  USEL UR12, UR12, URZ, !UP0 ;  /* 0x000000ff0c0c7287 */ /* 0x000fe2000c000000 */
[----:B------:R-:W-:Y:S02]  /*4e420*/  MOV R141, R205 ;  /* 0x000000cd008d7202 */ /* 0x000fe40000000f00 */
[----:B------:R-:W-:-:S03]  /*4e430*/  IADD3.X R203, PT, PT, R203, UR7, RZ, P3, !PT ;  /* 0x00000007cbcb7c10 */ /* 0x000fc60009ffe4ff */
[----:B------:R-:W-:Y:S01]  /*4e440*/  ISETP.NE.U32.AND P1, PT, RZ, UR12, PT ;  /* 0x0000000cff007c0c */ /* 0x000fe2000bf25070 */
[----:B------:R1:W-:Y:S01]  /*4e450*/  LDGSTS.E [R3+0x3d80], desc[UR14][R140.64], P0 ;  /* 0x03d800008c037fae */ /* 0x0003e200081a100e */
[----:B---3--:R-:W-:-:S03]  /*4e460*/  IADD3 R146, P0, PT, R146, UR16, RZ ;  /* 0x0000001092927c10 */ /* 0x008fc6000ff1e0ff */
[----:B------:R-:W-:Y:S01]  /*4e470*/  STL [R1+0x8e8], R203 ;  /* 0x0008e8cb01007387 */ /* 0x000fe20000100800 */
[----:B------:R-:W-:-:S03]  /*4e480*/  IADD3 R143, P2, PT, R143, UR16, RZ ;  /* 0x000000108f8f7c10 */ /* 0x000fc6000ff5e0ff */
[----:B------:R-:W3:Y:S01]  /*4e490*/  LDL.LU R205, [R1+0x970] ;  /* 0x0009700001cd7983 */ /* 0x000ee20000300800 */
[----:B-1----:R-:W-:Y:S01]  /*4e4a0*/  IMAD.MOV.U32 R140, RZ, RZ, R142 ;  /* 0x000000ffff8c7224 */ /* 0x002fe200078e008e */
[----:B------:R-:W-:Y:S02]  /*4e4b0*/  MOV R141, R203 ;  /* 0x000000cb008d7202 */ /* 0x000fe40000000f00 */
[----:B------:R-:W3:Y:S04]  /*4e4c0*/  LDL.LU R142, [R1+0x97c] ;  /* 0x00097c00018e7983 */ /* 0x000ee80000300800 */
[----:B------:R1:W-:Y:S04]  /*4e4d0*/  STL [R1+0x8f4], R146 ;  /* 0x0008f49201007387 */ /* 0x0003e80000100800 */
[----:B------:R1:W-:Y:S01]  /*4e4e0*/  LDGSTS.E [R3+0x4400], desc[UR14][R140.64], P1 ;  /* 0x044000008c037fae */ /* 0x0003e200089a100e */
[----:B------:R-:W-:Y:S01]  /*4e4f0*/  IADD3.X R202, PT, PT, R202, UR7, RZ, P0, !PT ;  /* 0x00000007caca7c10 */ /* 0x000fe200087fe4ff */
[----:B-1----:R-:W-:-:S04]  /*4e500*/  IMAD.MOV.U32 R140, RZ, RZ, R146 ;  /* 0x000000ffff8c7224 */ /* 0x002fc800078e0092 */
[----:B------:R1:W-:Y:S04]  /*4e510*/  STL [R1+0x8f0], R202 ;  /* 0x0008f0ca01007387 */ /* 0x0003e80000100800 */
[----:B------:R-:W-:Y:S04]  /*4e520*/  STL [R1+0x8fc], R143 ;  /* 0x0008fc8f01007387 */ /* 0x000fe80000100800 */
[----:B------:R-:W3:Y:S01]  /*4e530*/  LDL.LU R146, [R1+0x978] ;  /* 0x0009780001927983 */ /* 0x000ee20000300800 */
[----:B------:R-:W-:-:S05]  /*4e540*/  MOV R141, R202 ;  /* 0x000000ca008d7202 */ /* 0x000fca0000000f00 */
[----:B------:R1:W-:Y:S01]  /*4e550*/  LDGSTS.E [R3+0x4480], desc[UR14][R140.64], P1 ;  /* 0x044800008c037fae */ /* 0x0003e200089a100e */
[----:B------:R-:W-:-:S05]  /*4e560*/  IADD3.X R201, PT, PT, R201, UR7, RZ, P2, !PT ;  /* 0x00000007c9c97c10 */ /* 0x000fca00097fe4ff */
[----:B------:R1:W-:Y:S02]  /*4e570*/  STL [R1+0x8f8], R201 ;  /* 0x0008f8c901007387 */ /* 0x0003e40000100800 */
[----:B-1----:R-:W-:Y:S01]  /*4e580*/  IMAD.MOV.U32 R140, RZ, RZ, R143 ;  /* 0x000000ffff8c7224 */ /* 0x002fe200078e008f */
[----:B------:R-:W-:Y:S01]  /*4e590*/  MOV R141, R201 ;  /* 0x000000c9008d7202 */ /* 0x000fe20000000f00 */
[----:B------:R-:W3:Y:S04]  /*4e5a0*/  LDL.LU R203, [R1+0x980] ;  /* 0x0009800001cb7983 */ /* 0x000ee80000300800 */
        /* <DEDUP_REMOVED lines=9> */
[----:B--2---:R-:W-:Y:S02]  /*4e640*/  IADD3 R147, P1, PT, R147, UR16, RZ ;  /* 0x0000001093937c10 */ /* 0x004fe4000ff3e0ff */
[----:B----4-:R-:W-:Y:S01]  /*4e650*/  IADD3 R204, P2, PT, R204, UR16, RZ ;  /* 0x00000010cccc7c10 */ /* 0x010fe2000ff5e0ff */
[----:B------:R-:W-:Y:S04]  /*4e660*/  STL [R1+0x904], R144 ;  /* 0x0009049001007387 */ /* 0x000fe80000100800 */
[----:B------:R2:W-:Y:S04]  /*4e670*/  STL [R1+0x900], R145 ;  /* 0x0009009101007387 */ /* 0x0005e80000100800 */
[----:B--2---:R-:W2:Y:S04]  /*4e680*/  LDL.LU R145, [R1+0x9f4] ;  /* 0x0009f40001917983 */ /* 0x004ea80000300800 */
[----:B------:R-:W4:Y:S01]  /*4e690*/  LDL.LU R144, [R1+0x9fc] ;  /* 0x0009fc0001907983 */ /* 0x000f220000300800 */
[----:B------:R-:W-:-:S03]  /*4e6a0*/  IADD3.X R200, PT, PT, R200, UR7, RZ, P1, !PT ;  /* 0x00000007c8c87c10 */ /* 0x000fc60008ffe4ff */
[----:B------:R-:W-:Y:S01]  /*4e6b0*/  STL [R1+0x96c], R147 ;  /* 0x00096c9301007387 */ /* 0x000fe20000100800 */
[----:B-1----:R-:W-:-:S03]  /*4e6c0*/  MOV R141, R200 ;  /* 0x000000c8008d7202 */ /* 0x002fc60000000f00 */
[----:B------:R1:W-:Y:S04]  /*4e6d0*/  STL [R1+0x968], R200 ;  /* 0x000968c801007387 */ /* 0x0003e80000100800 */
[----:B------:R-:W-:Y:S04]  /*4e6e0*/  STL [R1+0x974], R204 ;  /* 0x000974cc01007387 */ /* 0x000fe80000100800 */
[----:B-1----:R-:W4:Y:S01]  /*4e6f0*/  LDL.LU R200, [R1+0x9f0] ;  /* 0x0009f00001c87983 */ /* 0x002f220000300800 */
[----:B------:R-:W-:-:S04]  /*4e700*/  UISETP.GT.AND UP1, UPT, UR18, 0x26, UPT ;  /* 0x000000261200788c */ /* 0x000fc8000bf24270 */
[----:B------:R-:W-:-:S04]  /*4e710*/  USEL UR12, URZ, 0x4, !UP1 ;  /* 0x00000004ff0c7887 */ /* 0x000fc8000c800000 */
[----:B------:R-:W-:-:S06]  /*4e720*/  USEL UR12, UR12, URZ, !UP0 ;  /* 0x000000ff0c0c7287 */ /* 0x000fcc000c000000 */
[----:B------:R-:W-:Y:S02]  /*4e730*/  ISETP.NE.U32.AND P0, PT, RZ, UR12, PT ;  /* 0x0000000cff007c0c */ /* 0x000fe4000bf05070 */
[----:B---3--:R-:W-:Y:S01]  /*4e740*/  IADD3.X R205, PT, PT, R205, UR7, RZ, P2, !PT ;  /* 0x00000007cdcd7c10 */ /* 0x008fe200097fe4ff */
[----:B------:R-:W-:Y:S01]  /*4e750*/  IMAD.MOV.U32 R140, RZ, RZ, R147 ;  /* 0x000000ffff8c7224 */ /* 0x000fe200078e0093 */
[----:B------:R-:W-:-:S03]  /*4e760*/  IADD3 R142, P1, PT, R142, UR16, RZ ;  /* 0x000000108e8e7c10 */ /* 0x000fc6000ff3e0ff */
[----:B------:R-:W-:Y:S04]  /*4e770*/  STL [R1+0x970], R205 ;  /* 0x000970cd01007387 */ /* 0x000fe80000100800 */
[----:B------:R-:W3:Y:S04]  /*4e780*/  LDL.LU R147, [R1+0x9f8] ;  /* 0x0009f80001937983 */ /* 0x000ee80000300800 */
        /* <DEDUP_REMOVED lines=9> */
[----:B------:R-:W3:Y:S04]  /*4e820*/  LDL.LU R146, [R1+0xa00] ;  /* 0x000a000001927983 */ /* 0x000ee80000300800 */
[----:B------:R-:W3:Y:S01]  /*4e830*/  LDL.LU R142, [R1+0xa04] ;  /* 0x000a0400018e7983 */ /* 0x000ee20000300800 */
[----:B------:R-:W-:Y:S01]  /*4e840*/  UISETP.GT.AND UP1, UPT, UR18, 0x2a, UPT ;  /* 0x0000002a1200788c */ /* 0x000fe2000bf24270 */
[----:B------:R-:W-:-:S02]  /*4e850*/  IADD3 R202, P2, PT, R202, UR16, RZ ;  /* 0x00000010caca7c10 */ /* 0x000fc4000ff5e0ff */
[----:B------:R1:W-:Y:S01]  /*4e860*/  LDGSTS.E [R3+0x4d00], desc[UR14][R140.64], P0 ;  /* 0x04d000008c037fae */ /* 0x0003e200081a100e */
[----:B------:R-:W-:Y:S01]  /*4e870*/  USEL UR12, URZ, 0x4, !UP1 ;  /* 0x00000004ff0c7887 */ /* 0x000fe2000c800000 */
[----:B------:R-:W-:-:S03]  /*4e880*/  IADD3.X R203, PT, PT, R203, UR7, RZ, P2, !PT ;  /* 0x00000007cbcb7c10 */ /* 0x000fc600097fe4ff */
[----:B------:R-:W-:Y:S01]  /*4e890*/  USEL UR12, UR12, URZ, !UP0 ;  /* 0x000000ff0c0c7287 */ /* 0x000fe2000c000000 */
        /* <DEDUP_REMOVED lines=8> */
[----:B------:R-:W3:Y:S04]  /*4e920*/  LDL.LU R206, [R1+0xa6c] ;  /* 0x000a6c0001ce7983 */ /* 0x000ee80000300800 */
[----:B------:R-:W-:Y:S04]  /*4e930*/  STL [R1+0x9e8], R201 ;  /* 0x0009e8c901007387 */ /* 0x000fe80000100800 */
[----:B------:R-:W3:Y:S04]  /*4e940*/  LDL.LU R204, [R1+0xa74] ;  /* 0x000a740001cc7983 */ /* 0x000ee80000300800 */
[----:B------:R1:W-:Y:S04]  /*4e950*/  LDGSTS.E [R3+0x4d80], desc[UR14][R140.64], P0 ;  /* 0x04d800008c037fae */ /* 0x0003e800081a100e */
[----:B------:R-:W3:Y:S04]  /*4e960*/  LDL.LU R207, [R1+0xa68] ;  /* 0x000a680001cf7983 */ /* 0x000ee80000300800 */
[----:B------:R-:W3:Y:S01]  /*4e970*/  LDL.LU R205, [R1+0xa70] ;  /* 0x000a700001cd7983 */ /* 0x000ee20000300800 */
[----:B-1----:R-:W-:Y:S01]  /*4e980*/  IMAD.MOV.U32 R140, RZ, RZ, R143 ;  /* 0x000000ffff8c7224 */ /* 0x002fe200078e008f */
[----:B------:R-:W-:-:S02]  /*4e990*/  MOV R141, R201 ;  /* 0x000000c9008d7202 */ /* 0x000fc40000000f00 */
[----:B------:R-:W3:Y:S04]  /*4e9a0*/  LDL.LU R143, [R1+0xa7c] ;  /* 0x000a7c00018f7983 */ /* 0x000ee80000300800 */
[----:B------:R1:W-:Y:S01]  /*4e9b0*/  LDGSTS.E [R3+0x5400], desc[UR14][R140.64], P1 ;  /* 0x054000008c037fae */ /* 0x0003e200089a100e */
[----:B--2---:R-:W-:Y:S02]  /*4e9c0*/  IADD3 R145, P0, PT, R145, UR16, RZ ;  /* 0x0000001091917c10 */ /* 0x004fe4000ff1e0ff */
[----:B----4-:R-:W-:-:S03]  /*4e9d0*/  IADD3 R144, P2, PT, R144, UR16, RZ ;  /* 0x0000001090907c10 */ /* 0x010fc6000ff5e0ff */
        /* <DEDUP_REMOVED lines=9> */
[----:B------:R-:W-:Y:S01]  /*4ea70*/  STL [R1+0x9f8], R147 ;  /* 0x0009f89301007387 */ /* 0x000fe20000100800 */
[----:B----4-:R-:W-:-:S03]  /*4ea80*/  IMAD.MOV.U32 R140, RZ, RZ, R144 ;  /* 0x000000ffff8c7224 */ /* 0x010fc600078e0090 */
[----:B------:R-:W3:Y:S04]  /*4ea90*/  LDL.LU R203, [R1+0xa80] ;  /* 0x000a800001cb7983 */ /* 0x000ee80000300800 */
[----:B-1----:R-:W4:Y:S01]  /*4eaa0*/  LDL.LU R144, [R1+0xa84] ;  /* 0x000a840001907983 */ /* 0x002f220000300800 */
[----:B------:R-:W-:-:S03]  /*4eab0*/  MOV R141, R147 ;  /* 0x00000093008d7202 */ /* 0x000fc60000000f00 */
[----:B------:R-:W3:Y:S04]  /*4eac0*/  LDL.LU R202, [R1+0xae8] ;  /* 0x000ae80001ca7983 */ /* 0x000ee80000300800 */
[----:B------:R-:W3:Y:S04]  /*4ead0*/  LDL.LU R201, [R1+0xaec] ;  /* 0x000aec0001c97983 */ /* 0x000ee80000300800 */
[----:B------:R1:W-:Y:S01]  /*4eae0*/  LDGSTS.E [R3+0x5500], desc[UR14][R140.64], P1 ;  /* 0x055000008c037fae */ /* 0x0003e200089a100e */
[----:B------:R-:W-:-:S04]  /*4eaf0*/  IADD3 R142, P0, PT, R142, UR16, RZ ;  /* 0x000000108e8e7c10 */ /* 0x000fc8000ff1e0ff */
[----:B------:R-:W-:Y:S01]  /*4eb00*/  IADD3.X R146, PT, PT, R146, UR7, RZ, P0, !PT ;  /* 0x0000000792927c10 */ /* 0x000fe200087fe4ff */
[----:B------:R-:W-:Y:S03]  /*4eb10*/  STL [R1+0xa04], R142 ;  /* 0x000a048e01007387 */ /* 0x000fe60000100800 */
[----:B-1----:R-:W-:Y:S01]  /*4eb20*/  MOV R141, R146 ;  /* 0x00000092008d7202 */ /* 0x002fe20000000f00 */
[----:B------:R1:W-:Y:S04]  /*4eb30*/  STL [R1+0xa00], R146 ;  /* 0x000a009201007387 */ /* 0x0003e80000100800 */
[----:B------:R-:W3:Y:S01]  /*4eb40*/  LDL.LU R200, [R1+0xaf0] ;  /* 0x000af00001c87983 */ /* 0x000ee20000300800 */
[----:B------:R-:W-:-:S03]  /*4eb50*/  IMAD.MOV.U32 R140, RZ, RZ, R142 ;  /* 0x000000ffff8c7224 */ /* 0x000fc600078e008e */
[----:B-1----:R-:W3:Y:S04]  /*4eb60*/  LDL.LU R146, [R1+0xaf4] ;  /* 0x000af40001927983 */ /* 0x002ee80000300800 */
        /* <DEDUP_REMOVED lines=13> */
[----:B------:R-:W-:Y:S01]  /*4ec40*/  IADD3 R143, P1, PT, R143, UR16, RZ ;  /* 0x000000108f8f7c10 */ /* 0x000fe2000ff3e0ff */
[----:B------:R-:W-:Y:S04]  /*4ec50*/  STL [R1+0xa6c], R206 ;  /* 0x000a6cce01007387 */ /* 0x000fe80000100800 */
        /* <DEDUP_REMOVED lines=14> */
[----:B-1----:R-:W3:Y:S04]  /*4ed40*/  LDL.LU R145, [R1+0xb00] ;  /* 0x000b000001917983 */ /* 0x002ee80000300800 */
[----:B------:R-:W3:Y:S01]  /*4ed50*/  LDL.LU R143, [R1+0xb04] ;  /* 0x000b0400018f7983 */ /* 0x000ee20000300800 */
[----:B------:R-:W-:Y:S01]  /*4ed60*/  USEL UR12, URZ, 0x4, !UP1 ;  /* 0x00000004ff0c7887 */ /* 0x000fe2000c800000 */
[----:B----4-:R-:W-:-:S03]  /*4ed70*/  IADD3 R144, P2, PT, R144, UR16, RZ ;  /* 0x0000001090907c10 */ /* 0x010fc6000ff5e0ff */
[----:B------:R-:W-:Y:S01]  /*4ed80*/  USEL UR12, UR12, URZ, !UP0 ;  /* 0x000000ff0c0c7287 */ /* 0x000fe2000c000000 */
[----:B---3--:R-:W-:Y:S01]  /*4ed90*/  IADD3.X R203, PT, PT, R203, UR7, RZ, P2, !PT ;  /* 0x00000007cbcb7c10 */ /* 0x008fe200097fe4ff */
[----:B--2---:R-:W-:Y:S01]  /*4eda0*/  IMAD.MOV.U32 R140, RZ, RZ, R144 ;  /* 0x000000ffff8c7224 */ /* 0x004fe200078e0090 */
[----:B------:R-:W-:Y:S02]  /*4edb0*/  IADD3 R201, P3, PT, R201, UR16, RZ ;  /* 0x00000010c9c97c10 */ /* 0x000fe4000ff7e0ff */
[----:B------:R-:W-:Y:S01]  /*4edc0*/  MOV R141, R203 ;  /* 0x000000cb008d7202 */ /* 0x000fe20000000f00 */
[----:B------:R1:W-:Y:S01]  /*4edd0*/  STL [R1+0xa84], R144 ;  /* 0x000a849001007387 */ /* 0x0003e20000100800 */
[----:B------:R-:W-:Y:S02]  /*4ede0*/  ISETP.NE.U32.AND P1, PT, RZ, UR12, PT ;  /* 0x0000000cff007c0c */ /* 0x000fe4000bf25070 */
[----:B------:R-:W-:Y:S01]  /*4edf0*/  IADD3.X R202, PT, PT, R202, UR7, RZ, P3, !PT ;  /* 0x00000007caca7c10 */ /* 0x000fe20009ffe4ff */
[----:B------:R-:W-:Y:S04]  /*4ee00*/  STL [R1+0xa80], R203 ;  /* 0x000a80cb01007387 */ /* 0x000fe80000100800 */
[----:B------:R-:W-:Y:S04]  /*4ee10*/  STL [R1+0xaec], R201 ;  /* 0x000aecc901007387 */ /* 0x000fe80000100800 */
[----:B------:R2:W-:Y:S04]  /*4ee20*/  LDGSTS.E [R3+0x5d80], desc[UR14][R140.64], P0 ;  /* 0x05d800008c037fae */ /* 0x0005e800081a100e */
[----:B------:R-:W3:Y:S04]  /*4ee30*/  LDL.LU R206, [R1+0xb6c] ;  /* 0x000b6c0001ce7983 */ /* 0x000ee80000300800 */
[----:B------:R-:W-:Y:S04]  /*4ee40*/  STL [R1+0xae8], R202 ;  /* 0x000ae8ca01007387 */ /* 0x000fe80000100800 */
[----:B-1----:R-:W4:Y:S01]  /*4ee50*/  LDL.LU R144, [R1+0xb74] ;  /* 0x000b740001907983 */ /* 0x002f220000300800 */
[----:B--2---:R-:W-:Y:S01]  /*4ee60*/  IMAD.MOV.U32 R140, RZ, RZ, R201 ;  /* 0x000000ffff8c7224 */ /* 0x004fe200078e00c9 */
[----:B------:R-:W-:-:S02]  /*4ee70*/  MOV R141, R202 ;  /* 0x000000ca008d7202 */ /* 0x000fc40000000f00 */
[----:B------:R-:W2:Y:S04]  /*4ee80*/  LDL.LU R207, [R1+0xb68] ;  /* 0x000b680001cf7983 */ /* 0x000ea80000300800 */
[----:B------:R-:W2:Y:S01]  /*4ee90*/  LDL.LU R205, [R1+0xb70] ;  /* 0x000b700001cd7983 */ /* 0x000ea20000300800 */
[----:B------:R-:W-:-:S03]  /*4eea0*/  IADD3 R146, P0, PT, R146, UR16, RZ ;  /* 0x0000001092927c10 */ /* 0x000fc6000ff1e0ff */
[----:B------:R1:W-:Y:S01]  /*4eeb0*/  LDGSTS.E [R3+0x6400], desc[UR14][R140.64], P1 ;  /* 0x064000008c037fae */ /* 0x0003e200089a100e */
[----:B------:R-:W-:-:S03]  /*4eec0*/  IADD3.X R200, PT, PT, R200, UR7, RZ, P0, !PT ;  /* 0x00000007c8c87c10 */ /* 0x000fc600087fe4ff */
[----:B------:R1:W-:Y:S01]  /*4eed0*/  STL [R1+0xaf4], R146 ;  /* 0x000af49201007387 */ /* 0x0003e20000100800 */
[----:B------:R-:W-:-:S03]  /*4eee0*/  IADD3 R142, P2, PT, R142, UR16, RZ ;  /* 0x000000108e8e7c10 */ /* 0x000fc6000ff5e0ff */
[----:B------:R-:W-:Y:S01]  /*4eef0*/  STL [R1+0xaf0], R200 ;  /* 0x000af0c801007387 */ /* 0x000fe20000100800 */
[----:B------:R-:W-:Y:S01]  /*4ef00*/  IADD3.X R147, PT, PT, R147, UR7, RZ, P2, !PT ;  /* 0x0000000793937c10 */ /* 0x000fe200097fe4ff */
[----:B-1----:R-:W-:Y:S02]  /*4ef10*/  IMAD.MOV.U32 R140, RZ, RZ, R146 ;  /* 0x000000ffff8c7224 */ /* 0x002fe400078e0092 */
[----:B------:R1:W-:Y:S04]  /*4ef20*/  STL [R1+0xafc], R142 ;  /* 0x000afc8e01007387 */ /* 0x0003e80000100800 */
[----:B------:R-:W2:Y:S04]  /*4ef30*/  LDL.LU R146, [R1+0xb7c] ;  /* 0x000b7c0001927983 */ /* 0x000ea80000300800 */
[----:B------:R-:W-:Y:S04]  /*4ef40*/  STL [R1+0xaf8], R147 ;  /* 0x000af89301007387 */ /* 0x000fe80000100800 */
[----:B------:R-:W2:Y:S01]  /*4ef50*/  LDL.LU R204, [R1+0xb78] ;  /* 0x000b780001cc7983 */ /* 0x000ea20000300800 */
[----:B------:R-:W-:-:S03]  /*4ef60*/  MOV R141, R200 ;  /* 0x000000c8008d7202 */ /* 0x000fc60000000f00 */
[----:B------:R-:W2:Y:S04]  /*4ef70*/  LDL.LU R203, [R1+0xb80] ;  /* 0x000b800001cb7983 */ /* 0x000ea80000300800 */
[----:B------:R1:W-:Y:S02]  /*4ef80*/  LDGSTS.E [R3+0x6480], desc[UR14][R140.64], P1 ;  /* 0x064800008c037fae */ /* 0x0003e400089a100e */
[----:B-1----:R-:W-:Y:S02]  /*4ef90*/  IMAD.MOV.U32 R140, RZ, RZ, R142 ;  /* 0x000000ffff8c7224 */ /* 0x002fe400078e008e */
[----:B------:R-:W2:Y:S01]  /*4efa0*/  LDL.LU R142, [R1+0xb84] ;  /* 0x000b8400018e7983 */ /* 0x000ea20000300800 */
[----:B------:R-:W-:-:S03]  /*4efb0*/  MOV R141, R147 ;  /* 0x00000093008d7202 */ /* 0x000fc60000000f00 */
[----:B------:R-:W2:Y:S04]  /*4efc0*/  LDL.LU R202, [R1+0xbe8] ;  /* 0x000be80001ca7983 */ /* 0x000ea80000300800 */
[----:B------:R-:W2:Y:S04]  /*4efd0*/  LDL.LU R200, [R1+0xbec] ;  /* 0x000bec0001c87983 */ /* 0x000ea80000300800 */
[----:B------:R1:W-:Y:S01]  /*4efe0*/  LDGSTS.E [R3+0x6500], desc[UR14][R140.64], P1 ;  /* 0x065000008c037fae */ /* 0x0003e200089a100e */
[----:B------:R-:W-:-:S04]  /*4eff0*/  IADD3 R143, P0, PT, R143, UR16, RZ ;  /* 0x000000108f8f7c10 */ /* 0x000fc8000ff1e0ff */
[----:B------:R-:W-:Y:S01]  /*4f000*/  IADD3.X R145, PT, PT, R145, UR7, RZ, P0, !PT ;  /* 0x0000000791917c10 */ /* 0x000fe200087fe4ff */
[----:B------:R1:W-:Y:S02]  /*4f010*/  STL [R1+0xb04], R143 ;  /* 0x000b048f01007387 */ /* 0x0003e40000100800 */
[----:B-1----:R-:W-:Y:S02]  /*4f020*/  IMAD.MOV.U32 R140, RZ, RZ, R143 ;  /* 0x000000ffff8c7224 */ /* 0x002fe400078e008f */
[----:B------:R1:W-:Y:S04]  /*4f030*/  STL [R1+0xb00], R145 ;  /* 0x000b009101007387 */ /* 0x0003e80000100800 */
[----:B------:R-:W2:Y:S04]  /*4f040*/  LDL.LU R201, [R1+0xbf0] ;  /* 0x000bf00001c97983 */ /* 0x000ea80000300800 */
[----:B------:R-:W2:Y:S01]  /*4f050*/  LDL.LU R143, [R1+0xbf4] ;  /* 0x000bf400018f7983 */ /* 0x000ea20000300800 */
[----:B------:R-:W-:-:S03]  /*4f060*/  MOV R141, R145 ;  /* 0x00000091008d7202 */ /* 0x000fc60000000f00 */
[----:B------:R-:W2:Y:S04]  /*4f070*/  LDL.LU R147, [R1+0xbf8] ;  /* 0x000bf80001937983 */ /* 0x000ea80000300800 */
[----:B-1----:R-:W2:Y:S01]  /*4f080*/  LDL.LU R145, [R1+0xbfc] ;  /* 0x000bfc0001917983 */ /* 0x002ea20000300800 */
[----:B------:R-:W-:-:S03]  /*4f090*/  UISETP.GT.AND UP1, UPT, UR18, 0x36, UPT ;  /* 0x000000361200788c */ /* 0x000fc6000bf24270 */
[----:B------:R1:W-:Y:S01]  /*4f0a0*/  LDGSTS.E [R3+0x6580], desc[UR14][R140.64], P1 ;  /* 0x065800008c037fae */ /* 0x0003e200089a100e */
[----:B------:R-:W-:-:S04]  /*4f0b0*/  USEL UR12, URZ, 0x4, !UP1 ;  /* 0x00000004ff0c7887 */ /* 0x000fc8000c800000 */
[----:B------:R-:W-:Y:S01]  /*4f0c0*/  USEL UR12, UR12, URZ, !UP0 ;  /* 0x000000ff0c0c7287 */ /* 0x000fe2000c000000 */
[----:B---3--:R-:W-:-:S05]  /*4f0d0*/  IADD3 R206, P1, PT, R206, UR16, RZ ;  /* 0x00000010cece7c10 */ /* 0x008fca000ff3e0ff */
[----:B------:R-:W-:Y:S02]  /*4f0e0*/  ISETP.NE.U32.AND P0, PT, RZ, UR12, PT ;  /* 0x0000000cff007c0c */ /* 0x000fe4000bf05070 */
[----:B----4-:R-:W-:Y:S02]  /*4f0f0*/  IADD3 R144, P2, PT, R144, UR16, RZ ;  /* 0x0000001090907c10 */ /* 0x010fe4000ff5e0ff */
[----:B--2---:R-:W-:Y:S01]  /*4f100*/  IADD3.X R207, PT, PT, R207, UR7, RZ, P1, !PT ;  /* 0x00000007cfcf7c10 */ /* 0x004fe20008ffe4ff */
[----:B-1----:R-:W-:-:S03]  /*4f110*/  IMAD.MOV.U32 R140, RZ, RZ, R206 ;  /* 0x000000ffff8c7224 */ /* 0x002fc600078e00ce */
[----:B------:R-:W-:Y:S02]  /*4f120*/  MOV R141, R207 ;  /* 0x000000cf008d7202 */ /* 0x000fe40000000f00 */
[----:B------:R-:W-:Y:S01]  /*4f130*/  IADD3.X R205, PT, PT, R205, UR7, RZ, P2, !PT ;  /* 0x00000007cdcd7c10 */ /* 0x000fe200097fe4ff */
[----:B------:R-:W-:Y:S04]  /*4f140*/  STL [R1+0xb6c], R206 ;  /* 0x000b6cce01007387 */ /* 0x000fe80000100800 */
[----:B------:R1:W-:Y:S04]  /*4f150*/  LDGSTS.E [R3+0x6c00], desc[UR14][R140.64], P0 ;  /* 0x06c000008c037fae */ /* 0x0003e800081a100e */
[----:B------:R-:W-:Y:S04]  /*4f160*/  STL [R1+0xb68], R207 ;  /* 0x000b68cf01007387 */ /* 0x000fe80000100800 */
[----:B------:R2:W-:Y:S01]  /*4f170*/  STL [R1+0xb74], R144 ;  /* 0x000b749001007387 */ /* 0x0005e20000100800 */
[----:B------:R-:W-:Y:S01]  /*4f180*/  IADD3 R146, P1, PT, R146, UR16, RZ ;  /* 0x0000001092927c10 */ /* 0x000fe2000ff3e0ff */
[----:B-1----:R-:W-:Y:S01]  /*4f190*/  IMAD.MOV.U32 R140, RZ, RZ, R144 ;  /* 0x000000ffff8c7224 */ /* 0x002fe200078e0090 */
        /* <DEDUP_REMOVED lines=8> */
[----:B---3--:R-:W3:Y:S01]  /*4f220*/  LDL.LU R146, [R1+0xc00] ;  /* 0x000c000001927983 */ /* 0x008ee20000300800 */
        /* <DEDUP_REMOVED lines=21> */
[----:B------:R-:W4:Y:S04]  /*4f380*/  LDL.LU R207, [R1+0xc68] ;  /* 0x000c680001cf7983 */ /* 0x000f280000300800 */
[----:B------:R-:W4:Y:S04]  /*4f390*/  LDL.LU R200, [R1+0xc70] ;  /* 0x000c700001c87983 */ /* 0x000f280000300800 */
        /* <DEDUP_REMOVED lines=17> */
[----:B------:R-:W-:-:S05]  /*4f4b0*/  MOV R141, R147 ;  /* 0x00000093008d7202 */ /* 0x000fca0000000f00 */
[----:B------:R1:W-:Y:S01]  /*4f4c0*/  LDGSTS.E [R3+0x7500], desc[UR14][R140.64], P1 ;  /* 0x075000008c037fae */ /* 0x0003e200089a100e */
[----:B--2---:R-:W-:-:S05]  /*4f4d0*/  IADD3 R144, P0, PT, R144, UR16, RZ ;  /* 0x0000001090907c10 */ /* 0x004fca000ff1e0ff */
[----:B------:R-:W-:Y:S01]  /*4f4e0*/  STL [R1+0xc04], R144 ;  /* 0x000c049001007387 */ /* 0x000fe20000100800 */
[----:B---3--:R-:W-:-:S05]  /*4f4f0*/  IADD3.X R146, PT, PT, R146, UR7, RZ, P0, !PT ;  /* 0x0000000792927c10 */ /* 0x008fca00087fe4ff */
[----:B------:R2:W-:Y:S04]  /*4f500*/  STL [R1+0xc00], R146 ;  /* 0x000c009201007387 */ /* 0x0005e80000100800 */
[----:B------:R-:W3:Y:S01]  /*4f510*/  LDL.LU R203, [R1+0xc80] ;  /* 0x000c800001cb7983 */ /* 0x000ee20000300800 */
[----:B-1----:R-:W-:-:S03]  /*4f520*/  MOV R141, R146 ;  /* 0x00000092008d7202 */ /* 0x002fc60000000f00 */
[----:B------:R-:W3:Y:S04]  /*4f530*/  LDL.LU R205, [R1+0xce8] ;  /* 0x000ce80001cd7983 */ /* 0x000ee80000300800 */
[----:B------:R-:W3:Y:S04]  /*4f540*/  LDL.LU R202, [R1+0xcf0] ;  /* 0x000cf00001ca7983 */ /* 0x000ee80000300800 */
        /* <DEDUP_REMOVED lines=10> */
[----:B----4-:R-:W-:Y:S02]  /*4f5f0*/  IADD3 R142, P2, PT, R142, UR16, RZ ;  /* 0x000000108e8e7c10 */ /* 0x010fe4000ff5e0ff */
[----:B------:R-:W-:Y:S01]  /*4f600*/  IADD3.X R207, PT, PT, R207, UR7, RZ, P1, !PT ;  /* 0x00000007cfcf7c10 */ /* 0x000fe20008ffe4ff */
        /* <DEDUP_REMOVED lines=12> */
[----:B------:R-:W-:-:S05]  /*4f6d0*/  IADD3 R143, P1, PT, R143, UR16, RZ ;  /* 0x000000108f8f7c10 */ /* 0x000fca000ff3e0ff */
[----:B------:R-:W-:Y:S01]  /*4f6e0*/  STL [R1+0xc7c], R143 ;  /* 0x000c7c8f01007387 */ /* 0x000fe20000100800 */
[----:B------:R-:W-:-:S04]  /*4f6f0*/  IADD3.X R145, PT, PT, R145, UR7, RZ, P1, !PT ;  /* 0x0000000791917c10 */ /* 0x000fc80008ffe4ff */
[----:B-1----:R-:W-:Y:S01]  /*4f700*/  MOV R141, R145 ;  /* 0x00000091008d7202 */ /* 0x002fe20000000f00 */
[----:B------:R1:W-:Y:S04]  /*4f710*/  STL [R1+0xc78], R145 ;  /* 0x000c789101007387 */ /* 0x0003e80000100800 */
[----:B-1----:R-:W4:Y:S01]  /*4f720*/  LDL.LU R145, [R1+0xd00] ;  /* 0x000d000001917983 */ /* 0x002f220000300800 */
        /* <DEDUP_REMOVED lines=12> */
[----:B---3--:R-:W-:-:S04]  /*4f7f0*/  IADD3.X R203, PT, PT, R203, UR7, RZ, P2, !PT ;  /* 0x00000007cbcb7c10 */ /* 0x008fc800097fe4ff */
        /* <DEDUP_REMOVED lines=22> */
[----:B------:R4:W-:Y:S01]  /*4f960*/  STL [R1+0xcf8], R147 ;  /* 0x000cf89301007387 */ /* 0x0009e20000100800 */
[----:B-1----:R-:W-:-:S03]  /*4f970*/  MOV R141, R147 ;  /* 0x00000093008d7202 */ /* 0x002fc60000000f00 */
[----:B----4-:R-:W4:Y:S01]  /*4f980*/  LDL.LU R147, [R1+0xd78] ;  /* 0x000d780001937983 */ /* 0x010f220000300800 */
[----:B------:R-:W-:Y:S01]  /*4f990*/  IADD3 R142, P0, PT, R142, UR16, RZ ;  /* 0x000000108e8e7c10 */ /* 0x000fe2000ff1e0ff */
        /* <DEDUP_REMOVED lines=22> */
[----:B------:R-:W-:-:S04]  /*4fb00*/  IADD3.X R203, PT, PT, R203, UR7, RZ, P1, !PT ;  /* 0x00000007cbcb7c10 */ /* 0x000fc80008ffe4ff */
        /* <DEDUP_REMOVED lines=10> */
[----:B------:R-:W2:Y:S04]  /*4fbb0*/  LDL.LU R143, [R1+0xe04] ;  /* 0x000e0400018f7983 */ /* 0x000ea80000300800 */
[----:B------:R1:W-:Y:S01]  /*4fbc0*/  LDGSTS.E [R3+0x8c80], desc[UR14][R140.64], P0 ;  /* 0x08c800008c037fae */ /* 0x0003e200081a100e */
[----:B---3--:R-:W-:-:S05]  /*4fbd0*/  IADD3 R146, P1, PT, R146, UR16, RZ ;  /* 0x0000001092927c10 */ /* 0x008fca000ff3e0ff */
[----:B------:R3:W-:Y:S01]  /*4fbe0*/  STL [R1+0xd7c], R146 ;  /* 0x000d7c9201007387 */ /* 0x0007e20000100800 */
[----:B-1----:R-:W-:Y:S01]  /*4fbf0*/  IMAD.MOV.U32 R140, RZ, RZ, R146 ;  /* 0x000000ffff8c7224 */ /* 0x002fe200078e0092 */
[----:B----4-:R-:W-:-:S05]  /*4fc00*/  IADD3.X R147, PT, PT, R147, UR7, RZ, P1, !PT ;  /* 0x0000000793937c10 */ /* 0x010fca0008ffe4ff */
[----:B------:R1:W-:Y:S04]  /*4fc10*/  STL [R1+0xd78], R147 ;  /* 0x000d789301007387 */ /* 0x0003e80000100800 */
[----:B---3--:R-:W3:Y:S01]  /*4fc20*/  LDL.LU R146, [R1+0xe00] ;  /* 0x000e000001927983 */ /* 0x008ee20000300800 */
[----:B------:R-:W-:Y:S02]  /*4fc30*/  IADD3 R202, P2, PT, R202, UR16, RZ ;  /* 0x00000010caca7c10 */ /* 0x000fe4000ff5e0ff */
[----:B------:R-:W-:Y:S01]  /*4fc40*/  MOV R141, R147 ;  /* 0x00000093008d7202 */ /* 0x000fe20000000f00 */
[----:B------:R-:W4:Y:S01]  /*4fc50*/  LDL.LU R201, [R1+0xe6c] ;  /* 0x000e6c0001c97983 */ /* 0x000f220000300800 */
[----:B------:R-:W-:-:S03]  /*4fc60*/  IADD3 R144, P3, PT, R144, UR16, RZ ;  /* 0x0000001090907c10 */ /* 0x000fc6000ff7e0ff */
[----:B-1----:R-:W4:Y:S04]  /*4fc70*/  LDL.LU R147, [R1+0xe74] ;  /* 0x000e740001937983 */ /* 0x002f280000300800 */
[----:B------:R1:W-:Y:S04]  /*4fc80*/  STL [R1+0xd84], R202 ;  /* 0x000d84ca01007387 */ /* 0x0003e80000100800 */
[----:B------:R1:W-:Y:S02]  /*4fc90*/  LDGSTS.E [R3+0x8d00], desc[UR14][R140.64], P0 ;  /* 0x08d000008c037fae */ /* 0x0003e400081a100e */
[----:B-1----:R-:W-:Y:S01]  /*4fca0*/  IMAD.MOV.U32 R140, RZ, RZ, R202 ;  /* 0x000000ffff8c7224 */ /* 0x002fe200078e00ca */
[----:B------:R-:W-:-:S05]  /*4fcb0*/  IADD3.X R204, PT, PT, R204, UR7, RZ, P2, !PT ;  /* 0x00000007cccc7c10 */ /* 0x000fca00097fe4ff */
[----:B------:R1:W-:Y:S04]  /*4fcc0*/  STL [R1+0xd80], R204 ;  /* 0x000d80cc01007387 */ /* 0x0003e80000100800 */
        /* <DEDUP_REMOVED lines=12> */
[----:B-1----:R-:W4:Y:S01]  /*4fd90*/  LDL.LU R204, [R1+0xe70] ;  /* 0x000e700001cc7983 */ /* 0x002f220000300800 */
[----:B------:R-:W-:Y:S01]  /*4fda0*/  IMAD.MOV.U32 R140, RZ, RZ, R144 ;  /* 0x000000ffff8c7224 */ /* 0x000fe200078e0090 */
[----:B------:R-:W-:-:S02]  /*4fdb0*/  MOV R141, R205 ;  /* 0x000000cd008d7202 */ /* 0x000fc40000000f00 */
[----:B------:R-:W4:Y:S04]  /*4fdc0*/  LDL.LU R144, [R1+0xe7c] ;  /* 0x000e7c0001907983 */ /* 0x000f280000300800 */
[----:B------:R1:W-:Y:S04]  /*4fdd0*/  STL [R1+0xdf4], R145 ;  /* 0x000df49101007387 */ /* 0x0003e80000100800 */
[----:B------:R1:W-:Y:S01]  /*4fde0*/  LDGSTS.E [R3+0x9400], desc[UR14][R140.64], P1 ;  /* 0x094000008c037fae */ /* 0x0003e200089a100e */
[----:B------:R-:W-:Y:S01]  /*4fdf0*/  IADD3.X R203, PT, PT, R203, UR7, RZ, P0, !PT ;  /* 0x00000007cbcb7c10 */ /* 0x000fe200087fe4ff */
[----:B-1----:R-:W-:-:S04]  /*4fe00*/  IMAD.MOV.U32 R140, RZ, RZ, R145 ;  /* 0x000000ffff8c7224 */ /* 0x002fc800078e0091 */
[----:B------:R-:W-:Y:S04]  /*4fe10*/  STL [R1+0xdf0], R203 ;  /* 0x000df0cb01007387 */ /* 0x000fe80000100800 */
[----:B------:R-:W-:Y:S04]  /*4fe20*/  STL [R1+0xdfc], R142 ;  /* 0x000dfc8e01007387 */ /* 0x000fe80000100800 */
[----:B------:R-:W4:Y:S01]  /*4fe30*/  LDL.LU R145, [R1+0xe78] ;  /* 0x000e780001917983 */ /* 0x000f220000300800 */
[----:B------:R-:W-:Y:S02]  /*4fe40*/  MOV R141, R203 ;  /* 0x000000cb008d7202 */ /* 0x000fe40000000f00 */
[----:B--2---:R-:W-:-:S02]  /*4fe50*/  IADD3.X R200, PT, PT, R200, UR7, RZ, P2, !PT ;  /* 0x00000007c8c87c10 */ /* 0x004fc400097fe4ff */
[----:B------:R-:W-:Y:S01]  /*4fe60*/  IADD3 R143, P0, PT, R143, UR16, RZ ;  /* 0x000000108f8f7c10 */ /* 0x000fe2000ff1e0ff */
[----:B------:R1:W-:Y:S04]  /*4fe70*/  LDGSTS.E [R3+0x9480], desc[UR14][R140.64], P1 ;  /* 0x094800008c037fae */ /* 0x0003e800089a100e */
[----:B------:R2:W-:Y:S01]  /*4fe80*/  STL [R1+0xdf8], R200 ;  /* 0x000df8c801007387 */ /* 0x0005e20000100800 */
[----:B-1----:R-:W-:Y:S01]  /*4fe90*/  MOV R141, R200 ;  /* 0x000000c8008d7202 */ /* 0x002fe20000000f00 */
[----:B------:R-:W-:Y:S02]  /*4fea0*/  IMAD.MOV.U32 R140, RZ, RZ, R142 ;  /* 0x000000ffff8c7224 */ /* 0x000fe400078e008e */
[----:B--2---:R-:W2:Y:S04]  /*4feb0*/  LDL.LU R200, [R1+0xe84] ;  /* 0x000e840001c87983 */ /* 0x004ea80000300800 */
[----:B------:R-:W2:Y:S04]  /*4fec0*/  LDL.LU R142, [R1+0xeec] ;  /* 0x000eec00018e7983 */ /* 0x000ea80000300800 */
[----:B------:R1:W-:Y:S04]  /*4fed0*/  STL [R1+0xe04], R143 ;  /* 0x000e048f01007387 */ /* 0x0003e80000100800 */
[----:B------:R1:W-:Y:S01]  /*4fee0*/  LDGSTS.E [R3+0x9500], desc[UR14][R140.64], P1 ;  /* 0x095000008c037fae */ /* 0x0003e200089a100e */
[----:B---3--:R-:W-:-:S05]  /*4fef0*/  IADD3.X R146, PT, PT, R146, UR7, RZ, P0, !PT ;  /* 0x0000000792927c10 */ /* 0x008fca00087fe4ff */
[----:B------:R3:W-:Y:S04]  /*4ff00*/  STL [R1+0xe00], R146 ;  /* 0x000e009201007387 */ /* 0x0007e80000100800 */
[----:B------:R-:W2:Y:S04]  /*4ff10*/  LDL.LU R205, [R1+0xe80] ;  /* 0x000e800001cd7983 */ /* 0x000ea80000300800 */
[----:B------:R-:W2:Y:S01]  /*4ff20*/  LDL.LU R203, [R1+0xee8] ;  /* 0x000ee80001cb7983 */ /* 0x000ea20000300800 */
[----:B-1----:R-:W-:Y:S01]  /*4ff30*/  IMAD.MOV.U32 R140, RZ, RZ, R143 ;  /* 0x000000ffff8c7224 */ /* 0x002fe200078e008f */
[----:B------:R-:W-:-:S02]  /*4ff40*/  MOV R141, R146 ;  /* 0x00000092008d7202 */ /* 0x000fc40000000f00 */
[----:B----4-:R-:W-:Y:S01]  /*4ff50*/  IADD3 R147, P2, PT, R147, UR16, RZ ;  /* 0x0000001093937c10 */ /* 0x010fe2000ff5e0ff */
[----:B------:R-:W4:Y:S04]  /*4ff60*/  LDL.LU R143, [R1+0xef4] ;  /* 0x000ef400018f7983 */ /* 0x000f280000300800 */
[----:B------:R1:W-:Y:S01]  /*4ff70*/  LDGSTS.E [R3+0x9580], desc[UR14][R140.64], P1 ;  /* 0x095800008c037fae */ /* 0x0003e200089a100e */
[----:B------:R-:W-:-:S03]  /*4ff80*/  IADD3 R201, P1, PT, R201, UR16, RZ ;  /* 0x00000010c9c97c10 */ /* 0x000fc6000ff3e0ff */
[----:B---3--:R-:W3:Y:S04]  /*4ff90*/  LDL.LU R146, [R1+0xefc] ;  /* 0x000efc0001927983 */ /* 0x008ee80000300800 */
[----:B------:R-:W-:Y:S01]  /*4ffa0*/  STL [R1+0xe6c], R201 ;  /* 0x000e6cc901007387 */ /* 0x000fe20000100800 */
[----:B------:R-:W-:-:S04]  /*4ffb0*/  IADD3.X R202, PT, PT, R202, UR7, RZ, P1, !PT ;  /* 0x00000007caca7c10 */ /* 0x000fc80008ffe4ff */
[----:B-1----:R-:W-:Y:S01]  /*4ffc0*/  MOV R141, R202 ;  /* 0x000000ca008d7202 */ /* 0x002fe20000000f00 */
[----:B------:R1:W-:Y:S04]  /*4ffd0*/  STL [R1+0xe68], R202 ;  /* 0x000e68ca01007387 */ /* 0x0003e80000100800 */
[----:B------:R1:W-:Y:S04]  /*4ffe0*/  STL [R1+0xe74], R147 ;  /* 0x000e749301007387 */ /* 0x0003e80000100800 */
[----:B-1----:R-:W3:Y:S01]  /*4fff0*/  LDL.LU R202, [R1+0xef0] ;  /* 0x000ef00001ca7983 */ /* 0x002ee20000300800 */
        /* <DEDUP_REMOVED lines=10> */
[----:B------:R1:W-:Y:S02]  /*500a0*/  STL [R1+0xe7c], R144 ;  /* 0x000e7c9001007387 */ /* 0x0003e40000100800 */
[----:B-1----:R-:W-:Y:S01]  /*500b0*/  IMAD.MOV.U32 R140, RZ, RZ, R147 ;  /* 0x000000ffff8c7224 */ /* 0x002fe200078e0093 */
[----:B------:R-:W-:-:S02]  /*500c0*/  MOV R141, R204 ;  /* 0x000000cc008d7202 */ /* 0x000fc40000000f00 */
[----:B------:R-:W-:-:S03]  /*500d0*/  IADD3.X R145, PT, PT, R145, UR7, RZ, P1, !PT ;  /* 0x0000000791917c10 */ /* 0x000fc60008ffe4ff */
[----:B------:R1:W-:Y:S04]  /*500e0*/  LDGSTS.E [R3+0x9c80], desc[UR14][R140.64], P0 ;  /* 0x09c800008c037fae */ /* 0x0003e800081a100e */
[----:B------:R2:W-:Y:S04]  /*500f0*/  STL [R1+0xe78], R145 ;  /* 0x000e789101007387 */ /* 0x0005e80000100800 */
[----:B------:R-:W3:Y:S01]  /*50100*/  LDL.LU R147, [R1+0xf00] ;  /* 0x000f000001937983 */ /* 0x000ee20000300800 */
[----:B-1----:R-:W-:-:S03]  /*50110*/  IMAD.MOV.U32 R140, RZ, RZ, R144 ;  /* 0x000000ffff8c7224 */ /* 0x002fc600078e0090 */
[----:B------:R-:W3:Y:S01]  /*50120*/  LDL.LU R144, [R1+0xf04] ;  /* 0x000f040001907983 */ /* 0x000ee20000300800 */
[----:B--2---:R-:W-:Y:S02]  /*50130*/  IADD3 R200, P2, PT, R200, UR16, RZ ;  /* 0x00000010c8c87c10 */ /* 0x004fe4000ff5e0ff */
[----:B------:R-:W-:Y:S02]  /*50140*/  MOV R141, R145 ;  /* 0x00000091008d7202 */ /* 0x000fe40000000f00 */
[----:B------:R-:W-:Y:S01]  /*50150*/  IADD3 R142, P3, PT, R142, UR16, RZ ;  /* 0x000000108e8e7c10 */ /* 0x000fe2000ff7e0ff */
[----:B------:R-:W2:Y:S04]  /*50160*/  LDL.LU R145, [R1+0xf6c] ;  /* 0x000f6c0001917983 */ /* 0x000ea80000300800 */
[----:B------:R-:W2:Y:S04]  /*50170*/  LDL.LU R204, [R1+0xf74] ;  /* 0x000f740001cc7983 */ /* 0x000ea80000300800 */
[----:B------:R1:W-:Y:S04]  /*50180*/  STL [R1+0xe84], R200 ;  /* 0x000e84c801007387 */ /* 0x0003e80000100800 */
[----:B------:R1:W-:Y:S01]  /*50190*/  LDGSTS.E [R3+0x9d00], desc[UR14][R140.64], P0 ;  /* 0x09d000008c037fae */ /* 0x0003e200081a100e */
[----:B------:R-:W-:-:S05]  /*501a0*/  IADD3.X R205, PT, PT, R205, UR7, RZ, P2, !PT ;  /* 0x00000007cdcd7c10 */ /* 0x000fca00097fe4ff */
[----:B------:R4:W-:Y:S01]  /*501b0*/  STL [R1+0xe80], R205 ;  /* 0x000e80cd01007387 */ /* 0x0009e20000100800 */
[----:B-1----:R-:W-:-:S03]  /*501c0*/  IMAD.MOV.U32 R140, RZ, RZ, R200 ;  /* 0x000000ffff8c7224 */ /* 0x002fc600078e00c8 */
[----:B------:R1:W-:Y:S04]  /*501d0*/  STL [R1+0xeec], R142 ;  /* 0x000eec8e01007387 */ /* 0x0003e80000100800 */
[----:B------:R-:W2:Y:S01]  /*501e0*/  LDL.LU R200, [R1+0xf68] ;  /* 0x000f680001c87983 */ /* 0x000ea20000300800 */
[----:B------:R-:W-:Y:S02]  /*501f0*/  IADD3.X R203, PT, PT, R203, UR7, RZ, P3, !PT ;  /* 0x00000007cbcb7c10 */ /* 0x000fe40009ffe4ff */
[----:B------:R-:W-:-:S03]  /*50200*/  MOV R141, R205 ;  /* 0x000000cd008d7202 */ /* 0x000fc60000000f00 */
[----:B------:R-:W-:Y:S04]  /*50210*/  STL [R1+0xee8], R203 ;  /* 0x000ee8cb01007387 */ /* 0x000fe80000100800 */
[----:B----4-:R-:W4:Y:S01]  /*50220*/  LDL.LU R205, [R1+0xf70] ;  /* 0x000f700001cd7983 */ /* 0x010f220000300800 */
[----:B------:R-:W-:-:S03]  /*50230*/  UISETP.GT.AND UP1, UPT, UR18, 0x52, UPT ;  /* 0x000000521200788c */ /* 0x000fc6000bf24270 */
[----:B------:R1:W-:Y:S01]  /*50240*/  LDGSTS.E [R3+0x9d80], desc[UR14][R140.64], P0 ;  /* 0x09d800008c037fae */ /* 0x0003e200081a100e */
[----:B------:R-:W-:-:S04]  /*50250*/  USEL UR12, URZ, 0x4, !UP1 ;  /* 0x00000004ff0c7887 */ /* 0x000fc8000c800000 */
[----:B------:R-:W-:Y:S01]  /*50260*/  USEL UR12, UR12, URZ, !UP0 ;  /* 0x000000ff0c0c7287 */ /* 0x000fe2000c000000 */
[----:B------:R-:W-:-:S05]  /*50270*/  IADD3 R143, P0, PT, R143, UR16, RZ ;  /* 0x000000108f8f7c10 */ /* 0x000fca000ff1e0ff */
[----:B------:R-:W-:Y:S01]  /*50280*/  ISETP.NE.U32.AND P1, PT, RZ, UR12, PT ;  /* 0x0000000cff007c0c */ /* 0x000fe2000bf25070 */
[----:B-1----:R-:W-:Y:S01]  /*50290*/  IMAD.MOV.U32 R140, RZ, RZ, R142 ;  /* 0x000000ffff8c7224 */ /* 0x002fe200078e008e */
[----:B------:R-:W-:Y:S01]  /*502a0*/  MOV R141, R203 ;  /* 0x000000cb008d7202 */ /* 0x000fe20000000f00 */
[----:B------:R-:W4:Y:S01]  /*502b0*/  LDL.LU R142, [R1+0xf7c] ;  /* 0x000f7c00018e7983 */ /* 0x000f220000300800 */
[----:B---3--:R-:W-:-:S03]  /*502c0*/  IADD3 R146, P2, PT, R146, UR16, RZ ;  /* 0x0000001092927c10 */ /* 0x008fc6000ff5e0ff */
[----:B------:R1:W-:Y:S06]  /*502d0*/  STL [R1+0xef4], R143 ;  /* 0x000ef48f01007387 */ /* 0x0003ec0000100800 */
[----:B------:R3:W-:Y:S02]  /*502e0*/  LDGSTS.E [R3+0xa400], desc[UR14][R140.64], P1 ;  /* 0x0a4000008c037fae */ /* 0x0007e400089a100e */
[----:B---3--:R-:W-:Y:S01]  /*502f0*/  IMAD.MOV.U32 R140, RZ, RZ, R143 ;  /* 0x000000ffff8c7224 */ /* 0x008fe200078e008f */
[----:B------:R-:W-:-:S05]  /*50300*/  IADD3.X R202, PT, PT, R202, UR7, RZ, P0, !PT ;  /* 0x00000007caca7c10 */ /* 0x000fca00087fe4ff */
[----:B------:R3:W-:Y:S04]  /*50310*/  STL [R1+0xef0], R202 ;  /* 0x000ef0ca01007387 */ /* 0x0007e80000100800 */
[----:B------:R-:W-:Y:S04]  /*50320*/  STL [R1+0xefc], R146 ;  /* 0x000efc9201007387 */ /* 0x000fe80000100800 */
[----:B-1----:R-:W4:Y:S01]  /*50330*/  LDL.LU R143, [R1+0xf78] ;  /* 0x000f7800018f7983 */ /* 0x002f220000300800 */
[----:B------:R-:W-:-:S05]  /*50340*/  MOV R141, R202 ;  /* 0x000000ca008d7202 */ /* 0x000fca0000000f00 */
[----:B------:R1:W-:Y:S01]  /*50350*/  LDGSTS.E [R3+0xa480], desc[UR14][R140.64], P1 ;  /* 0x0a4800008c037fae */ /* 0x0003e200089a100e */
[----:B------:R-:W-:Y:S01]  /*50360*/  IADD3.X R201, PT, PT, R201, UR7, RZ, P2, !PT ;  /* 0x00000007c9c97c10 */ /* 0x000fe200097fe4ff */
[----:B-1----:R-:W-:-:S03]  /*50370*/  IMAD.MOV.U32 R140, RZ, RZ, R146 ;  /* 0x000000ffff8c7224 */ /* 0x002fc600078e0092 */
[----:B------:R-:W-:Y:S01]  /*50380*/  MOV R141, R201 ;  /* 0x000000c9008d7202 */ /* 0x000fe20000000f00 */
[----:B------:R1:W-:Y:S04]  /*50390*/  STL [R1+0xef8], R201 ;  /* 0x000ef8c901007387 */ /* 0x0003e80000100800 */
[----:B------:R-:W4:Y:S04]  /*503a0*/  LDL.LU R203, [R1+0xf80] ;  /* 0x000f800001cb7983 */ /* 0x000f280000300800 */
[----:B---3--:R-:W3:Y:S04]  /*503b0*/  LDL.LU R202, [R1+0xf84] ;  /* 0x000f840001ca7983 */ /* 0x008ee80000300800 */
[----:B------:R1:W-:Y:S04]  /*503c0*/  LDGSTS.E [R3+0xa500], desc[UR14][R140.64], P1 ;  /* 0x0a5000008c037fae */ /* 0x0003e800089a100e */
[----:B-1----:R-:W3:Y:S04]  /*503d0*/  LDL.LU R201, [R1+0xfe8] ;  /* 0x000fe80001c97983 */ /* 0x002ee80000300800 */
[----:B------:R-:W3:Y:S01]  /*503e0*/  LDL.LU R146, [R1+0xfec] ;  /* 0x000fec0001927983 */ /* 0x000ee20000300800 */
[----:B------:R-:W-:-:S04]  /*503f0*/  IADD3 R144, P0, PT, R144, UR16, RZ ;  /* 0x0000001090907c10 */ /* 0x000fc8000ff1e0ff */
[----:B------:R-:W-:Y:S01]  /*50400*/  IADD3.X R147, PT, PT, R147, UR7, RZ, P0, !PT ;  /* 0x0000000793937c10 */ /* 0x000fe200087fe4ff */
[----:B------:R-:W-:-:S03]  /*50410*/  IMAD.MOV.U32 R140, RZ, RZ, R144 ;  /* 0x000000ffff8c7224 */ /* 0x000fc600078e0090 */
[----:B------:R-:W-:-:S05]  /*50420*/  MOV R141, R147 ;  /* 0x00000093008d7202 */ /* 0x000fca0000000f00 */
[----:B------:R1:W-:Y:S01]  /*50430*/  LDGSTS.E [R3+0xa580], desc[UR14][R140.64], P1 ;  /* 0x0a5800008c037fae */ /* 0x0003e200089a100e */
[----:B--2---:R-:W-:Y:S02]  /*50440*/  IADD3 R145, P1, PT, R145, UR16, RZ ;  /* 0x0000001091917c10 */ /* 0x004fe4000ff3e0ff */
[----:B------:R-:W-:Y:S01]  /*50450*/  IADD3 R204, P2, PT, R204, UR16, RZ ;  /* 0x00000010cccc7c10 */ /* 0x000fe2000ff5e0ff */
[----:B------:R-:W-:Y:S04]  /*50460*/  STL [R1+0xf04], R144 ;  /* 0x000f049001007387 */ /* 0x000fe80000100800 */
[----:B------:R2:W-:Y:S04]  /*50470*/  STL [R1+0xf00], R147 ;  /* 0x000f009301007387 */ /* 0x0005e80000100800 */
[----:B--2---:R-:W2:Y:S04]  /*50480*/  LDL.LU R147, [R1+0xff4] ;  /* 0x000ff40001937983 */ /* 0x004ea80000300800 */
[----:B------:R-:W2:Y:S01]  /*50490*/  LDL.LU R144, [R1+0xffc] ;  /* 0x000ffc0001907983 */ /* 0x000ea20000300800 */
[----:B------:R-:W-:-:S03]  /*504a0*/  IADD3.X R200, PT, PT, R200, UR7, RZ, P1, !PT ;  /* 0x00000007c8c87c10 */ /* 0x000fc60008ffe4ff */
[----:B------:R-:W-:Y:S01]  /*504b0*/  STL [R1+0xf6c], R145 ;  /* 0x000f6c9101007387 */ /* 0x000fe20000100800 */
[----:B-1----:R-:W-:-:S03]  /*504c0*/  MOV R141, R200 ;  /* 0x000000c8008d7202 */ /* 0x002fc60000000f00 */
[----:B------:R1:W-:Y:S04]  /*504d0*/  STL [R1+0xf68], R200 ;  /* 0x000f68c801007387 */ /* 0x0003e80000100800 */
[----:B------:R-:W-:Y:S01]  /*504e0*/  STL [R1+0xf74], R204 ;  /* 0x000f74cc01007387 */ /* 0x000fe20000100800 */
[----:B----4-:R-:W-:-:S03]  /*504f0*/  IADD3.X R205, PT, PT, R205, UR7, RZ, P2, !PT ;  /* 0x00000007cdcd7c10 */ /* 0x010fc600097fe4ff */
[----:B-1----:R-:W4:Y:S01]  /*50500*/  LDL.LU R200, [R1+0xff0] ;  /* 0x000ff00001c87983 */ /* 0x002f220000300800 */
[----:B------:R-:W-:-:S03]  /*50510*/  IMAD.MOV.U32 R140, RZ, RZ, R145 ;  /* 0x000000ffff8c7224 */ /* 0x000fc600078e0091 */
[----:B------:R-:W-:Y:S01]  /*50520*/  STL [R1+0xf70], R205 ;  /* 0x000f70cd01007387 */ /* 0x000fe20000100800 */
[----:B------:R-:W-:-:S03]  /*50530*/  UISETP.GT.AND UP1, UPT, UR18, 0x56, UPT ;  /* 0x000000561200788c */ /* 0x000fc6000bf24270 */
[----:B------:R-:W4:Y:S01]  /*50540*/  LDL.LU R145, [R1+0xff8] ;  /* 0x000ff80001917983 */ /* 0x000f220000300800 */
[----:B------:R-:W-:-:S04]  /*50550*/  USEL UR12, URZ, 0x4, !UP1 ;  /* 0x00000004ff0c7887 */ /* 0x000fc8000c800000 */
[----:B------:R-:W-:-:S06]  /*50560*/  USEL UR12, UR12, URZ, !UP0 ;  /* 0x000000ff0c0c7287 */ /* 0x000fcc000c000000 */
[----:B------:R-:W-:Y:S02]  /*50570*/  ISETP.NE.U32.AND P0, PT, RZ, UR12, PT ;  /* 0x0000000cff007c0c */ /* 0x000fe4000bf05070 */
[----:B------:R-:W-:-:S05]  /*50580*/  IADD3 R142, P1, PT, R142, UR16, RZ ;  /* 0x000000108e8e7c10 */ /* 0x000fca000ff3e0ff */
[----:B------:R-:W-:Y:S06]  /*50590*/  STL [R1+0xf7c], R142 ;  /* 0x000f7c8e01007387 */ /* 0x000fec0000100800 */
[----:B------:R1:W-:Y:S02]  /*505a0*/  LDGSTS.E [R3+0xac00], desc[UR14][R140.64], P0 ;  /* 0x0ac000008c037fae */ /* 0x0003e400081a100e */
[----:B-1----:R-:W-:Y:S01]  /*505b0*/  IMAD.MOV.U32 R140, RZ, RZ, R204 ;  /* 0x000000ffff8c7224 */ /* 0x002fe200078e00cc */
[----:B------:R-:W-:-:S05]  /*505c0*/  MOV R141, R205 ;  /* 0x000000cd008d7202 */ /* 0x000fca0000000f00 */
[----:B------:R1:W-:Y:S02]  /*505d0*/  LDGSTS.E [R3+0xac80], desc[UR14][R140.64], P0 ;  /* 0x0ac800008c037fae */ /* 0x0003e400081a100e */
[----:B-1----:R-:W-:Y:S01]  /*505e0*/  IMAD.MOV.U32 R140, RZ, RZ, R142 ;  /* 0x000000ffff8c7224 */ /* 0x002fe200078e008e */
[----:B------:R-:W-:-:S04]  /*505f0*/  IADD3.X R143, PT, PT, R143, UR7, RZ, P1, !PT ;  /* 0x000000078f8f7c10 */ /* 0x000fc80008ffe4ff */
[----:B------:R-:W-:Y:S01]  /*50600*/  MOV R141, R143 ;  /* 0x0000008f008d7202 */ /* 0x000fe20000000f00 */
[----:B------:R1:W-:Y:S01]  /*50610*/  STL [R1+0xf78], R143 ;  /* 0x000f788f01007387 */ /* 0x0003e20000100800 */
[----:B------:R-:W-:-:S03]  /*50620*/  UISETP.GT.AND UP1, UPT, UR18, 0x5a, UPT ;  /* 0x0000005a1200788c */ /* 0x000fc6000bf24270 */
[----:B------:R3:W-:Y:S04]  /*50630*/  LDGSTS.E [R3+0xad00], desc[UR14][R140.64], P0 ;  /* 0x0ad000008c037fae */ /* 0x0007e800081a100e */
[----:B-1----:R-:W4:Y:S04]  /*50640*/  LDL.LU R143, [R1+0x1000] ;  /* 0x00100000018f7983 */ /* 0x002f280000300800 */
[----:B------:R-:W4:Y:S01]  /*50650*/  LDL.LU R142, [R1+0x1004] ;  /* 0x00100400018e7983 */ /* 0x000f220000300800 */
[----:B------:R-:W-:Y:S01]  /*50660*/  USEL UR12, URZ, 0x4, !UP1 ;  /* 0x00000004ff0c7887 */ /* 0x000fe2000c800000 */
[----:B---3--:R-:W-:-:S03]  /*50670*/  IADD3 R202, P2, PT, R202, UR16, RZ ;  /* 0x00000010caca7c10 */ /* 0x008fc6000ff5e0ff */
[----:B------:R-:W-:Y:S01]  /*50680*/  USEL UR12, UR12, URZ, !UP0 ;  /* 0x000000ff0c0c7287 */ /* 0x000fe2000c000000 */
[----:B------:R-:W-:Y:S01]  /*50690*/  IADD3.X R203, PT, PT, R203, UR7, RZ, P2, !PT ;  /* 0x00000007cbcb7c10 */ /* 0x000fe200097fe4ff */
[----:B------:R-:W-:Y:S01]  /*506a0*/  STL [R1+0xf84], R202 ;  /* 0x000f84ca01007387 */ /* 0x000fe20000100800 */
[----:B------:R-:W-:Y:S01]  /*506b0*/  IMAD.MOV.U32 R140, RZ, RZ, R202 ;  /* 0x000000ffff8c7224 */ /* 0x000fe200078e00ca */
[----:B------:R-:W-:Y:S02]  /*506c0*/  IADD3 R146, P3, PT, R146, UR16, RZ ;  /* 0x0000001092927c10 */ /* 0x000fe4000ff7e0ff */
[----:B------:R-:W-:Y:S01]  /*506d0*/  STL [R1+0xf80], R203 ;  /* 0x000f80cb01007387 */ /* 0x000fe20000100800 */
        /* <DEDUP_REMOVED lines=15> */
[----:B------:R-:W-:-:S03]  /*507d0*/  IADD3 R144, P2, PT, R144, UR16, RZ ;  /* 0x0000001090907c10 */ /* 0x000fc6000ff5e0ff */
[----:B------:R2:W-:Y:S01]  /*507e0*/  STL [R1+0xff4], R147 ;  /* 0x000ff49301007387 */ /* 0x0005e20000100800 */
[----:B-1----:R-:W-:Y:S01]  /*507f0*/  IMAD.MOV.U32 R140, RZ, RZ, R147 ;  /* 0x000000ffff8c7224 */ /* 0x002fe200078e0093 */
[----:B----4-:R-:W-:-:S05]  /*50800*/  IADD3.X R200, PT, PT, R200, UR7, RZ, P0, !PT ;  /* 0x00000007c8c87c10 */ /* 0x010fca00087fe4ff */
[----:B------:R-:W-:Y:S04]  /*50810*/  STL [R1+0xff0], R200 ;  /* 0x000ff0c801007387 */ /* 0x000fe80000100800 */
[----:B------:R1:W-:Y:S01]  /*50820*/  STL [R1+0xffc], R144 ;  /* 0x000ffc9001007387 */ /* 0x0003e20000100800 */
[----:B------:R-:W-:-:S03]  /*50830*/  IADD3.X R145, PT, PT, R145, UR7, RZ, P2, !PT ;  /* 0x0000000791917c10 */ /* 0x000fc600097fe4ff */
[----:B--2---:R-:W2:Y:S01]  /*50840*/  LDL.LU R147, [R1+0x1078] ;  /* 0x0010780001937983 */ /* 0x004ea20000300800 */
[----:B------:R-:W-:-:S03]  /*50850*/  MOV R141, R200 ;  /* 0x000000c8008d7202 */ /* 0x000fc60000000f00 */
[----:B------:R4:W-:Y:S04]  /*50860*/  STL [R1+0xff8], R145 ;  /* 0x000ff89101007387 */ /* 0x0009e80000100800 */
[----:B------:R1:W-:Y:S04]  /*50870*/  LDGSTS.E [R3+0xb480], desc[UR14][R140.64], P1 ;  /* 0x0b4800008c037fae */ /* 0x0003e800089a100e */
[----:B------:R-:W2:Y:S01]  /*50880*/  LDL.LU R203, [R1+0x1080] ;  /* 0x0010800001cb7983 */ /* 0x000ea20000300800 */
[----:B-1----:R-:W-:-:S03]  /*50890*/  IMAD.MOV.U32 R140, RZ, RZ, R144 ;  /* 0x000000ffff8c7224 */ /* 0x002fc600078e0090 */
[----:B------:R-:W2:Y:S01]  /*508a0*/  LDL.LU R144, [R1+0x1084] ;  /* 0x0010840001907983 */ /* 0x000ea20000300800 */
[----:B------:R-:W-:-:S03]  /*508b0*/  MOV R141, R145 ;  /* 0x00000091008d7202 */ /* 0x000fc60000000f00 */
[----:B------:R-:W2:Y:S04]  /*508c0*/  LDL.LU R202, [R1+0x10e8] ;  /* 0x0010e80001ca7983 */ /* 0x000ea80000300800 */
[----:B----4-:R-:W4:Y:S04]  /*508d0*/  LDL.LU R145, [R1+0x10ec] ;  /* 0x0010ec0001917983 */ /* 0x010f280000300800 */
[----:B------:R1:W-:Y:S01]  /*508e0*/  LDGSTS.E [R3+0xb500], desc[UR14][R140.64], P1 ;  /* 0x0b5000008c037fae */ /* 0x0003e200089a100e */
[----:B------:R-:W-:-:S04]  /*508f0*/  IADD3 R142, P0, PT, R142, UR16, RZ ;  /* 0x000000108e8e7c10 */ /* 0x000fc8000ff1e0ff */
[----:B------:R-:W-:Y:S01]  /*50900*/  IADD3.X R143, PT, PT, R143, UR7, RZ, P0, !PT ;  /* 0x000000078f8f7c10 */ /* 0x000fe200087fe4ff */
[----:B------:R-:W-:Y:S04]  /*50910*/  STL [R1+0x1004], R142 ;  /* 0x0010048e01007387 */ /* 0x000fe80000100800 */
[----:B------:R1:W-:Y:S04]  /*50920*/  STL [R1+0x1000], R143 ;  /* 0x0010008f01007387 */ /* 0x0003e80000100800 */
[----:B------:R-:W4:Y:S01]  /*50930*/  LDL.LU R201, [R1+0x10f0] ;  /* 0x0010f00001c97983 */ /* 0x000f220000300800 */
[----:B-1----:R-:W-:-:S03]  /*50940*/  MOV R141, R143 ;  /* 0x0000008f008d7202 */ /* 0x002fc60000000f00 */
[----:B------:R-:W4:Y:S01]  /*50950*/  LDL.LU R200, [R1+0x10f4] ;  /* 0x0010f40001c87983 */ /* 0x000f220000300800 */
[----:B------:R-:W-:-:S03]  /*50960*/  IMAD.MOV.U32 R140, RZ, RZ, R142 ;  /* 0x000000ffff8c7224 */ /* 0x000fc600078e008e */
[----:B------:R-:W4:Y:S04]  /*50970*/  LDL.LU R143, [R1+0x10f8] ;  /* 0x0010f800018f7983 */ /* 0x000f280000300800 */
[----:B------:R-:W4:Y:S01]  /*50980*/  LDL.LU R142, [R1+0x10fc] ;  /* 0x0010fc00018e7983 */ /* 0x000f220000300800 */
[----:B------:R-:W-:-:S03]  /*50990*/  UISETP.GT.AND UP1, UPT, UR18, 0x5e, UPT ;  /* 0x0000005e1200788c */ /* 0x000fc6000bf24270 */
[----:B------:R1:W-:Y:S01]  /*509a0*/  LDGSTS.E [R3+0xb580], desc[UR14][R140.64], P1 ;  /* 0x0b5800008c037fae */ /* 0x0003e200089a100e */
[----:B------:R-:W-:-:S04]  /*509b0*/  USEL UR12, URZ, 0x4, !UP1 ;  /* 0x00000004ff0c7887 */ /* 0x000fc8000c800000 */
[----:B------:R-:W-:Y:S01]  /*509c0*/  USEL UR12, UR12, URZ, !UP0 ;  /* 0x000000ff0c0c7287 */ /* 0x000fe2000c000000 */
[----:B---3--:R-:W-:-:S05]  /*509d0*/  IADD3 R206, P1, PT, R206, UR16, RZ ;  /* 0x00000010cece7c10 */ /* 0x008fca000ff3e0ff */
[----:B------:R-:W-:Y:S02]  /*509e0*/  ISETP.NE.U32.AND P0, PT, RZ, UR12, PT ;  /* 0x0000000cff007c0c */ /* 0x000fe4000bf05070 */
[----:B------:R-:W-:Y:S02]  /*509f0*/  IADD3 R204, P2, PT, R204, UR16, RZ ;  /* 0x00000010cccc7c10 */ /* 0x000fe4000ff5e0ff */
[----:B------:R-:W-:Y:S01]  /*50a00*/  IADD3.X R207, PT, PT, R207, UR7, RZ, P1, !PT ;  /* 0x00000007cfcf7c10 */ /* 0x000fe20008ffe4ff */
[----:B-1----:R-:W-:-:S03]  /*50a10*/  IMAD.MOV.U32 R140, RZ, RZ, R206 ;  /* 0x000000ffff8c7224 */ /* 0x002fc600078e00ce */
        /* <DEDUP_REMOVED lines=15> */
[----:B------:R1:W-:Y:S04]  /*50b10*/  STL [R1+0x1078], R147 ;  /* 0x0010789301007387 */ /* 0x0003e80000100800 */
[----:B------:R2:W-:Y:S04]  /*50b20*/  LDGSTS.E [R3+0xbd00], desc[UR14][R140.64], P0 ;  /* 0x0bd000008c037fae */ /* 0x0005e800081a100e */
[----:B-1----:R-:W3:Y:S04]  /*50b30*/  LDL.LU R147, [R1+0x1100] ;  /* 0x0011000001937983 */ /* 0x002ee80000300800 */
[----:B------:R-:W3:Y:S01]  /*50b40*/  LDL.LU R146, [R1+0x1104] ;  /* 0x0011040001927983 */ /* 0x000ee20000300800 */
[----:B------:R-:W-:-:S04]  /*50b50*/  IADD3 R144, P2, PT, R144, UR16, RZ ;  /* 0x0000001090907c10 */ /* 0x000fc8000ff5e0ff */
[----:B------:R-:W-:Y:S02]  /*50b60*/  IADD3.X R203, PT, PT, R203, UR7, RZ, P2, !PT ;  /* 0x00000007cbcb7c10 */ /* 0x000fe400097fe4ff */
[----:B----4-:R-:W-:Y:S01]  /*50b70*/  IADD3 R145, P3, PT, R145, UR16, RZ ;  /* 0x0000001091917c10 */ /* 0x010fe2000ff7e0ff */
[----:B------:R1:W-:Y:S03]  /*50b80*/  STL [R1+0x1084], R144 ;  /* 0x0010849001007387 */ /* 0x0003e60000100800 */
[----:B------:R-:W-:Y:S01]  /*50b90*/  IADD3.X R202, PT, PT, R202, UR7, RZ, P3, !PT ;  /* 0x00000007caca7c10 */ /* 0x000fe20009ffe4ff */
[----:B------:R-:W-:Y:S01]  /*50ba0*/  STL [R1+0x1080], R203 ;  /* 0x001080cb01007387 */ /* 0x000fe20000100800 */
[----:B--2---:R-:W-:-:S03]  /*50bb0*/  IMAD.MOV.U32 R140, RZ, RZ, R144 ;  /* 0x000000ffff8c7224 */ /* 0x004fc600078e0090 */
[----:B------:R2:W-:Y:S01]  /*50bc0*/  STL [R1+0x10ec], R145 ;  /* 0x0010ec9101007387 */ /* 0x0005e20000100800 */
[----:B------:R-:W-:-:S03]  /*50bd0*/  MOV R141, R203 ;  /* 0x000000cb008d7202 */ /* 0x000fc60000000f00 */
[----:B------:R-:W4:Y:S04]  /*50be0*/  LDL.LU R206, [R1+0x116c] ;  /* 0x00116c0001ce7983 */ /* 0x000f280000300800 */
[----:B------:R2:W-:Y:S04]  /*50bf0*/  STL [R1+0x10e8], R202 ;  /* 0x0010e8ca01007387 */ /* 0x0005e80000100800 */
[----:B-1----:R-:W4:Y:S04]  /*50c00*/  LDL.LU R144, [R1+0x1174] ;  /* 0x0011740001907983 */ /* 0x002f280000300800 */
[----:B------:R-:W4:Y:S04]  /*50c10*/  LDL.LU R207, [R1+0x1168] ;  /* 0x0011680001cf7983 */ /* 0x000f280000300800 */
[----:B------:R1:W-:Y:S01]  /*50c20*/  LDGSTS.E [R3+0xbd80], desc[UR14][R140.64], P0 ;  /* 0x0bd800008c037fae */ /* 0x0003e200081a100e */
[----:B------:R-:W-:Y:S01]  /*50c30*/  UISETP.GT.AND UP1, UPT, UR18, 0x62, UPT ;  /* 0x000000621200788c */ /* 0x000fe2000bf24270 */
[----:B-1----:R-:W-:-:S02]  /*50c40*/  IMAD.MOV.U32 R140, RZ, RZ, R145 ;  /* 0x000000ffff8c7224 */ /* 0x002fc400078e0091 */
[----:B--2---:R-:W2:Y:S01]  /*50c50*/  LDL.LU R145, [R1+0x1170] ;  /* 0x0011700001917983 */ /* 0x004ea20000300800 */
[----:B------:R-:W-:-:S04]  /*50c60*/  USEL UR12, URZ, 0x4, !UP1 ;  /* 0x00000004ff0c7887 */ /* 0x000fc8000c800000 */
[----:B------:R-:W-:-:S06]  /*50c70*/  USEL UR12, UR12, URZ, !UP0 ;  /* 0x000000ff0c0c7287 */ /* 0x000fcc000c000000 */
[----:B------:R-:W-:Y:S02]  /*50c80*/  ISETP.NE.U32.AND P1, PT, RZ, UR12, PT ;  /* 0x0000000cff007c0c */ /* 0x000fe4000bf25070 */
[----:B------:R-:W-:-:S11]  /*50c90*/  MOV R141, R202 ;  /* 0x000000ca008d7202 */ /* 0x000fd60000000f00 */
[----:B------:R1:W-:Y:S01]  /*50ca0*/  LDGSTS.E [R3+0xc400], desc[UR14][R140.64], P1 ;  /* 0x0c4000008c037fae */ /* 0x0003e200089a100e */
[----:B------:R-:W-:-:S04]  /*50cb0*/  IADD3 R200, P0, PT, R200, UR16, RZ ;  /* 0x00000010c8c87c10 */ /* 0x000fc8000ff1e0ff */
        /* <DEDUP_REMOVED lines=8> */
[----:B------:R-:W2:Y:S04]  /*50d40*/  LDL.LU R204, [R1+0x117c] ;  /* 0x00117c0001cc7983 */ /* 0x000ea80000300800 */
[----:B------:R1:W-:Y:S04]  /*50d50*/  STL [R1+0x10f8], R143 ;  /* 0x0010f88f01007387 */ /* 0x0003e80000100800 */
[----:B------:R1:W-:Y:S04]  /*50d60*/  LDGSTS.E [R3+0xc480], desc[UR14][R140.64], P1 ;  /* 0x0c4800008c037fae */ /* 0x0003e800089a100e */
[----:B------:R-:W2:Y:S04]  /*50d70*/  LDL.LU R205, [R1+0x1178] ;  /* 0x0011780001cd7983 */ /* 0x000ea80000300800 */
[----:B------:R-:W2:Y:S01]  /*50d80*/  LDL.LU R202, [R1+0x1180] ;  /* 0x0011800001ca7983 */ /* 0x000ea20000300800 */
[----:B-1----:R-:W-:-:S03]  /*50d90*/  IMAD.MOV.U32 R140, RZ, RZ, R142 ;  /* 0x000000ffff8c7224 */ /* 0x002fc600078e008e */
[----:B------:R-:W2:Y:S01]  /*50da0*/  LDL.LU R142, [R1+0x1184] ;  /* 0x00118400018e7983 */ /* 0x000ea20000300800 */
[----:B------:R-:W-:-:S03]  /*50db0*/  MOV R141, R143 ;  /* 0x0000008f008d7202 */ /* 0x000fc60000000f00 */
[----:B------:R-:W2:Y:S04]  /*50dc0*/  LDL.LU R203, [R1+0x11e8] ;  /* 0x0011e80001cb7983 */ /* 0x000ea80000300800 */
[----:B------:R-:W2:Y:S01]  /*50dd0*/  LDL.LU R143, [R1+0x11ec] ;  /* 0x0011ec00018f7983 */ /* 0x000ea20000300800 */
[----:B------:R-:W-:-:S03]  /*50de0*/  UISETP.GT.AND UP1, UPT, UR18, 0x66, UPT ;  /* 0x000000661200788c */ /* 0x000fc6000bf24270 */
[----:B------:R1:W-:Y:S01]  /*50df0*/  LDGSTS.E [R3+0xc500], desc[UR14][R140.64], P1 ;  /* 0x0c5000008c037fae */ /* 0x0003e200089a100e */
[----:B------:R-:W-:-:S04]  /*50e00*/  USEL UR12, URZ, 0x4, !UP1 ;  /* 0x00000004ff0c7887 */ /* 0x000fc8000c800000 */
[----:B------:R-:W-:Y:S01]  /*50e10*/  USEL UR12, UR12, URZ, !UP0 ;  /* 0x000000ff0c0c7287 */ /* 0x000fe2000c000000 */
[----:B---3--:R-:W-:-:S04]  /*50e20*/  IADD3 R146, P0, PT, R146, UR16, RZ ;  /* 0x0000001092927c10 */ /* 0x008fc8000ff1e0ff */
[----:B------:R-:W-:Y:S01]  /*50e30*/  IADD3.X R147, PT, PT, R147, UR7, RZ, P0, !PT ;  /* 0x0000000793937c10 */ /* 0x000fe200087fe4ff */
[----:B-1----:R-:W-:-:S03]  /*50e40*/  IMAD.MOV.U32 R140, RZ, RZ, R146 ;  /* 0x000000ffff8c7224 */ /* 0x002fc600078e0092 */
[----:B------:R-:W-:Y:S02]  /*50e50*/  MOV R141, R147 ;  /* 0x00000093008d7202 */ /* 0x000fe40000000f00 */
[----:B------:R-:W-:-:S03]  /*50e60*/  ISETP.NE.U32.AND P0, PT, RZ, UR12, PT ;  /* 0x0000000cff007c0c */ /* 0x000fc6000bf05070 */
[----:B------:R1:W-:Y:S04]  /*50e70*/  LDGSTS.E [R3+0xc580], desc[UR14][R140.64], P1 ;  /* 0x0c5800008c037fae */ /* 0x0003e800089a100e */
[----:B------:R-:W-:Y:S01]  /*50e80*/  STL [R1+0x1104], R146 ;  /* 0x0011049201007387 */ /* 0x000fe20000100800 */
[----:B----4-:R-:W-:-:S03]  /*50e90*/  IADD3 R206, P1, PT, R206, UR16, RZ ;  /* 0x00000010cece7c10 */ /* 0x010fc6000ff3e0ff */
[----:B------:R3:W-:Y:S04]  /*50ea0*/  STL [R1+0x1100], R147 ;  /* 0x0011009301007387 */ /* 0x0007e80000100800 */
[----:B------:R-:W4:Y:S01]  /*50eb0*/  LDL.LU R201, [R1+0x11f0] ;  /* 0x0011f00001c97983 */ /* 0x000f220000300800 */
[----:B------:R-:W-:Y:S01]  /*50ec0*/  IADD3 R144, P2, PT, R144, UR16, RZ ;  /* 0x0000001090907c10 */ /* 0x000fe2000ff5e0ff */
[----:B-1----:R-:W-:Y:S02]  /*50ed0*/  IMAD.MOV.U32 R140, RZ, RZ, R206 ;  /* 0x000000ffff8c7224 */ /* 0x002fe400078e00ce */
[----:B---3--:R-:W3:Y:S01]  /*50ee0*/  LDL.LU R147, [R1+0x11f4] ;  /* 0x0011f40001937983 */ /* 0x008ee20000300800 */
[----:B------:R-:W-:-:S03]  /*50ef0*/  IADD3.X R207, PT, PT, R207, UR7, RZ, P1, !PT ;  /* 0x00000007cfcf7c10 */ /* 0x000fc60008ffe4ff */
[----:B------:R-:W4:Y:S01]  /*50f00*/  LDL.LU R200, [R1+0x11f8] ;  /* 0x0011f80001c87983 */ /* 0x000f220000300800 */
[----:B------:R-:W-:-:S03]  /*50f10*/  MOV R141, R207 ;  /* 0x000000cf008d7202 */ /* 0x000fc60000000f00 */
[----:B------:R-:W4:Y:S04]  /*50f20*/  LDL.LU R146, [R1+0x11fc] ;  /* 0x0011fc0001927983 */ /* 0x000f280000300800 */
[----:B------:R-:W-:Y:S04]  /*50f30*/  STL [R1+0x116c], R206 ;  /* 0x00116cce01007387 */ /* 0x000fe80000100800 */
[----:B------:R-:W-:Y:S01]  /*50f40*/  STL [R1+0x1168], R207 ;  /* 0x001168cf01007387 */ /* 0x000fe20000100800 */
[----:B--2---:R-:W-:-:S03]  /*50f50*/  IADD3.X R145, PT, PT, R145, UR7, RZ, P2, !PT ;  /* 0x0000000791917c10 */ /* 0x004fc600097fe4ff */
[----:B------:R-:W-:Y:S04]  /*50f60*/  STL [R1+0x1174], R144 ;  /* 0x0011749001007387 */ /* 0x000fe80000100800 */
[----:B------:R1:W-:Y:S04]  /*50f70*/  LDGSTS.E [R3+0xcc00], desc[UR14][R140.64], P0 ;  /* 0x0cc000008c037fae */ /* 0x0003e800081a100e */
[----:B------:R2:W-:Y:S01]  /*50f80*/  STL [R1+0x1170], R145 ;  /* 0x0011709101007387 */ /* 0x0005e20000100800 */
[----:B-1----:R-:W-:Y:S01]  /*50f90*/  MOV R141, R145 ;  /* 0x00000091008d7202 */ /* 0x002fe20000000f00 */
[----:B------:R-:W-:-:S02]  /*50fa0*/  IMAD.MOV.U32 R140, RZ, RZ, R144 ;  /* 0x000000ffff8c7224 */ /* 0x000fc400078e0090 */
[----:B--2---:R-:W2:Y:S04]  /*50fb0*/  LDL.LU R145, [R1+0x1200] ;  /* 0x0012000001917983 */ /* 0x004ea80000300800 */
[----:B------:R-:W2:Y:S04]  /*50fc0*/  LDL.LU R144, [R1+0x1204] ;  /* 0x0012040001907983 */ /* 0x000ea80000300800 */
[----:B------:R1:W-:Y:S01]  /*50fd0*/  LDGSTS.E [R3+0xcc80], desc[UR14][R140.64], P0 ;  /* 0x0cc800008c037fae */ /* 0x0003e200081a100e */
[----:B------:R-:W-:-:S05]  /*50fe0*/  IADD3 R204, P1, PT, R204, UR16, RZ ;  /* 0x00000010cccc7c10 */ /* 0x000fca000ff3e0ff */
[----:B-1----:R-:W-:Y:S01]  /*50ff0*/  IMAD.MOV.U32 R140, RZ, RZ, R204 ;  /* 0x000000ffff8c7224 */ /* 0x002fe200078e00cc */
[----:B------:R-:W-:-:S04]  /*51000*/  IADD3.X R205, PT, PT, R205, UR7, RZ, P1, !PT ;  /* 0x00000007cdcd7c10 */ /* 0x000fc80008ffe4ff */
[----:B------:R-:W-:Y:S02]  /*51010*/  MOV R141, R205 ;  /* 0x000000cd008d7202 */ /* 0x000fe40000000f00 */
[----:B------:R-:W-:Y:S01]  /*51020*/  IADD3 R142, P2, PT, R142, UR16, RZ ;  /* 0x000000108e8e7c10 */ /* 0x000fe2000ff5e0ff */
[----:B------:R-:W-:Y:S03]  /*51030*/  STL [R1+0x117c], R204 ;  /* 0x00117ccc01007387 */ /* 0x000fe60000100800 */
[----:B------:R-:W-:Y:S01]  /*51040*/  IADD3.X R202, PT, PT, R202, UR7, RZ, P2, !PT ;  /* 0x00000007caca7c10 */ /* 0x000fe200097fe4ff */
[----:B------:R-:W-:Y:S01]  /*51050*/  STL [R1+0x1178], R205 ;  /* 0x001178cd01007387 */ /* 0x000fe20000100800 */
[----:B------:R-:W-:-:S03]  /*51060*/  IADD3 R143, P3, PT, R143, UR16, RZ ;  /* 0x000000108f8f7c10 */ /* 0x000fc6000ff7e0ff */
[----:B------:R1:W-:Y:S01]  /*51070*/  LDGSTS.E [R3+0xcd00], desc[UR14][R140.64], P0 ;  /* 0x0cd000008c037fae */ /* 0x0003e200081a100e */
[----:B------:R-:W-:-:S03]  /*51080*/  IADD3.X R203, PT, PT, R203, UR7, RZ, P3, !PT ;  /* 0x00000007cbcb7c10 */ /* 0x000fc60009ffe4ff */
[----:B------:R-:W-:Y:S04]  /*51090*/  STL [R1+0x1184], R142 ;  /* 0x0011848e01007387 */ /* 0x000fe80000100800 */
[----:B------:R1:W-:Y:S02]  /*510a0*/  STL [R1+0x1180], R202 ;  /* 0x001180ca01007387 */ /* 0x0003e40000100800 */
[----:B-1----:R-:W-:Y:S01]  /*510b0*/  IMAD.MOV.U32 R140, RZ, RZ, R142 ;  /* 0x000000ffff8c7224 */ /* 0x002fe200078e008e */
[----:B------:R-:W-:Y:S01]  /*510c0*/  MOV R141, R202 ;  /* 0x000000ca008d7202 */ /* 0x000fe20000000f00 */
[----:B------:R-:W-:Y:S04]  /*510d0*/  STL [R1+0x11ec], R143 ;  /* 0x0011ec8f01007387 */ /* 0x000fe80000100800 */
[----:B------:R-:W2:Y:S04]  /*510e0*/  LDL.LU R202, [R1+0x126c] ;  /* 0x00126c0001ca7983 */ /* 0x000ea80000300800 */
[----:B------:R1:W-:Y:S04]  /*510f0*/  STL [R1+0x11e8], R203 ;  /* 0x0011e8cb01007387 */ /* 0x0003e80000100800 */
[----:B------:R1:W-:Y:S04]  /*51100*/  LDGSTS.E [R3+0xcd80], desc[UR14][R140.64], P0 ;  /* 0x0cd800008c037fae */ /* 0x0003e800081a100e */
[----:B------:R-:W2:Y:S01]  /*51110*/  LDL.LU R142, [R1+0x1274] ;  /* 0x00127400018e7983 */ /* 0x000ea20000300800 */
[----:B-1----:R-:W-:-:S03]  /*51120*/  MOV R141, R203 ;  /* 0x000000cb008d7202 */ /* 0x002fc60000000f00 */
[----:B------:R-:W2:Y:S01]  /*51130*/  LDL.LU R203, [R1+0x1268] ;  /* 0x0012680001cb7983 */ /* 0x000ea20000300800 */
[----:B------:R-:W-:-:S03]  /*51140*/  IMAD.MOV.U32 R140, RZ, RZ, R143 ;  /* 0x000000ffff8c7224 */ /* 0x000fc600078e008f */
[----:B------:R-:W2:Y:S01]  /*51150*/  LDL.LU R143, [R1+0x1270] ;  /* 0x00127000018f7983 */ /* 0x000ea20000300800 */
[----:B------:R-:W-:-:S04]  /*51160*/  UISETP.GT.AND UP1, UPT, UR18, 0x6a, UPT ;  /* 0x0000006a1200788c */ /* 0x000fc8000bf24270 */
[----:B------:R-:W-:-:S04]  /*51170*/  USEL UR12, URZ, 0x4, !UP1 ;  /* 0x00000004ff0c7887 */ /* 0x000fc8000c800000 */
[----:B------:R-:W-:-:S06]  /*51180*/  USEL UR12, UR12, URZ, !UP0 ;  /* 0x000000ff0c0c7287 */ /* 0x000fcc000c000000 */
[----:B------:R-:W-:-:S13]  /*51190*/  ISETP.NE.U32.AND P1, PT, RZ, UR12, PT ;  /* 0x0000000cff007c0c */ /* 0x000fda000bf25070 */
[----:B------:R1:W-:Y:S01]  /*511a0*/  LDGSTS.E [R3+0xd400], desc[UR14][R140.64], P1 ;  /* 0x0d4000008c037fae */ /* 0x0003e200089a100e */
[----:B---3--:R-:W-:-:S04]  /*511b0*/  IADD3 R147, P0, PT, R147, UR16, RZ ;  /* 0x0000001093937c10 */ /* 0x008fc8000ff1e0ff */
[----:B----4-:R-:W-:Y:S02]  /*511c0*/  IADD3.X R201, PT, PT, R201, UR7, RZ, P0, !PT ;  /* 0x00000007c9c97c10 */ /* 0x010fe400087fe4ff */
[----:B------:R-:W-:Y:S01]  /*511d0*/  IADD3 R146, P2, PT, R146, UR16, RZ ;  /* 0x0000001092927c10 */ /* 0x000fe2000ff5e0ff */
[----:B------:R3:W-:Y:S03]  /*511e0*/  STL [R1+0x11f4], R147 ;  /* 0x0011f49301007387 */ /* 0x0007e60000100800 */
[----:B------:R-:W-:Y:S01]  /*511f0*/  IADD3.X R200, PT, PT, R200, UR7, RZ, P2, !PT ;  /* 0x00000007c8c87c10 */ /* 0x000fe200097fe4ff */
[----:B------:R4:W-:Y:S01]  /*51200*/  STL [R1+0x11f0], R201 ;  /* 0x0011f0c901007387 */ /* 0x0009e20000100800 */
[----:B-1----:R-:W-:Y:S01]  /*51210*/  IMAD.MOV.U32 R140, RZ, RZ, R147 ;  /* 0x000000ffff8c7224 */ /* 0x002fe200078e0093 */
[----:B------:R-:W-:Y:S02]  /*51220*/  MOV R141, R201 ;  /* 0x000000c9008d7202 */ /* 0x000fe40000000f00 */
[----:B------:R-:W-:Y:S04]  /*51230*/  STL [R1+0x11fc], R146 ;  /* 0x0011fc9201007387 */ /* 0x000fe80000100800 */
[----:B---3--:R-:W3:Y:S04]  /*51240*/  LDL.LU R147, [R1+0x127c] ;  /* 0x00127c0001937983 */ /* 0x008ee80000300800 */
[----:B------:R1:W-:Y:S04]  /*51250*/  STL [R1+0x11f8], R200 ;  /* 0x0011f8c801007387 */ /* 0x0003e80000100800 */
[----:B----4-:R-:W4:Y:S04]  /*51260*/  LDL.LU R201, [R1+0x1278] ;  /* 0x0012780001c97983 */ /* 0x010f280000300800 */
[----:B------:R1:W-:Y:S01]  /*51270*/  LDGSTS.E [R3+0xd480], desc[UR14][R140.64], P1 ;  /* 0x0d4800008c037fae */ /* 0x0003e200089a100e */
[----:B--2---:R-:W-:-:S04]  /*51280*/  IADD3 R144, P0, PT, R144, UR16, RZ ;  /* 0x0000001090907c10 */ /* 0x004fc8000ff1e0ff */
[----:B------:R-:W-:Y:S01]  /*51290*/  IADD3.X R145, PT, PT, R145, UR7, RZ, P0, !PT ;  /* 0x0000000791917c10 */ /* 0x000fe200087fe4ff */
[----:B------:R2:W-:Y:S04]  /*512a0*/  STL [R1+0x1204], R144 ;  /* 0x0012049001007387 */ /* 0x0005e80000100800 */
[----:B------:R2:W-:Y:S04]  /*512b0*/  STL [R1+0x1200], R145 ;  /* 0x0012009101007387 */ /* 0x0005e80000100800 */
[----:B------:R-:W4:Y:S04]  /*512c0*/  LDL.LU R207, [R1+0x1280] ;  /* 0x0012800001cf7983 */ /* 0x000f280000300800 */
[----:B------:R-:W4:Y:S01]  /*512d0*/  LDL.LU R206, [R1+0x1284] ;  /* 0x0012840001ce7983 */ /* 0x000f220000300800 */
[----:B-1----:R-:W-:Y:S01]  /*512e0*/  IMAD.MOV.U32 R140, RZ, RZ, R146 ;  /* 0x000000ffff8c7224 */ /* 0x002fe200078e0092 */
[----:B------:R-:W-:-:S02]  /*512f0*/  MOV R141, R200 ;  /* 0x000000c8008d7202 */ /* 0x000fc40000000f00 */
[----:B------:R-:W4:Y:S04]  /*51300*/  LDL.LU R205, [R1+0x12e8] ;  /* 0x0012e80001cd7983 */ /* 0x000f280000300800 */
[----:B------:R-:W4:Y:S04]  /*51310*/  LDL.LU R204, [R1+0x12ec] ;  /* 0x0012ec0001cc7983 */ /* 0x000f280000300800 */
[----:B------:R1:W-:Y:S04]  /*51320*/  LDGSTS.E [R3+0xd500], desc[UR14][R140.64], P1 ;  /* 0x0d5000008c037fae */ /* 0x0003e800089a100e */
[----:B------:R-:W4:Y:S01]  /*51330*/  LDL.LU R200, [R1+0x12f0] ;  /* 0x0012f00001c87983 */ /* 0x000f220000300800 */
[----:B------:R-:W-:Y:S01]  /*51340*/  UISETP.GT.AND UP1, UPT, UR18, 0x6e, UPT ;  /* 0x0000006e1200788c */ /* 0x000fe2000bf24270 */
[----:B-1----:R-:W-:-:S02]  /*51350*/  IMAD.MOV.U32 R140, RZ, RZ, R144 ;  /* 0x000000ffff8c7224 */ /* 0x002fc400078e0090 */
[----:B--2---:R-:W2:Y:S01]  /*51360*/  LDL.LU R144, [R1+0x12f4] ;  /* 0x0012f40001907983 */ /* 0x004ea20000300800 */
[----:B------:R-:W-:-:S03]  /*51370*/  MOV R141, R145 ;  /* 0x00000091008d7202 */ /* 0x000fc60000000f00 */
[----:B------:R-:W2:Y:S01]  /*51380*/  LDL.LU R146, [R1+0x12f8] ;  /* 0x0012f80001927983 */ /* 0x000ea20000300800 */
[----:B------:R-:W-:-:S03]  /*51390*/  USEL UR12, URZ, 0x4, !UP1 ;  /* 0x00000004ff0c7887 */ /* 0x000fc6000c800000 */
[----:B------:R-:W2:Y:S01]  /*513a0*/  LDL.LU R145, [R1+0x12fc] ;  /* 0x0012fc0001917983 */ /* 0x000ea20000300800 */
[----:B------:R-:W-:-:S03]  /*513b0*/  USEL UR12, UR12, URZ, !UP0 ;  /* 0x000000ff0c0c7287 */ /* 0x000fc6000c000000 */
[----:B------:R1:W-:Y:S03]  /*513c0*/  LDGSTS.E [R3+0xd580], desc[UR14][R140.64], P1 ;  /* 0x0d5800008c037fae */ /* 0x0003e600089a100e */
[----:B------:R-:W-:Y:S02]  /*513d0*/  ISETP.NE.U32.AND P0, PT, RZ, UR12, PT ;  /* 0x0000000cff007c0c */ /* 0x000fe4000bf05070 */
[----:B------:R-:W-:-:S05]  /*513e0*/  IADD3 R202, P1, PT, R202, UR16, RZ ;  /* 0x00000010caca7c10 */ /* 0x000fca000ff3e0ff */
[----:B-1----:R-:W-:Y:S01]  /*513f0*/  IMAD.MOV.U32 R140, RZ, RZ, R202 ;  /* 0x000000ffff8c7224 */ /* 0x002fe200078e00ca */
[----:B------:R-:W-:Y:S01]  /*51400*/  STL [R1+0x126c], R202 ;  /* 0x00126cca01007387 */ /* 0x000fe20000100800 */
[----:B------:R-:W-:Y:S02]  /*51410*/  IADD3 R142, P2, PT, R142, UR16, RZ ;  /* 0x000000108e8e7c10 */ /* 0x000fe4000ff5e0ff */
[----:B------:R-:W-:-:S04]  /*51420*/  IADD3.X R203, PT, PT, R203, UR7, RZ, P1, !PT ;  /* 0x00000007cbcb7c10 */ /* 0x000fc80008ffe4ff */
[----:B------:R-:W-:Y:S02]  /*51430*/  MOV R141, R203 ;  /* 0x000000cb008d7202 */ /* 0x000fe40000000f00 */
[----:B------:R-:W-:Y:S01]  /*51440*/  IADD3.X R143, PT, PT, R143, UR7, RZ, P2, !PT ;  /* 0x000000078f8f7c10 */ /* 0x000fe200097fe4ff */
[----:B------:R-:W-:Y:S04]  /*51450*/  STL [R1+0x1268], R203 ;  /* 0x001268cb01007387 */ /* 0x000fe80000100800 */
[----:B------:R-:W-:Y:S04]  /*51460*/  STL [R1+0x1274], R142 ;  /* 0x0012748e01007387 */ /* 0x000fe80000100800 */
[----:B------:R1:W-:Y:S04]  /*51470*/  LDGSTS.E [R3+0xdc00], desc[UR14][R140.64], P0 ;  /* 0x0dc000008c037fae */ /* 0x0003e800081a100e */
[----:B------:R1:W-:Y:S02]  /*51480*/  STL [R1+0x1270], R143 ;  /* 0x0012708f01007387 */ /* 0x0003e40000100800 */
[----:B-1----:R-:W-:Y:S01]  /*51490*/  MOV R141, R143 ;  /* 0x0000008f008d7202 */ /* 0x002fe20000000f00 */
[----:B------:R-:W-:Y:S01]  /*514a0*/  IMAD.MOV.U32 R140, RZ, RZ, R142 ;  /* 0x000000ffff8c7224 */ /* 0x000fe200078e008e */
[----:B------:R-:W2:Y:S04]  /*514b0*/  LDL.LU R143, [R1+0x1300] ;  /* 0x00130000018f7983 */ /* 0x000ea80000300800 */
[----:B------:R-:W2:Y:S01]  /*514c0*/  LDL.LU R142, [R1+0x1304] ;  /* 0x00130400018e7983 */ /* 0x000ea20000300800 */
[----:B------:R-:W-:-:S03]  /*514d0*/  UISETP.GT.AND UP1, UPT, UR18, 0x72, UPT ;  /* 0x000000721200788c */ /* 0x000fc6000bf24270 */
[----:B------:R1:W-:Y:S01]  /*514e0*/  LDGSTS.E [R3+0xdc80], desc[UR14][R140.64], P0 ;  /* 0x0dc800008c037fae */ /* 0x0003e200081a100e */
[----:B------:R-:W-:-:S04]  /*514f0*/  USEL UR12, URZ, 0x4, !UP1 ;  /* 0x00000004ff0c7887 */ /* 0x000fc8000c800000 */
[----:B------:R-:W-:Y:S01]  /*51500*/  USEL UR12, UR12, URZ, !UP0 ;  /* 0x000000ff0c0c7287 */ /* 0x000fe2000c000000 */
[----:B---3--:R-:W-:-:S04]  /*51510*/  IADD3 R147, P1, PT, R147, UR16, RZ ;  /* 0x0000001093937c10 */ /* 0x008fc8000ff3e0ff */
[----:B----4-:R-:W-:Y:S01]  /*51520*/  IADD3.X R201, PT, PT, R201, UR7, RZ, P1, !PT ;  /* 0x00000007c9c97c10 */ /* 0x010fe20008ffe4ff */
[----:B-1----:R-:W-:-:S03]  /*51530*/  IMAD.MOV.U32 R140, RZ, RZ, R147 ;  /* 0x000000ffff8c7224 */ /* 0x002fc600078e0093 */
[----:B------:R-:W-:Y:S01]  /*51540*/  MOV R141, R201 ;  /* 0x000000c9008d7202 */ /* 0x000fe20000000f00 */
[----:B------:R-:W-:Y:S01]  /*51550*/  STL [R1+0x127c], R147 ;  /* 0x00127c9301007387 */ /* 0x000fe20000100800 */
[----:B------:R-:W-:-:S03]  /*51560*/  ISETP.NE.U32.AND P1, PT, RZ, UR12, PT ;  /* 0x0000000cff007c0c */ /* 0x000fc6000bf25070 */
[----:B------:R1:W-:Y:S04]  /*51570*/  STL [R1+0x1278], R201 ;  /* 0x001278c901007387 */ /* 0x0003e80000100800 */
[----:B------:R-:W3:Y:S04]  /*51580*/  LDL.LU R203, [R1+0x1368] ;  /* 0x0013680001cb7983 */ /* 0x000ee80000300800 */
[----:B------:R4:W-:Y:S04]  /*51590*/  LDGSTS.E [R3+0xdd00], desc[UR14][R140.64], P0 ;  /* 0x0dd000008c037fae */ /* 0x0009e800081a100e */
[----:B------:R-:W3:Y:S04]  /*515a0*/  LDL.LU R202, [R1+0x136c] ;  /* 0x00136c0001ca7983 */ /* 0x000ee80000300800 */
[----:B-1----:R-:W3:Y:S04]  /*515b0*/  LDL.LU R201, [R1+0x1370] ;  /* 0x0013700001c97983 */ /* 0x002ee80000300800 */
[----:B------:R-:W3:Y:S01]  /*515c0*/  LDL.LU R147, [R1+0x1374] ;  /* 0x0013740001937983 */ /* 0x000ee20000300800 */
[----:B------:R-:W-:-:S04]  /*515d0*/  IADD3 R206, P2, PT, R206, UR16, RZ ;  /* 0x00000010cece7c10 */ /* 0x000fc8000ff5e0ff */
[----:B------:R-:W-:Y:S01]  /*515e0*/  IADD3.X R207, PT, PT, R207, UR7, RZ, P2, !PT ;  /* 0x00000007cfcf7c10 */ /* 0x000fe200097fe4ff */
[----:B----4-:R-:W-:Y:S01]  /*515f0*/  IMAD.MOV.U32 R140, RZ, RZ, R206 ;  /* 0x000000ffff8c7224 */ /* 0x010fe200078e00ce */
[----:B------:R-:W-:Y:S02]  /*51600*/  IADD3 R204, P3, PT, R204, UR16, RZ ;  /* 0x00000010cccc7c10 */ /* 0x000fe4000ff7e0ff */
[----:B------:R-:W-:Y:S02]  /*51610*/  MOV R141, R207 ;  /* 0x000000cf008d7202 */ /* 0x000fe40000000f00 */
[----:B------:R-:W-:-:S03]  /*51620*/  IADD3.X R205, PT, PT, R205, UR7, RZ, P3, !PT ;  /* 0x00000007cdcd7c10 */ /* 0x000fc60009ffe4ff */
[----:B------:R1:W-:Y:S04]  /*51630*/  LDGSTS.E [R3+0xdd80], desc[UR14][R140.64], P0 ;  /* 0x0dd800008c037fae */ /* 0x0003e800081a100e */
[----:B------:R-:W-:Y:S01]  /*51640*/  STL [R1+0x1284], R206 ;  /* 0x001284ce01007387 */ /* 0x000fe20000100800 */
[----:B--2---:R-:W-:Y:S01]  /*51650*/  IADD3 R144, P0, PT, R144, UR16, RZ ;  /* 0x0000001090907c10 */ /* 0x004fe2000ff1e0ff */
[----:B-1----:R-:W-:Y:S01]  /*51660*/  IMAD.MOV.U32 R140, RZ, RZ, R204 ;  /* 0x000000ffff8c7224 */ /* 0x002fe200078e00cc */
[----:B------:R-:W-:Y:S01]  /*51670*/  MOV R141, R205 ;  /* 0x000000cd008d7202 */ /* 0x000fe20000000f00 */
[----:B------:R-:W-:Y:S01]  /*51680*/  STL [R1+0x1280], R207 ;  /* 0x001280cf01007387 */ /* 0x000fe20000100800 */
[----:B------:R-:W-:-:S03]  /*51690*/  IADD3.X R200, PT, PT, R200, UR7, RZ, P0, !PT ;  /* 0x00000007c8c87c10 */ /* 0x000fc600087fe4ff */
[----:B------:R-:W-:Y:S01]  /*516a0*/  STL [R1+0x12ec], R204 ;  /* 0x0012eccc01007387 */ /* 0x000fe20000100800 */
[----:B------:R-:W-:-:S03]  /*516b0*/  IADD3 R145, P2, PT, R145, UR16, RZ ;  /* 0x0000001091917c10 */ /* 0x000fc6000ff5e0ff */
[----:B------:R-:W-:Y:S01]  /*516c0*/  STL [R1+0x12e8], R205 ;  /* 0x0012e8cd01007387 */ /* 0x000fe20000100800 */
[----:B------:R-:W-:-:S03]  /*516d0*/  IADD3.X R146, PT, PT, R146, UR7, RZ, P2, !PT ;  /* 0x0000000792927c10 */ /* 0x000fc600097fe4ff */
[----:B------:R1:W-:Y:S04]  /*516e0*/  LDGSTS.E [R3+0xe400], desc[UR14][R140.64], P1 ;  /* 0x0e4000008c037fae */ /* 0x0003e800089a100e */
[----:B------:R2:W-:Y:S04]  /*516f0*/  STL [R1+0x12f4], R144 ;  /* 0x0012f49001007387 */ /* 0x0005e80000100800 */
[----:B------:R-:W-:Y:S01]  /*51700*/  STL [R1+0x12f0], R200 ;  /* 0x0012f0c801007387 */ /* 0x000fe20000100800 */
[----:B-1----:R-:W-:Y:S01]  /*51710*/  IMAD.MOV.U32 R140, RZ, RZ, R144 ;  /* 0x000000ffff8c7224 */ /* 0x002fe200078e0090 */
[----:B------:R-:W-:-:S02]  /*51720*/  MOV R141, R200 ;  /* 0x000000c8008d7202 */ /* 0x000fc40000000f00 */
[----:B------:R1:W-:Y:S04]  /*51730*/  STL [R1+0x12fc], R145 ;  /* 0x0012fc9101007387 */ /* 0x0003e80000100800 */
[----:B--2---:R-:W2:Y:S04]  /*51740*/  LDL.LU R144, [R1+0x137c] ;  /* 0x00137c0001907983 */ /* 0x004ea80000300800 */
[----:B------:R4:W-:Y:S04]  /*51750*/  LDGSTS.E [R3+0xe480], desc[UR14][R140.64], P1 ;  /* 0x0e4800008c037fae */ /* 0x0009e800089a100e */
[----:B------:R1:W-:Y:S01]  /*51760*/  STL [R1+0x12f8], R146 ;  /* 0x0012f89201007387 */ /* 0x0003e20000100800 */
[----:B----4-:R-:W-:-:S03]  /*51770*/  IMAD.MOV.U32 R140, RZ, RZ, R145 ;  /* 0x000000ffff8c7224 */ /* 0x010fc600078e0091 */
[----:B-1----:R-:W4:Y:S01]  /*51780*/  LDL.LU R145, [R1+0x1378] ;  /* 0x0013780001917983 */ /* 0x002f220000300800 */
[----:B------:R-:W-:-:S05]  /*51790*/  MOV R141, R146 ;  /* 0x00000092008d7202 */ /* 0x000fca0000000f00 */
[----:B------:R1:W-:Y:S01]  /*517a0*/  LDGSTS.E [R3+0xe500], desc[UR14][R140.64], P1 ;  /* 0x0e5000008c037fae */ /* 0x0003e200089a100e */
[----:B------:R-:W-:-:S04]  /*517b0*/  IADD3 R142, P0, PT, R142, UR16, RZ ;  /* 0x000000108e8e7c10 */ /* 0x000fc8000ff1e0ff */
[----:B------:R-:W-:Y:S01]  /*517c0*/  IADD3.X R143, PT, PT, R143, UR7, RZ, P0, !PT ;  /* 0x000000078f8f7c10 */ /* 0x000fe200087fe4ff */
[----:B------:R-:W-:Y:S01]  /*517d0*/  STL [R1+0x1304], R142 ;  /* 0x0013048e01007387 */ /* 0x000fe20000100800 */
[----:B-1----:R-:W-:-:S03]  /*517e0*/  IMAD.MOV.U32 R140, RZ, RZ, R142 ;  /* 0x000000ffff8c7224 */ /* 0x002fc600078e008e */
[----:B------:R1:W-:Y:S01]  /*517f0*/  STL [R1+0x1300], R143 ;  /* 0x0013008f01007387 */ /* 0x0003e20000100800 */
[----:B------:R-:W-:-:S03]  /*51800*/  MOV R141, R143 ;  /* 0x0000008f008d7202 */ /* 0x000fc60000000f00 */
[----:B------:R-:W4:Y:S04]  /*51810*/  LDL.LU R200, [R1+0x1380] ;  /* 0x0013800001c87983 */ /* 0x000f280000300800 */
[----:B------:R-:W4:Y:S04]  /*51820*/  LDL.LU R146, [R1+0x1384] ;  /* 0x0013840001927983 */ /* 0x000f280000300800 */
[----:B-1----:R-:W4:Y:S04]  /*51830*/  LDL.LU R143, [R1+0x13e8] ;  /* 0x0013e800018f7983 */ /* 0x002f280000300800 */
[----:B------:R-:W4:Y:S01]  /*51840*/  LDL.LU R142, [R1+0x13ec] ;  /* 0x0013ec00018e7983 */ /* 0x000f220000300800 */
[----:B------:R-:W-:-:S03]  /*51850*/  UISETP.GT.AND UP1, UPT, UR18, 0x76, UPT ;  /* 0x000000761200788c */ /* 0x000fc6000bf24270 */
[----:B------:R1:W-:Y:S01]  /*51860*/  LDGSTS.E [R3+0xe580], desc[UR14][R140.64], P1 ;  /* 0x0e5800008c037fae */ /* 0x0003e200089a100e */
[----:B------:R-:W-:-:S04]  /*51870*/  USEL UR12, URZ, 0x4, !UP1 ;  /* 0x00000004ff0c7887 */ /* 0x000fc8000c800000 */
[----:B------:R-:W-:-:S06]  /*51880*/  USEL UR12, UR12, URZ, !UP0 ;  /* 0x000000ff0c0c7287 */ /* 0x000fcc000c000000 */
[----:B------:R-:W-:Y:S02]  /*51890*/  ISETP.NE.U32.AND P0, PT, RZ, UR12, PT ;  /* 0x0000000cff007c0c */ /* 0x000fe4000bf05070 */
[----:B---3--:R-:W-:-:S04]  /*518a0*/  IADD3 R202, P1, PT, R202, UR16, RZ ;  /* 0x00000010caca7c10 */ /* 0x008fc8000ff3e0ff */
[----:B------:R-:W-:Y:S02]  /*518b0*/  IADD3.X R203, PT, PT, R203, UR7, RZ, P1, !PT ;  /* 0x00000007cbcb7c10 */ /* 0x000fe40008ffe4ff */
[----:B------:R-:W-:Y:S01]  /*518c0*/  IADD3 R147, P2, PT, R147, UR16, RZ ;  /* 0x0000001093937c10 */ /* 0x000fe2000ff5e0ff */
[----:B------:R3:W-:Y:S03]  /*518d0*/  STL [R1+0x136c], R202 ;  /* 0x00136cca01007387 */ /* 0x0007e60000100800 */
[----:B------:R-:W-:Y:S01]  /*518e0*/  IADD3.X R201, PT, PT, R201, UR7, RZ, P2, !PT ;  /* 0x00000007c9c97c10 */ /* 0x000fe200097fe4ff */
[----:B------:R1:W-:Y:S04]  /*518f0*/  STL [R1+0x1368], R203 ;  /* 0x001368cb01007387 */ /* 0x0003e80000100800 */
[----:B------:R-:W-:Y:S04]  /*51900*/  STL [R1+0x1374], R147 ;  /* 0x0013749301007387 */ /* 0x000fe80000100800 */
[----:B------:R-:W4:Y:S04]  /*51910*/  LDL.LU R206, [R1+0x13f4] ;  /* 0x0013f40001ce7983 */ /* 0x000f280000300800 */
[----:B------:R-:W-:Y:S04]  /*51920*/  STL [R1+0x1370], R201 ;  /* 0x001370c901007387 */ /* 0x000fe80000100800 */
[----:B------:R-:W4:Y:S04]  /*51930*/  LDL.LU R204, [R1+0x13fc] ;  /* 0x0013fc0001cc7983 */ /* 0x000f280000300800 */
[----:B------:R-:W4:Y:S01]  /*51940*/  LDL.LU R207, [R1+0x13f0] ;  /* 0x0013f00001cf7983 */ /* 0x000f220000300800 */
[----:B-1----:R-:W-:Y:S01]  /*51950*/  IMAD.MOV.U32 R140, RZ, RZ, R202 ;  /* 0x000000ffff8c7224 */ /* 0x002fe200078e00ca */
[----:B------:R-:W-:-:S02]  /*51960*/  MOV R141, R203 ;  /* 0x000000cb008d7202 */ /* 0x000fc40000000f00 */
[----:B------:R-:W4:Y:S04]  /*51970*/  LDL.LU R205, [R1+0x13f8] ;  /* 0x0013f80001cd7983 */ /* 0x000f280000300800 */
[----:B---3--:R-:W3:Y:S04]  /*51980*/  LDL.LU R202, [R1+0x1404] ;  /* 0x0014040001ca7983 */ /* 0x008ee80000300800 */
[----:B------:R1:W-:Y:S01]  /*51990*/  LDGSTS.E [R3+0xec00], desc[UR14][R140.64], P0 ;  /* 0x0ec000008c037fae */ /* 0x0003e200081a100e */
[----:B--2---:R-:W-:Y:S01]  /*519a0*/  IADD3 R144, P1, PT, R144, UR16, RZ ;  /* 0x0000001090907c10 */ /* 0x004fe2000ff3e0ff */
[----:B-1----:R-:W-:-:S04]  /*519b0*/  IMAD.MOV.U32 R140, RZ, RZ, R147 ;  /* 0x000000ffff8c7224 */ /* 0x002fc800078e0093 */
[----:B------:R-:W-:Y:S01]  /*519c0*/  STL [R1+0x137c], R144 ;  /* 0x00137c9001007387 */ /* 0x000fe20000100800 */
[----:B------:R-:W-:-:S05]  /*519d0*/  MOV R141, R201 ;  /* 0x000000c9008d7202 */ /* 0x000fca0000000f00 */
[----:B------:R1:W-:Y:S01]  /*519e0*/  LDGSTS.E [R3+0xec80], desc[UR14][R140.64], P0 ;  /* 0x0ec800008c037fae */ /* 0x0003e200081a100e */
[----:B----4-:R-:W-:-:S05]  /*519f0*/  IADD3.X R145, PT, PT, R145, UR7, RZ, P1, !PT ;  /* 0x0000000791917c10 */ /* 0x010fca0008ffe4ff */
[----:B------:R2:W-:Y:S04]  /*51a00*/  STL [R1+0x1378], R145 ;  /* 0x0013789101007387 */ /* 0x0005e80000100800 */
[----:B------:R-:W4:Y:S01]  /*51a10*/  LDL.LU R203, [R1+0x1400] ;  /* 0x0014000001cb7983 */ /* 0x000f220000300800 */
[----:B-1----:R-:W-:Y:S01]  /*51a20*/  MOV R141, R145 ;  /* 0x00000091008d7202 */ /* 0x002fe20000000f00 */
[----:B------:R-:W-:Y:S02]  /*51a30*/  IMAD.MOV.U32 R140, RZ, RZ, R144 ;  /* 0x000000ffff8c7224 */ /* 0x000fe400078e0090 */
[----:B--2---:R-:W2:Y:S04]  /*51a40*/  LDL.LU R145, [R1+0x1468] ;  /* 0x0014680001917983 */ /* 0x004ea80000300800 */
[----:B------:R-:W2:Y:S04]  /*51a50*/  LDL.LU R144, [R1+0x146c] ;  /* 0x00146c0001907983 */ /* 0x000ea80000300800 */
[----:B------:R-:W2:Y:S04]  /*51a60*/  LDL.LU R201, [R1+0x1470] ;  /* 0x0014700001c97983 */ /* 0x000ea80000300800 */
[----:B------:R-:W2:Y:S04]  /*51a70*/  LDL.LU R147, [R1+0x1474] ;  /* 0x0014740001937983 */ /* 0x000ea80000300800 */
[----:B------:R1:W-:Y:S01]  /*51a80*/  LDGSTS.E [R3+0xed00], desc[UR14][R140.64], P0 ;  /* 0x0ed000008c037fae */ /* 0x0003e200081a100e */
[----:B------:R-:W-:-:S04]  /*51a90*/  IADD3 R146, P2, PT, R146, UR16, RZ ;  /* 0x0000001092927c10 */ /* 0x000fc8000ff5e0ff */
[----:B------:R-:W-:Y:S02]  /*51aa0*/  IADD3.X R200, PT, PT, R200, UR7, RZ, P2, !PT ;  /* 0x00000007c8c87c10 */ /* 0x000fe400097fe4ff */
[----:B------:R-:W-:Y:S01]  /*51ab0*/  IADD3 R142, P3, PT, R142, UR16, RZ ;  /* 0x000000108e8e7c10 */ /* 0x000fe2000ff7e0ff */
[----:B------:R-:W-:Y:S03]  /*51ac0*/  STL [R1+0x1384], R146 ;  /* 0x0013849201007387 */ /* 0x000fe60000100800 */
[----:B------:R-:W-:Y:S01]  /*51ad0*/  IADD3.X R143, PT, PT, R143, UR7, RZ, P3, !PT ;  /* 0x000000078f8f7c10 */ /* 0x000fe20009ffe4ff */
[----:B------:R1:W-:Y:S02]  /*51ae0*/  STL [R1+0x1380], R200 ;  /* 0x001380c801007387 */ /* 0x0003e40000100800 */
[----:B-1----:R-:W-:Y:S01]  /*51af0*/  IMAD.MOV.U32 R140, RZ, RZ, R146 ;  /* 0x000000ffff8c7224 */ /* 0x002fe200078e0092 */
[----:B------:R-:W-:Y:S01]  /*51b00*/  MOV R141, R200 ;  /* 0x000000c8008d7202 */ /* 0x000fe20000000f00 */
[----:B------:R-:W-:Y:S04]  /*51b10*/  STL [R1+0x13ec], R142 ;  /* 0x0013ec8e01007387 */ /* 0x000fe80000100800 */
[----:B------:R1:W-:Y:S04]  /*51b20*/  STL [R1+0x13e8], R143 ;  /* 0x0013e88f01007387 */ /* 0x0003e80000100800 */
[----:B------:R-:W2:Y:S04]  /*51b30*/  LDL.LU R200, [R1+0x1478] ;  /* 0x0014780001c87983 */ /* 0x000ea80000300800 */
[----:B------:R-:W2:Y:S04]  /*51b40*/  LDL.LU R146, [R1+0x147c] ;  /* 0x00147c0001927983 */ /* 0x000ea80000300800 */
[----:B------:R1:W-:Y:S02]  /*51b50*/  LDGSTS.E [R3+0xed80], desc[UR14][R140.64], P0 ;  /* 0x0ed800008c037fae */ /* 0x0003e400081a100e */
[----:B-1----:R-:W-:Y:S01]  /*51b60*/  MOV R141, R143 ;  /* 0x0000008f008d7202 */ /* 0x002fe20000000f00 */
[----:B------:R-:W-:Y:S01]  /*51b70*/  IMAD.MOV.U32 R140, RZ, RZ, R142 ;  /* 0x000000ffff8c7224 */ /* 0x000fe200078e008e */
[----:B------:R-:W2:Y:S04]  /*51b80*/  LDL.LU R143, [R1+0x1480] ;  /* 0x00148000018f7983 */ /* 0x000ea80000300800 */
[----:B------:R-:W2:Y:S01]  /*51b90*/  LDL.LU R142, [R1+0x1484] ;  /* 0x00148400018e7983 */ /* 0x000ea20000300800 */
        /* <DEDUP_REMOVED lines=8> */
[----:B------:R-:W-:Y:S02]  /*51c20*/  IADD3.X R205, PT, PT, R205, UR7, RZ, P2, !PT ;  /* 0x00000007cdcd7c10 */ /* 0x000fe400097fe4ff */
[----:B---3--:R-:W-:Y:S01]  /*51c30*/  IADD3 R202, P0, PT, R202, UR16, RZ ;  /* 0x00000010caca7c10 */ /* 0x008fe2000ff1e0ff */
[----:B-1----:R-:W-:Y:S01]  /*51c40*/  IMAD.MOV.U32 R140, RZ, RZ, R206 ;  /* 0x000000ffff8c7224 */ /* 0x002fe200078e00ce */
[----:B------:R-:W-:Y:S01]  /*51c50*/  MOV R141, R207 ;  /* 0x000000cf008d7202 */ /* 0x000fe20000000f00 */
[----:B------:R-:W-:-:S04]  /*51c60*/  UISETP.GT.AND UP1, UPT, UR18, 0x7e, UPT ;  /* 0x0000007e1200788c */ /* 0x000fc8000bf24270 */
[----:B------:R1:W-:Y:S01]  /*51c70*/  LDGSTS.E [R3+0xf480], desc[UR14][R140.64], P1 ;  /* 0x0f4800008c037fae */ /* 0x0003e200089a100e */
[----:B------:R-:W-:Y:S01]  /*51c80*/  USEL UR12, URZ, 0x4, !UP1 ;  /* 0x00000004ff0c7887 */ /* 0x000fe2000c800000 */
[----:B-1----:R-:W-:Y:S01]  /*51c90*/  IMAD.MOV.U32 R140, RZ, RZ, R204 ;  /* 0x000000ffff8c7224 */ /* 0x002fe200078e00cc */
[----:B------:R-:W-:-:S05]  /*51ca0*/  MOV R141, R205 ;  /* 0x000000cd008d7202 */ /* 0x000fca0000000f00 */
[----:B------:R1:W-:Y:S01]  /*51cb0*/  LDGSTS.E [R3+0xf500], desc[UR14][R140.64], P1 ;  /* 0x0f5000008c037fae */ /* 0x0003e200089a100e */
[----:B------:R-:W-:-:S03]  /*51cc0*/  USEL UR12, UR12, URZ, !UP0 ;  /* 0x000000ff0c0c7287 */ /* 0x000fc6000c000000 */
[----:B------:R-:W-:Y:S01]  /*51cd0*/  STL [R1+0x13f4], R206 ;  /* 0x0013f4ce01007387 */ /* 0x000fe20000100800 */
[----:B-1----:R-:W-:-:S03]  /*51ce0*/  IMAD.MOV.U32 R140, RZ, RZ, R202 ;  /* 0x000000ffff8c7224 */ /* 0x002fc600078e00ca */
[----:B------:R-:W-:Y:S01]  /*51cf0*/  STL [R1+0x13f0], R207 ;  /* 0x0013f0cf01007387 */ /* 0x000fe20000100800 */
[----:B----4-:R-:W-:-:S04]  /*51d00*/  IADD3.X R203, PT, PT, R203, UR7, RZ, P0, !PT ;  /* 0x00000007cbcb7c10 */ /* 0x010fc800087fe4ff */
[----:B------:R-:W-:Y:S01]  /*51d10*/  MOV R141, R203 ;  /* 0x000000cb008d7202 */ /* 0x000fe20000000f00 */
[----:B------:R1:W-:Y:S04]  /*51d20*/  STL [R1+0x13fc], R204 ;  /* 0x0013fccc01007387 */ /* 0x0003e80000100800 */
[----:B------:R3:W-:Y:S01]  /*51d30*/  LDGSTS.E [R3+0xf580], desc[UR14][R140.64], P1 ;  /* 0x0f5800008c037fae */ /* 0x0007e200089a100e */
[----:B--2---:R-:W-:-:S03]  /*51d40*/  IADD3 R144, P1, PT, R144, UR16, RZ ;  /* 0x0000001090907c10 */ /* 0x004fc6000ff3e0ff */
[----:B------:R-:W-:Y:S01]  /*51d50*/  STL [R1+0x13f8], R205 ;  /* 0x0013f8cd01007387 */ /* 0x000fe20000100800 */
[----:B------:R-:W-:-:S03]  /*51d60*/  IADD3.X R145, PT, PT, R145, UR7, RZ, P1, !PT ;  /* 0x0000000791917c10 */ /* 0x000fc60008ffe4ff */
[----:B------:R-:W-:Y:S01]  /*51d70*/  STL [R1+0x1404], R202 ;  /* 0x001404ca01007387 */ /* 0x000fe20000100800 */
[----:B------:R-:W-:-:S03]  /*51d80*/  IADD3 R147, P2, PT, R147, UR16, RZ ;  /* 0x0000001093937c10 */ /* 0x000fc6000ff5e0ff */
[----:B------:R2:W-:Y:S01]  /*51d90*/  STL [R1+0x1400], R203 ;  /* 0x001400cb01007387 */ /* 0x0005e20000100800 */
[----:B------:R-:W-:-:S03]  /*51da0*/  ISETP.NE.U32.AND P0, PT, RZ, UR12, PT ;  /* 0x0000000cff007c0c */ /* 0x000fc6000bf05070 */
[----:B-1----:R-:W4:Y:S01]  /*51db0*/  LDL.LU R204, [R1+0x4f8] ;  /* 0x0004f80001cc7983 */ /* 0x002f220000300800 */
[----:B------:R-:W-:-:S03]  /*51dc0*/  IADD3.X R201, PT, PT, R201, UR7, RZ, P2, !PT ;  /* 0x00000007c9c97c10 */ /* 0x000fc600097fe4ff */
[----:B--2---:R-:W2:Y:S01]  /*51dd0*/  LDL.LU R203, [R1+0x4fc] ;  /* 0x0004fc0001cb7983 */ /* 0x004ea20000300800 */
[----:B---3--:R-:W-:-:S03]  /*51de0*/  MOV R141, R145 ;  /* 0x00000091008d7202 */ /* 0x008fc60000000f00 */
[----:B------:R-:W-:Y:S04]  /*51df0*/  STL [R1+0x146c], R144 ;  /* 0x00146c9001007387 */ /* 0x000fe80000100800 */
[----:B------:R1:W-:Y:S01]  /*51e00*/  STL [R1+0x1468], R145 ;  /* 0x0014689101007387 */ /* 0x0003e20000100800 */
[----:B------:R-:W-:-:S03]  /*51e10*/  IMAD.MOV.U32 R140, RZ, RZ, R144 ;  /* 0x000000ffff8c7224 */ /* 0x000fc600078e0090 */
[----:B------:R3:W-:Y:S04]  /*51e20*/  STL [R1+0x1474], R147 ;  /* 0x0014749301007387 */ /* 0x0007e80000100800 */
[----:B------:R3:W-:Y:S04]  /*51e30*/  LDGSTS.E [R3+0xfc00], desc[UR14][R140.64], P0 ;  /* 0x0fc000008c037fae */ /* 0x0007e800081a100e */
[----:B-1----:R-:W4:Y:S04]  /*51e40*/  LDL.LU R145, [R1+0x504] ;  /* 0x0005040001917983 */ /* 0x002f280000300800 */
[----:B------:R-:W-:Y:S04]  /*51e50*/  STL [R1+0x1470], R201 ;  /* 0x001470c901007387 */ /* 0x000fe80000100800 */
[----:B------:R-:W4:Y:S04]  /*51e60*/  LDL.LU R144, [R1+0x50c] ;  /* 0x00050c0001907983 */ /* 0x000f280000300800 */
[----:B------:R-:W4:Y:S01]  /*51e70*/  LDL.LU R202, [R1+0x500] ;  /* 0x0005000001ca7983 */ /* 0x000f220000300800 */
[----:B---3--:R-:W-:-:S03]  /*51e80*/  IMAD.MOV.U32 R140, RZ, RZ, R147 ;  /* 0x000000ffff8c7224 */ /* 0x008fc600078e0093 */
[----:B------:R-:W3:Y:S01]  /*51e90*/  LDL.LU R147, [R1+0x508] ;  /* 0x0005080001937983 */ /* 0x000ee20000300800 */
[----:B------:R-:W-:-:S05]  /*51ea0*/  MOV R141, R201 ;  /* 0x000000c9008d7202 */ /* 0x000fca0000000f00 */
[----:B------:R1:W-:Y:S01]  /*51eb0*/  LDGSTS.E [R3+0xfc80], desc[UR14][R140.64], P0 ;  /* 0x0fc800008c037fae */ /* 0x0003e200081a100e */
[----:B------:R-:W-:-:S04]  /*51ec0*/  IADD3 R146, P1, PT, R146, UR16, RZ ;  /* 0x0000001092927c10 */ /* 0x000fc8000ff3e0ff */
[----:B------:R-:W-:Y:S01]  /*51ed0*/  IADD3.X R200, PT, PT, R200, UR7, RZ, P1, !PT ;  /* 0x00000007c8c87c10 */ /* 0x000fe20008ffe4ff */
[----:B-1----:R-:W-:Y:S01]  /*51ee0*/  IMAD.MOV.U32 R140, RZ, RZ, R146 ;  /* 0x000000ffff8c7224 */ /* 0x002fe200078e0092 */
[----:B------:R1:W-:Y:S02]  /*51ef0*/  STL [R1+0x147c], R146 ;  /* 0x00147c9201007387 */ /* 0x0003e40000100800 */
[----:B------:R-:W-:Y:S02]  /*51f00*/  MOV R141, R200 ;  /* 0x000000c8008d7202 */ /* 0x000fe40000000f00 */
[----:B------:R-:W-:Y:S04]  /*51f10*/  STL [R1+0x1478], R200 ;  /* 0x001478c801007387 */ /* 0x000fe80000100800 */
[----:B------:R1:W-:Y:S01]  /*51f20*/  LDGSTS.E [R3+0xfd00], desc[UR14][R140.64], P0 ;  /* 0x0fd000008c037fae */ /* 0x0003e200081a100e */
[----:B------:R-:W-:-:S04]  /*51f30*/  IADD3 R142, P2, PT, R142, UR16, RZ ;  /* 0x000000108e8e7c10 */ /* 0x000fc8000ff5e0ff */
[----:B------:R-:W-:Y:S01]  /*51f40*/  IADD3.X R143, PT, PT, R143, UR7, RZ, P2, !PT ;  /* 0x000000078f8f7c10 */ /* 0x000fe200097fe4ff */
[----:B------:R1:W-:Y:S02]  /*51f50*/  STL [R1+0x1484], R142 ;  /* 0x0014848e01007387 */ /* 0x0003e40000100800 */
[----:B-1----:R-:W-:Y:S02]  /*51f60*/  IMAD.MOV.U32 R140, RZ, RZ, R142 ;  /* 0x000000ffff8c7224 */ /* 0x002fe400078e008e */
[----:B------:R1:W-:Y:S04]  /*51f70*/  STL [R1+0x1480], R143 ;  /* 0x0014808f01007387 */ /* 0x0003e80000100800 */
[----:B------:R-:W3:Y:S04]  /*51f80*/  LDL.LU R146, [R1+0x510] ;  /* 0x0005100001927983 */ /* 0x000ee80000300800 */
[----:B------:R-:W3:Y:S01]  /*51f90*/  LDL.LU R142, [R1+0x514] ;  /* 0x00051400018e7983 */ /* 0x000ee20000300800 */
[----:B------:R-:W-:Y:S01]  /*51fa0*/  UISETP.GT.AND UP1, UPT, UR18, 0x3, UPT ;  /* 0x000000031200788c */ /* 0x000fe2000bf24270 */
[----:B------:R-:W-:Y:S01]  /*51fb0*/  MOV R141, R143 ;  /* 0x0000008f008d7202 */ /* 0x000fe20000000f00 */
[----:B------:R-:W-:Y:S01]  /*51fc0*/  IMAD.SHL.U32 R200, R236, 0x4, RZ ;  /* 0x00000004ecc87824 */ /* 0x000fe200078e00ff */
[----:B------:R-:W3:Y:S01]  /*51fd0*/  LDL.LU R208, [R1+0x57c] ;  /* 0x00057c0001d07983 */ /* 0x000ee20000300800 */
[----:B------:R-:W-:-:S03]  /*51fe0*/  USEL UR12, URZ, 0x4, !UP1 ;  /* 0x00000004ff0c7887 */ /* 0x000fc6000c800000 */
[----:B------:R1:W-:Y:S01]  /*51ff0*/  LDGSTS.E [R3+0xfd80], desc[UR14][R140.64], P0 ;  /* 0x0fd800008c037fae */ /* 0x0003e200081a100e */
[----:B------:R-:W-:Y:S01]  /*52000*/  USEL UR12, UR12, URZ, !UP0 ;  /* 0x000000ff0c0c7287 */ /* 0x000fe2000c000000 */
[----:B------:R-:W-:Y:S02]  /*52010*/  LOP3.LUT R201, R200, 0x60, RZ, 0x3c, !PT ;  /* 0x00000060c8c97812 */ /* 0x000fe400078e3cff */
[----:B-1----:R-:W3:Y:S03]  /*52020*/  LDL.LU R143, [R1+0x584] ;  /* 0x00058400018f7983 */ /* 0x002ee60000300800 */
[----:B------:R-:W-:Y:S02]  /*52030*/  ISETP.NE.U32.AND P0, PT, RZ, UR12, PT ;  /* 0x0000000cff007c0c */ /* 0x000fe4000bf05070 */
[----:B------:R-:W-:Y:S02]  /*52040*/  IADD3 R3, PT, PT, R201, UR13, RZ ;  /* 0x0000000dc9037c10 */ /* 0x000fe4000fffe0ff */
[----:B--2---:R-:W-:-:S04]  /*52050*/  IADD3 R203, P1, PT, R203, UR16, RZ ;  /* 0x00000010cbcb7c10 */ /* 0x004fc8000ff3e0ff */
[----:B----4-:R-:W-:Y:S01]  /*52060*/  IADD3.X R204, PT, PT, R204, UR7, RZ, P1, !PT ;  /* 0x00000007cccc7c10 */ /* 0x010fe20008ffe4ff */
[----:B------:R-:W-:Y:S01]  /*52070*/  STL [R1+0x4fc], R203 ;  /* 0x0004fccb01007387 */ /* 0x000fe20000100800 */
[----:B------:R-:W-:Y:S02]  /*52080*/  IMAD.MOV.U32 R140, RZ, RZ, R203 ;  /* 0x000000ffff8c7224 */ /* 0x000fe400078e00cb */
[----:B------:R-:W-:Y:S01]  /*52090*/  MOV R141, R204 ;  /* 0x000000cc008d7202 */ /* 0x000fe20000000f00 */
[----:B------:R-:W-:Y:S04]  /*520a0*/  STL [R1+0x4f8], R204 ;  /* 0x0004f8cc01007387 */ /* 0x000fe80000100800 */
[----:B------:R-:W2:Y:S04]  /*520b0*/  LDL.LU R209, [R1+0x578] ;  /* 0x0005780001d17983 */ /* 0x000ea80000300800 */
[----:B------:R-:W4:Y:S01]  /*520c0*/  LDL.LU R207, [R1+0x580] ;  /* 0x0005800001cf7983 */ /* 0x000f220000300800 */
[----:B------:R-:W-:-:S03]  /*520d0*/  IADD3 R145, P1, PT, R145, UR16, RZ ;  /* 0x0000001091917c10 */ /* 0x000fc6000ff3e0ff */
[----:B------:R1:W-:Y:S04]  /*520e0*/  LDGSTS.E [R3+0x600], desc[UR14][R140.64], P0 ;  /* 0x006000008c037fae */ /* 0x0003e800081a100e */
[----:B------:R3:W-:Y:S01]  /*520f0*/  STL [R1+0x504], R145 ;  /* 0x0005049101007387 */ /* 0x0007e20000100800 */
[----:B------:R-:W-:Y:S02]  /*52100*/  IADD3 R144, P2, PT, R144, UR16, RZ ;  /* 0x0000001090907c10 */ /* 0x000fe4000ff5e0ff */
[----:B------:R-:W-:Y:S01]  /*52110*/  IADD3.X R202, PT, PT, R202, UR7, RZ, P1, !PT ;  /* 0x00000007caca7c10 */ /* 0x000fe20008ffe4ff */
[----:B-1----:R-:W-:Y:S01]  /*52120*/  IMAD.MOV.U32 R140, RZ, RZ, R145 ;  /* 0x000000ffff8c7224 */ /* 0x002fe200078e0091 */
[----:B---3--:R-:W-:-:S03]  /*52130*/  IADD3.X R147, PT, PT, R147, UR7, RZ, P2, !PT ;  /* 0x0000000793937c10 */ /* 0x008fc600097fe4ff */
[----:B------:R-:W-:Y:S04]  /*52140*/  STL [R1+0x500], R202 ;  /* 0x000500ca01007387 */ /* 0x000fe80000100800 */
[----:B------:R1:W-:Y:S04]  /*52150*/  STL [R1+0x50c], R144 ;  /* 0x00050c9001007387 */ /* 0x0003e80000100800 */
[----:B------:R-:W3:Y:S04]  /*52160*/  LDL.LU R145, [R1+0x58c] ;  /* 0x00058c0001917983 */ /* 0x000ee80000300800 */
[----:B------:R-:W-:Y:S04]  /*52170*/  STL [R1+0x508], R147 ;  /* 0x0005089301007387 */ /* 0x000fe80000100800 */
[----:B------:R-:W3:Y:S01]  /*52180*/  LDL.LU R206, [R1+0x588] ;  /* 0x0005880001ce7983 */ /* 0x000ee20000300800 */
[----:B------:R-:W-:-:S03]  /*52190*/  MOV R141, R202 ;  /* 0x000000ca008d7202 */ /* 0x000fc60000000f00 */
[----:B------:R-:W3:Y:S04]  /*521a0*/  LDL.LU R205, [R1+0x590] ;  /* 0x0005900001cd7983 */ /* 0x000ee80000300800 */
[----:B------:R1:W-:Y:S02]  /*521b0*/  LDGSTS.E [R3+0x680], desc[UR14][R140.64], P0 ;  /* 0x006800008c037fae */ /* 0x0003e400081a100e */
[----:B-1----:R-:W-:Y:S02]  /*521c0*/  IMAD.MOV.U32 R140, RZ, RZ, R144 ;  /* 0x000000ffff8c7224 */ /* 0x002fe400078e0090 */
[----:B------:R-:W3:Y:S01]  /*521d0*/  LDL.LU R144, [R1+0x594] ;  /* 0x0005940001907983 */ /* 0x000ee20000300800 */
[----:B------:R-:W-:-:S03]  /*521e0*/  MOV R141, R147 ;  /* 0x00000093008d7202 */ /* 0x000fc60000000f00 */
[----:B------:R-:W3:Y:S04]  /*521f0*/  LDL.LU R204, [R1+0x5f8] ;  /* 0x0005f80001cc7983 */ /* 0x000ee80000300800 */
[----:B------:R-:W3:Y:S04]  /*52200*/  LDL.LU R202, [R1+0x5fc] ;  /* 0x0005fc0001ca7983 */ /* 0x000ee80000300800 */
        /* <DEDUP_REMOVED lines=11> */
[----:B------:R-:W-:Y:S01]  /*522c0*/  UISETP.GT.AND UP1, UPT, UR18, 0x7, UPT ;  /* 0x000000071200788c */ /* 0x000fe2000bf24270 */
[----:B------:R-:W-:Y:S02]  /*522d0*/  IADD3 R208, P1, PT, R208, UR16, RZ ;  /* 0x00000010d0d07c10 */ /* 0x000fe4000ff3e0ff */
[----:B------:R1:W-:Y:S01]  /*522e0*/  LDGSTS.E [R3+0x780], desc[UR14][R140.64], P0 ;  /* 0x007800008c037fae */ /* 0x0003e200081a100e */
[----:B------:R-:W-:-:S04]  /*522f0*/  USEL UR12, URZ, 0x4, !UP1 ;  /* 0x00000004ff0c7887 */ /* 0x000fc8000c800000 */
[----:B------:R-:W-:-:S06]  /*52300*/  USEL UR12, UR12, URZ, !UP0 ;  /* 0x000000ff0c0c7287 */ /* 0x000fcc000c000000 */
[----:B------:R-:W-:Y:S02]  /*52310*/  ISETP.NE.U32.AND P0, PT, RZ, UR12, PT ;  /* 0x0000000cff007c0c */ /* 0x000fe4000bf05070 */
[----:B------:R-:W-:Y:S01]  /*52320*/  IADD3 R143, P2, PT, R143, UR16, RZ ;  /* 0x000000108f8f7c10 */ /* 0x000fe2000ff5e0ff */
[----:B-1----:R-:W-:Y:S01]  /*52330*/  IMAD.MOV.U32 R140, RZ, RZ, R208 ;  /* 0x000000ffff8c7224 */ /* 0x002fe200078e00d0 */
[----:B------:R-:W-:Y:S01]  /*52340*/  STL [R1+0x57c], R208 ;  /* 0x00057cd001007387 */ /* 0x000fe20000100800 */
[----:B------:R-:W-:-:S04]  /*52350*/  UISETP.GT.AND UP1, UPT, UR18, 0xb, UPT ;  /* 0x0000000b1200788c */ /* 0x000fc8000bf24270 */
[----:B------:R-:W-:-:S04]  /*52360*/  USEL UR12, URZ, 0x4, !UP1 ;  /* 0x00000004ff0c7887 */ /* 0x000fc8000c800000 */
[----:B------:R-:W-:Y:S01]  /*52370*/  USEL UR12, UR12, URZ, !UP0 ;  /* 0x000000ff0c0c7287 */ /* 0x000fe2000c000000 */
[----:B--2---:R-:W-:-:S04]  /*52380*/  IADD3.X R209, PT, PT, R209, UR7, RZ, P1, !PT ;  /* 0x00000007d1d17c10 */ /* 0x004fc80008ffe4ff */
[----:B------:R-:W-:Y:S02]  /*52390*/  MOV R141, R209 ;  /* 0x000000d1008d7202 */ /* 0x000fe40000000f00 */
[----:B----4-:R-:W-:Y:S01]  /*523a0*/  IADD3.X R207, PT, PT, R207, UR7, RZ, P2, !PT ;  /* 0x00000007cfcf7c10 */ /* 0x010fe200097fe4ff */
        /* <DEDUP_REMOVED lines=8> */
[----:B---3--:R-:W-:-:S04]  /*52430*/  IADD3 R145, P1, PT, R145, UR16, RZ ;  /* 0x0000001091917c10 */ /* 0x008fc8000ff3e0ff */
[----:B------:R-:W-:Y:S01]  /*52440*/  IADD3.X R206, PT, PT, R206, UR7, RZ, P1, !PT ;  /* 0x00000007cece7c10 */ /* 0x000fe20008ffe4ff */
[----:B------:R3:W-:Y:S01]  /*52450*/  STL [R1+0x58c], R145 ;  /* 0x00058c9101007387 */ /* 0x0007e20000100800 */
[----:B-1----:R-:W-:-:S03]  /*52460*/  IMAD.MOV.U32 R140, RZ, RZ, R145 ;  /* 0x000000ffff8c7224 */ /* 0x002fc600078e0091 */
[----:B------:R-:W-:Y:S04]  /*52470*/  STL [R1+0x588], R206 ;  /* 0x000588ce01007387 */ /* 0x000fe80000100800 */
[----:B---3--:R-:W3:Y:S01]  /*52480*/  LDL.LU R145, [R1+0x610] ;  /* 0x0006100001917983 */ /* 0x008ee20000300800 */
[----:B------:R-:W-:Y:S02]  /*52490*/  MOV R141, R206 ;  /* 0x000000ce008d7202 */ /* 0x000fe40000000f00 */
[----:B------:R-:W-:-:S03]  /*524a0*/  ISETP.NE.U32.AND P1, PT, RZ, UR12, PT ;  /* 0x0000000cff007c0c */ /* 0x000fc6000bf25070 */
[----:B------:R1:W-:Y:S01]  /*524b0*/  LDGSTS.E [R3+0xf00], desc[UR14][R140.64], P0 ;  /* 0x00f000008c037fae */ /* 0x0003e200081a100e */
[----:B------:R-:W-:-:S04]  /*524c0*/  IADD3 R144, P2, PT, R144, UR16, RZ ;  /* 0x0000001090907c10 */ /* 0x000fc8000ff5e0ff */
[----:B------:R-:W-:Y:S01]  /*524d0*/  IADD3.X R205, PT, PT, R205, UR7, RZ, P2, !PT ;  /* 0x00000007cdcd7c10 */ /* 0x000fe200097fe4ff */
[----:B-1----:R-:W-:Y:S01]  /*524e0*/  IMAD.MOV.U32 R140, RZ, RZ, R144 ;  /* 0x000000ffff8c7224 */ /* 0x002fe200078e0090 */
[----:B------:R-:W-:Y:S02]  /*524f0*/  IADD3 R202, P3, PT, R202, UR16, RZ ;  /* 0x00000010caca7c10 */ /* 0x000fe4000ff7e0ff */
[----:B------:R-:W-:Y:S01]  /*52500*/  MOV R141, R205 ;  /* 0x000000cd008d7202 */ /* 0x000fe20000000f00 */
[----:B------:R1:W-:Y:S01]  /*52510*/  STL [R1+0x594], R144 ;  /* 0x0005949001007387 */ /* 0x0003e20000100800 */
[----:B------:R-:W-:-:S03]  /*52520*/  IADD3.X R204, PT, PT, R204, UR7, RZ, P3, !PT ;  /* 0x00000007cccc7c10 */ /* 0x000fc60009ffe4ff */
[----:B------:R-:W-:Y:S04]  /*52530*/  STL [R1+0x590], R205 ;  /* 0x000590cd01007387 */ /* 0x000fe80000100800 */
[----:B------:R4:W-:Y:S04]  /*52540*/  STL [R1+0x5fc], R202 ;  /* 0x0005fcca01007387 */ /* 0x0009e80000100800 */
[----:B------:R1:W-:Y:S04]  /*52550*/  LDGSTS.E [R3+0xf80], desc[UR14][R140.64], P0 ;  /* 0x00f800008c037fae */ /* 0x0003e800081a100e */
[----:B------:R-:W3:Y:S04]  /*52560*/  LDL.LU R208, [R1+0x67c] ;  /* 0x00067c0001d07983 */ /* 0x000ee80000300800 */
[----:B------:R-:W-:Y:S01]  /*52570*/  STL [R1+0x5f8], R204 ;  /* 0x0005f8cc01007387 */ /* 0x000fe20000100800 */
[----:B-1----:R-:W-:Y:S01]  /*52580*/  IMAD.MOV.U32 R140, RZ, RZ, R202 ;  /* 0x000000ffff8c7224 */ /* 0x002fe200078e00ca */
[----:B------:R-:W-:-:S02]  /*52590*/  MOV R141, R204 ;  /* 0x000000cc008d7202 */ /* 0x000fc40000000f00 */
[----:B------:R-:W3:Y:S04]  /*525a0*/  LDL.LU R144, [R1+0x684] ;  /* 0x0006840001907983 */ /* 0x000ee80000300800 */
[----:B------:R-:W3:Y:S04]  /*525b0*/  LDL.LU R209, [R1+0x678] ;  /* 0x0006780001d17983 */ /* 0x000ee80000300800 */
[----:B----4-:R-:W4:Y:S04]  /*525c0*/  LDL.LU R202, [R1+0x680] ;  /* 0x0006800001ca7983 */ /* 0x010f280000300800 */
        /* <DEDUP_REMOVED lines=34> */
[----:B------:R-:W3:Y:S04]  /*527f0*/  LDL.LU R147, [R1+0x708] ;  /* 0x0007080001937983 */ /* 0x000ee80000300800 */
[----:B------:R-:W3:Y:S01]  /*52800*/  LDL.LU R143, [R1+0x70c] ;  /* 0x00070c00018f7983 */ /* 0x000ee20000300800 */
[----:B------:R-:W-:-:S05]  /*52810*/  IADD3 R208, P1, PT, R208, UR16, RZ ;  /* 0x00000010d0d07c10 */ /* 0x000fca000ff3e0ff */
[----:B-1----:R-:W-:Y:S01]  /*52820*/  IMAD.MOV.U32 R140, RZ, RZ, R208 ;  /* 0x000000ffff8c7224 */ /* 0x002fe200078e00d0 */
[----:B------:R-:W-:Y:S02]  /*52830*/  IADD3 R144, P2, PT, R144, UR16, RZ ;  /* 0x0000001090907c10 */ /* 0x000fe4000ff5e0ff */
[----:B------:R-:W-:-:S04]  /*52840*/  IADD3.X R209, PT, PT, R209, UR7, RZ, P1, !PT ;  /* 0x00000007d1d17c10 */ /* 0x000fc80008ffe4ff */
[----:B------:R-:W-:Y:S02]  /*52850*/  MOV R141, R209 ;  /* 0x000000d1008d7202 */ /* 0x000fe40000000f00 */
[----:B----4-:R-:W-:Y:S01]  /*52860*/  IADD3.X R202, PT, PT, R202, UR7, RZ, P2, !PT ;  /* 0x00000007caca7c10 */ /* 0x010fe200097fe4ff */
        /* <DEDUP_REMOVED lines=202> */
[----:B------:R1:W-:Y:S02]  /*53510*/  LDGSTS.E [R3+0x4600], desc[UR14][R140.64], P1 ;  /* 0x046000008c037fae */ /* 0x0003e400089a100e */
[----:B-1----:R-:W-:Y:S01]  /*53520*/  IMAD.MOV.U32 R140, RZ, RZ, R145 ;  /* 0x000000ffff8c7224 */ /* 0x002fe200078e0091 */
[----:B------:R-:W-:-:S05]  /*53530*/  IADD3.X R204, PT, PT, R204, UR7, RZ, P0, !PT ;  /* 0x00000007cccc7c10 */ /* 0x000fca00087fe4ff */
[----:B------:R1:W-:Y:S04]  /*53540*/  STL [R1+0x910], R204 ;  /* 0x000910cc01007387 */ /* 0x0003e80000100800 */
        /* <DEDUP_REMOVED lines=53> */
[----:B------:R-:W-:-:S03]  /*538a0*/  IADD3 R204, P2, PT, R204, UR16, RZ ;  /* 0x00000010cccc7c10 */ /* 0x000fc6000ff5e0ff */
        /* <DEDUP_REMOVED lines=41> */
[----:B------:R-:W-:Y:S03]  /*53b40*/  STL [R1+0xa24], R144 ;  /* 0x000a249001007387 */ /* 0x000fe60000100800 */
[----:B-1----:R-:W-:Y:S01]  /*53b50*/  MOV R141, R145 ;  /* 0x00000091008d7202 */ /* 0x002fe20000000f00 */
[----:B------:R1:W-:Y:S04]  /*53b60*/  STL [R1+0xa20], R145 ;  /* 0x000a209101007387 */ /* 0x0003e80000100800 */
[----:B------:R-:W4:Y:S01]  /*53b70*/  LDL.LU R202, [R1+0xb10] ;  /* 0x000b100001ca7983 */ /* 0x000f220000300800 */
[----:B------:R-:W-:-:S03]  /*53b80*/  IMAD.MOV.U32 R140, RZ, RZ, R144 ;  /* 0x000000ffff8c7224 */ /* 0x000fc600078e0090 */
        /* <DEDUP_REMOVED lines=16> */
[----:B------:R1:W-:Y:S01]  /*53c90*/  LDGSTS.E [R3+0x5e00], desc[UR14][R140.64], P0 ;  /* 0x05e000008c037fae */ /* 0x0003e200081a100e */
[----:B------:R-:W-:-:S03]  /*53ca0*/  UISETP.GT.AND UP1, UPT, UR18, 0x33, UPT ;  /* 0x000000331200788c */ /* 0x000fc6000bf24270 */
[----:B------:R-:W-:Y:S04]  /*53cb0*/  STL [R1+0xa88], R209 ;  /* 0x000a88d101007387 */ /* 0x000fe80000100800 */
[----:B------:R-:W-:Y:S01]  /*53cc0*/  STL [R1+0xa94], R206 ;  /* 0x000a94ce01007387 */ /* 0x000fe20000100800 */
[----:B-1----:R-:W-:Y:S01]  /*53cd0*/  IMAD.MOV.U32 R140, RZ, RZ, R206 ;  /* 0x000000ffff8c7224 */ /* 0x002fe200078e00ce */
[----:B------:R-:W-:Y:S02]  /*53ce0*/  MOV R141, R207 ;  /* 0x000000cf008d7202 */ /* 0x000fe40000000f00 */
        /* <DEDUP_REMOVED lines=29> */
[----:B------:R-:W2:Y:S04]  /*53ec0*/  LDL.LU R207, [R1+0xb90] ;  /* 0x000b900001cf7983 */ /* 0x000ea80000300800 */
[----:B------:R1:W-:Y:S01]  /*53ed0*/  LDGSTS.E [R3+0x6600], desc[UR14][R140.64], P1 ;  /* 0x066000008c037fae */ /* 0x0003e200089a100e */
[----:B------:R-:W-:-:S04]  /*53ee0*/  IADD3 R145, P0, PT, R145, UR16, RZ ;  /* 0x0000001091917c10 */ /* 0x000fc8000ff1e0ff */
[----:B------:R-:W-:Y:S01]  /*53ef0*/  IADD3.X R202, PT, PT, R202, UR7, RZ, P0, !PT ;  /* 0x00000007caca7c10 */ /* 0x000fe200087fe4ff */
[----:B------:R1:W-:Y:S01]  /*53f00*/  STL [R1+0xb14], R145 ;  /* 0x000b149101007387 */ /* 0x0003e20000100800 */
[----:B------:R-:W-:-:S03]  /*53f10*/  IADD3 R144, P2, PT, R144, UR16, RZ ;  /* 0x0000001090907c10 */ /* 0x000fc6000ff5e0ff */
[----:B------:R-:W-:Y:S01]  /*53f20*/  STL [R1+0xb10], R202 ;  /* 0x000b10ca01007387 */ /* 0x000fe20000100800 */
[----:B-1----:R-:W-:Y:S01]  /*53f30*/  IMAD.MOV.U32 R140, RZ, RZ, R145 ;  /* 0x000000ffff8c7224 */ /* 0x002fe200078e0091 */
[----:B------:R-:W-:Y:S02]  /*53f40*/  IADD3.X R147, PT, PT, R147, UR7, RZ, P2, !PT ;  /* 0x0000000793937c10 */ /* 0x000fe400097fe4ff */
[----:B------:R1:W-:Y:S04]  /*53f50*/  STL [R1+0xb1c], R144 ;  /* 0x000b1c9001007387 */ /* 0x0003e80000100800 */
[----:B------:R-:W2:Y:S04]  /*53f60*/  LDL.LU R145, [R1+0xb9c] ;  /* 0x000b9c0001917983 */ /* 0x000ea80000300800 */
[----:B------:R-:W-:Y:S04]  /*53f70*/  STL [R1+0xb18], R147 ;  /* 0x000b189301007387 */ /* 0x000fe80000100800 */
[----:B------:R-:W2:Y:S01]  /*53f80*/  LDL.LU R206, [R1+0xb98] ;  /* 0x000b980001ce7983 */ /* 0x000ea20000300800 */
[----:B------:R-:W-:Y:S01]  /*53f90*/  MOV R141, R202 ;  /* 0x000000ca008d7202 */ /* 0x000fe20000000f00 */
[----:B------:R-:W-:-:S02]  /*53fa0*/  UISETP.GT.AND UP1, UPT, UR18, 0x37, UPT ;  /* 0x000000371200788c */ /* 0x000fc4000bf24270 */
[----:B------:R-:W2:Y:S04]  /*53fb0*/  LDL.LU R205, [R1+0xba0] ;  /* 0x000ba00001cd7983 */ /* 0x000ea80000300800 */
[----:B------:R1:W-:Y:S01]  /*53fc0*/  LDGSTS.E [R3+0x6680], desc[UR14][R140.64], P1 ;  /* 0x066800008c037fae */ /* 0x0003e200089a100e */
[----:B------:R-:W-:Y:S01]  /*53fd0*/  USEL UR12, URZ, 0x4, !UP1 ;  /* 0x00000004ff0c7887 */ /* 0x000fe2000c800000 */
[----:B-1----:R-:W-:Y:S02]  /*53fe0*/  IMAD.MOV.U32 R140, RZ, RZ, R144 ;  /* 0x000000ffff8c7224 */ /* 0x002fe400078e0090 */
[----:B------:R-:W2:Y:S01]  /*53ff0*/  LDL.LU R144, [R1+0xba4] ;  /* 0x000ba40001907983 */ /* 0x000ea20000300800 */
[----:B------:R-:W-:-:S03]  /*54000*/  MOV R141, R147 ;  /* 0x00000093008d7202 */ /* 0x000fc60000000f00 */
[----:B------:R-:W2:Y:S01]  /*54010*/  LDL.LU R204, [R1+0xc08] ;  /* 0x000c080001cc7983 */ /* 0x000ea20000300800 */
[----:B------:R-:W-:-:S03]  /*54020*/  USEL UR12, UR12, URZ, !UP0 ;  /* 0x000000ff0c0c7287 */ /* 0x000fc6000c000000 */
[----:B------:R-:W2:Y:S04]  /*54030*/  LDL.LU R202, [R1+0xc0c] ;  /* 0x000c0c0001ca7983 */ /* 0x000ea80000300800 */
        /* <DEDUP_REMOVED lines=8> */
[----:B------:R-:W2:Y:S04]  /*540c0*/  LDL.LU R203, [R1+0xc10] ;  /* 0x000c100001cb7983 */ /* 0x000ea80000300800 */
[----:B-1----:R-:W2:Y:S04]  /*540d0*/  LDL.LU R142, [R1+0xc14] ;  /* 0x000c1400018e7983 */ /* 0x002ea80000300800 */
[----:B------:R1:W-:Y:S04]  /*540e0*/  LDGSTS.E [R3+0x6780], desc[UR14][R140.64], P1 ;  /* 0x067800008c037fae */ /* 0x0003e800089a100e */
[----:B------:R-:W2:Y:S01]  /*540f0*/  LDL.LU R147, [R1+0xc18] ;  /* 0x000c180001937983 */ /* 0x000ea20000300800 */
[----:B---3--:R-:W-:-:S03]  /*54100*/  IADD3 R208, P1, PT, R208, UR16, RZ ;  /* 0x00000010d0d07c10 */ /* 0x008fc6000ff3e0ff */
[----:B------:R-:W3:Y:S02]  /*54110*/  LDL.LU R146, [R1+0xc1c] ;  /* 0x000c1c0001927983 */ /* 0x000ee40000300800 */
[----:B-1----:R-:W-:Y:S01]  /*54120*/  IMAD.MOV.U32 R140, RZ, RZ, R208 ;  /* 0x000000ffff8c7224 */ /* 0x002fe200078e00d0 */
[----:B----4-:R-:W-:Y:S02]  /*54130*/  IADD3 R143, P2, PT, R143, UR16, RZ ;  /* 0x000000108f8f7c10 */ /* 0x010fe4000ff5e0ff */
[----:B--2---:R-:W-:-:S04]  /*54140*/  IADD3.X R209, PT, PT, R209, UR7, RZ, P1, !PT ;  /* 0x00000007d1d17c10 */ /* 0x004fc80008ffe4ff */
        /* <DEDUP_REMOVED lines=9> */
[----:B--2---:R-:W2:Y:S04]  /*541e0*/  LDL.LU R143, [R1+0xc24] ;  /* 0x000c2400018f7983 */ /* 0x004ea80000300800 */
[----:B------:R1:W-:Y:S01]  /*541f0*/  LDGSTS.E [R3+0x6e80], desc[UR14][R140.64], P0 ;  /* 0x06e800008c037fae */ /* 0x0003e200081a100e */
[----:B------:R-:W-:-:S04]  /*54200*/  IADD3 R145, P1, PT, R145, UR16, RZ ;  /* 0x0000001091917c10 */ /* 0x000fc8000ff3e0ff */
[----:B------:R-:W-:Y:S01]  /*54210*/  IADD3.X R206, PT, PT, R206, UR7, RZ, P1, !PT ;  /* 0x00000007cece7c10 */ /* 0x000fe20008ffe4ff */
[----:B------:R4:W-:Y:S01]  /*54220*/  STL [R1+0xb9c], R145 ;  /* 0x000b9c9101007387 */ /* 0x0009e20000100800 */
[----:B-1----:R-:W-:-:S03]  /*54230*/  IMAD.MOV.U32 R140, RZ, RZ, R145 ;  /* 0x000000ffff8c7224 */ /* 0x002fc600078e0091 */
[----:B------:R-:W-:Y:S04]  /*54240*/  STL [R1+0xb98], R206 ;  /* 0x000b98ce01007387 */ /* 0x000fe80000100800 */
[----:B----4-:R-:W4:Y:S01]  /*54250*/  LDL.LU R145, [R1+0xc20] ;  /* 0x000c200001917983 */ /* 0x010f220000300800 */
[----:B------:R-:W-:-:S04]  /*54260*/  UISETP.GT.AND UP1, UPT, UR18, 0x3b, UPT ;  /* 0x0000003b1200788c */ /* 0x000fc8000bf24270 */
[----:B------:R-:W-:Y:S01]  /*54270*/  USEL UR12, URZ, 0x4, !UP1 ;  /* 0x00000004ff0c7887 */ /* 0x000fe2000c800000 */
[----:B------:R-:W-:-:S03]  /*54280*/  MOV R141, R206 ;  /* 0x000000ce008d7202 */ /* 0x000fc60000000f00 */
[----:B------:R-:W-:Y:S01]  /*54290*/  USEL UR12, UR12, URZ, !UP0 ;  /* 0x000000ff0c0c7287 */ /* 0x000fe2000c000000 */
[----:B------:R-:W-:Y:S01]  /*542a0*/  IADD3 R144, P2, PT, R144, UR16, RZ ;  /* 0x0000001090907c10 */ /* 0x000fe2000ff5e0ff */
[----:B------:R1:W-:Y:S03]  /*542b0*/  LDGSTS.E [R3+0x6f00], desc[UR14][R140.64], P0 ;  /* 0x06f000008c037fae */ /* 0x0003e600081a100e */
[----:B------:R-:W-:Y:S02]  /*542c0*/  IADD3.X R205, PT, PT, R205, UR7, RZ, P2, !PT ;  /* 0x00000007cdcd7c10 */ /* 0x000fe400097fe4ff */
[----:B------:R-:W-:Y:S02]  /*542d0*/  ISETP.NE.U32.AND P1, PT, RZ, UR12, PT ;  /* 0x0000000cff007c0c */ /* 0x000fe4000bf25070 */
[----:B------:R-:W-:Y:S01]  /*542e0*/  IADD3 R202, P3, PT, R202, UR16, RZ ;  /* 0x00000010caca7c10 */ /* 0x000fe2000ff7e0ff */
[----:B------:R1:W-:Y:S02]  /*542f0*/  STL [R1+0xba4], R144 ;  /* 0x000ba49001007387 */ /* 0x0003e40000100800 */
[----:B-1----:R-:W-:Y:S01]  /*54300*/  IMAD.MOV.U32 R140, RZ, RZ, R144 ;  /* 0x000000ffff8c7224 */ /* 0x002fe200078e0090 */
[----:B------:R-:W-:Y:S01]  /*54310*/  MOV R141, R205 ;  /* 0x000000cd008d7202 */ /* 0x000fe20000000f00 */
[----:B------:R-:W-:Y:S01]  /*54320*/  STL [R1+0xba0], R205 ;  /* 0x000ba0cd01007387 */ /* 0x000fe20000100800 */
[----:B------:R-:W-:-:S03]  /*54330*/  IADD3.X R204, PT, PT, R204, UR7, RZ, P3, !PT ;  /* 0x00000007cccc7c10 */ /* 0x000fc60009ffe4ff */
        /* <DEDUP_REMOVED lines=26> */
[----:B--2---:R-:W-:-:S05]  /*544e0*/  IADD3 R143, P0, PT, R143, UR16, RZ ;  /* 0x000000108f8f7c10 */ /* 0x004fca000ff1e0ff */
[----:B------:R-:W-:Y:S01]  /*544f0*/  STL [R1+0xc24], R143 ;  /* 0x000c248f01007387 */ /* 0x000fe20000100800 */
[----:B------:R-:W-:-:S05]  /*54500*/  MOV R141, R147 ;  /* 0x00000093008d7202 */ /* 0x000fca0000000f00 */
[----:B------:R1:W-:Y:S02]  /*54510*/  LDGSTS.E [R3+0x7700], desc[UR14][R140.64], P1 ;  /* 0x077000008c037fae */ /* 0x0003e400089a100e */
[----:B-1----:R-:W-:Y:S01]  /*54520*/  IMAD.MOV.U32 R140, RZ, RZ, R143 ;  /* 0x000000ffff8c7224 */ /* 0x002fe200078e008f */
[----:B----4-:R-:W-:-:S05]  /*54530*/  IADD3.X R145, PT, PT, R145, UR7, RZ, P0, !PT ;  /* 0x0000000791917c10 */ /* 0x010fca00087fe4ff */
        /* <DEDUP_REMOVED lines=15> */
[----:B------:R-:W-:Y:S02]  /*54630*/  IADD3 R144, P2, PT, R144, UR16, RZ ;  /* 0x0000001090907c10 */ /* 0x000fe4000ff5e0ff */
[----:B------:R-:W-:-:S04]  /*54640*/  IADD3.X R209, PT, PT, R209, UR7, RZ, P1, !PT ;  /* 0x00000007d1d17c10 */ /* 0x000fc80008ffe4ff */
        /* <DEDUP_REMOVED lines=10> */
[----:B------:R-:W4:Y:S04]  /*546f0*/  LDL.LU R144, [R1+0xd24] ;  /* 0x000d240001907983 */ /* 0x000f280000300800 */
        /* <DEDUP_REMOVED lines=13> */
[----:B-1----:R-:W4:Y:S04]  /*547d0*/  LDL.LU R146, [R1+0xd20] ;  /* 0x000d200001927983 */ /* 0x002f280000300800 */
[----:B------:R-:W4:Y:S04]  /*547e0*/  LDL.LU R202, [R1+0xd8c] ;  /* 0x000d8c0001ca7983 */ /* 0x000f280000300800 */
[----:B------:R-:W4:Y:S01]  /*547f0*/  LDL.LU R142, [R1+0xd94] ;  /* 0x000d9400018e7983 */ /* 0x000f220000300800 */
[----:B---3--:R-:W-:-:S03]  /*54800*/  IMAD.MOV.U32 R140, RZ, RZ, R203 ;  /* 0x000000ffff8c7224 */ /* 0x008fc600078e00cb */
[----:B------:R-:W-:Y:S01]  /*54810*/  STL [R1+0xca4], R203 ;  /* 0x000ca4cb01007387 */ /* 0x000fe20000100800 */
[----:B--2---:R-:W-:-:S04]  /*54820*/  IADD3.X R205, PT, PT, R205, UR7, RZ, P2, !PT ;  /* 0x00000007cdcd7c10 */ /* 0x004fc800097fe4ff */
[----:B------:R-:W-:Y:S01]  /*54830*/  MOV R141, R205 ;  /* 0x000000cd008d7202 */ /* 0x000fe20000000f00 */
[----:B------:R1:W-:Y:S04]  /*54840*/  STL [R1+0xca0], R205 ;  /* 0x000ca0cd01007387 */ /* 0x0003e80000100800 */
[----:B------:R-:W-:Y:S01]  /*54850*/  STL [R1+0xd0c], R206 ;  /* 0x000d0cce01007387 */ /* 0x000fe20000100800 */
[----:B----4-:R-:W-:-:S03]  /*54860*/  IADD3.X R207, PT, PT, R207, UR7, RZ, P3, !PT ;  /* 0x00000007cfcf7c10 */ /* 0x010fc60009ffe4ff */
[----:B------:R2:W-:Y:S04]  /*54870*/  LDGSTS.E [R3+0x7f80], desc[UR14][R140.64], P0 ;  /* 0x07f800008c037fae */ /* 0x0005e800081a100e */
[----:B-1----:R-:W3:Y:S01]  /*54880*/  LDL.LU R205, [R1+0xd88] ;  /* 0x000d880001cd7983 */ /* 0x002ee20000300800 */
        /* <DEDUP_REMOVED lines=14> */
[----:B----4-:R-:W4:Y:S04]  /*54970*/  LDL.LU R145, [R1+0xd9c] ;  /* 0x000d9c0001917983 */ /* 0x010f280000300800 */
[----:B------:R1:W-:Y:S04]  /*54980*/  LDGSTS.E [R3+0x8680], desc[UR14][R140.64], P1 ;  /* 0x086800008c037fae */ /* 0x0003e800089a100e */
[----:B------:R1:W-:Y:S02]  /*54990*/  STL [R1+0xd18], R147 ;  /* 0x000d189301007387 */ /* 0x0003e40000100800 */
[----:B-1----:R-:W-:-:S02]  /*549a0*/  MOV R141, R147 ;  /* 0x00000093008d7202 */ /* 0x002fc40000000f00 */
[----:B------:R-:W4:Y:S01]  /*549b0*/  LDL.LU R147, [R1+0xd98] ;  /* 0x000d980001937983 */ /* 0x000f220000300800 */
[----:B------:R-:W-:Y:S01]  /*549c0*/  IADD3 R144, P0, PT, R144, UR16, RZ ;  /* 0x0000001090907c10 */ /* 0x000fe2000ff1e0ff */
[----:B------:R-:W-:Y:S02]  /*549d0*/  IMAD.MOV.U32 R140, RZ, RZ, R143 ;  /* 0x000000ffff8c7224 */ /* 0x000fe400078e008f */
[----:B------:R-:W4:Y:S01]  /*549e0*/  LDL.LU R204, [R1+0xda4] ;  /* 0x000da40001cc7983 */ /* 0x000f220000300800 */
[----:B------:R-:W-:-:S03]  /*549f0*/  UISETP.GT.AND UP1, UPT, UR18, 0x47, UPT ;  /* 0x000000471200788c */ /* 0x000fc6000bf24270 */
[----:B------:R1:W-:Y:S04]  /*54a00*/  LDGSTS.E [R3+0x8700], desc[UR14][R140.64], P1 ;  /* 0x087000008c037fae */ /* 0x0003e800089a100e */
[----:B------:R-:W4:Y:S04]  /*54a10*/  LDL.LU R143, [R1+0xe0c] ;  /* 0x000e0c00018f7983 */ /* 0x000f280000300800 */
[----:B------:R1:W-:Y:S02]  /*54a20*/  STL [R1+0xd24], R144 ;  /* 0x000d249001007387 */ /* 0x0003e40000100800 */
[----:B-1----:R-:W-:Y:S01]  /*54a30*/  IMAD.MOV.U32 R140, RZ, RZ, R144 ;  /* 0x000000ffff8c7224 */ /* 0x002fe200078e0090 */
[----:B------:R-:W-:-:S04]  /*54a40*/  USEL UR12, URZ, 0x4, !UP1 ;  /* 0x00000004ff0c7887 */ /* 0x000fc8000c800000 */
[----:B------:R-:W-:Y:S01]  /*54a50*/  USEL UR12, UR12, URZ, !UP0 ;  /* 0x000000ff0c0c7287 */ /* 0x000fe2000c000000 */
[----:B------:R-:W-:-:S04]  /*54a60*/  IADD3.X R146, PT, PT, R146, UR7, RZ, P0, !PT ;  /* 0x0000000792927c10 */ /* 0x000fc800087fe4ff */
[----:B------:R-:W-:Y:S01]  /*54a70*/  MOV R141, R146 ;  /* 0x00000092008d7202 */ /* 0x000fe20000000f00 */
[----:B------:R1:W-:Y:S04]  /*54a80*/  STL [R1+0xd20], R146 ;  /* 0x000d209201007387 */ /* 0x0003e80000100800 */
[----:B------:R-:W4:Y:S04]  /*54a90*/  LDL.LU R206, [R1+0xda0] ;  /* 0x000da00001ce7983 */ /* 0x000f280000300800 */
[----:B------:R1:W-:Y:S01]  /*54aa0*/  LDGSTS.E [R3+0x8780], desc[UR14][R140.64], P1 ;  /* 0x087800008c037fae */ /* 0x0003e200089a100e */
[----:B------:R-:W-:-:S02]  /*54ab0*/  IADD3 R202, P1, PT, R202, UR16, RZ ;  /* 0x00000010caca7c10 */ /* 0x000fc4000ff3e0ff */
[----:B------:R-:W-:Y:S01]  /*54ac0*/  IADD3 R142, P2, PT, R142, UR16, RZ ;  /* 0x000000108e8e7c10 */ /* 0x000fe2000ff5e0ff */
[----:B------:R-:W4:Y:S01]  /*54ad0*/  LDL.LU R207, [R1+0xe08] ;  /* 0x000e080001cf7983 */ /* 0x000f220000300800 */
[----:B------:R-:W-:-:S03]  /*54ae0*/  ISETP.NE.U32.AND P0, PT, RZ, UR12, PT ;  /* 0x0000000cff007c0c */ /* 0x000fc6000bf05070 */
[----:B------:R-:W4:Y:S04]  /*54af0*/  LDL.LU R144, [R1+0xe14] ;  /* 0x000e140001907983 */ /* 0x000f280000300800 */
[----:B-1----:R-:W4:Y:S04]  /*54b00*/  LDL.LU R146, [R1+0xe1c] ;  /* 0x000e1c0001927983 */ /* 0x002f280000300800 */
[----:B------:R-:W-:Y:S01]  /*54b10*/  STL [R1+0xd8c], R202 ;  /* 0x000d8cca01007387 */ /* 0x000fe20000100800 */
[----:B------:R-:W-:Y:S01]  /*54b20*/  IMAD.MOV.U32 R140, RZ, RZ, R202 ;  /* 0x000000ffff8c7224 */ /* 0x000fe200078e00ca */
        /* <DEDUP_REMOVED lines=8> */
[----:B---3--:R-:W-:Y:S01]  /*54bb0*/  IMAD.MOV.U32 R140, RZ, RZ, R142 ;  /* 0x000000ffff8c7224 */ /* 0x008fe200078e008e */
[----:B------:R-:W-:Y:S02]  /*54bc0*/  MOV R141, R203 ;  /* 0x000000cb008d7202 */ /* 0x000fe40000000f00 */
[----:B------:R-:W2:Y:S04]  /*54bd0*/  LDL.LU R202, [R1+0xe18] ;  /* 0x000e180001ca7983 */ /* 0x000ea80000300800 */
[----:B------:R-:W3:Y:S04]  /*54be0*/  LDL.LU R142, [R1+0xe24] ;  /* 0x000e2400018e7983 */ /* 0x000ee80000300800 */
[----:B------:R1:W-:Y:S01]  /*54bf0*/  LDGSTS.E [R3+0x8e80], desc[UR14][R140.64], P0 ;  /* 0x08e800008c037fae */ /* 0x0003e200081a100e */
[----:B----4-:R-:W-:-:S05]  /*54c00*/  IADD3 R145, P1, PT, R145, UR16, RZ ;  /* 0x0000001091917c10 */ /* 0x010fca000ff3e0ff */
        /* <DEDUP_REMOVED lines=12> */
[----:B------:R1:W-:Y:S04]  /*54cd0*/  LDGSTS.E [R3+0x8f00], desc[UR14][R140.64], P0 ;  /* 0x08f000008c037fae */ /* 0x0003e800081a100e */
[----:B------:R-:W4:Y:S01]  /*54ce0*/  LDL.LU R145, [R1+0xe94] ;  /* 0x000e940001917983 */ /* 0x000f220000300800 */
        /* <DEDUP_REMOVED lines=10> */
[----:B------:R-:W4:Y:S01]  /*54d90*/  LDL.LU R204, [R1+0xe88] ;  /* 0x000e880001cc7983 */ /* 0x000f220000300800 */
[----:B------:R-:W-:-:S03]  /*54da0*/  IADD3 R146, P2, PT, R146, UR16, RZ ;  /* 0x0000001092927c10 */ /* 0x000fc6000ff5e0ff */
[----:B------:R-:W-:Y:S01]  /*54db0*/  STL [R1+0xe08], R207 ;  /* 0x000e08cf01007387 */ /* 0x000fe20000100800 */
[----:B-1----:R-:W-:Y:S01]  /*54dc0*/  IMAD.MOV.U32 R140, RZ, RZ, R143 ;  /* 0x000000ffff8c7224 */ /* 0x002fe200078e008f */
[----:B------:R-:W-:Y:S02]  /*54dd0*/  MOV R141, R207 ;  /* 0x000000cf008d7202 */ /* 0x000fe40000000f00 */
[----:B------:R-:W4:Y:S04]  /*54de0*/  LDL.LU R206, [R1+0xe90] ;  /* 0x000e900001ce7983 */ /* 0x000f280000300800 */
        /* <DEDUP_REMOVED lines=13> */
[----:B-1----:R-:W-:Y:S01]  /*54ec0*/  MOV R141, R202 ;  /* 0x000000ca008d7202 */ /* 0x002fe20000000f00 */
[----:B------:R-:W-:Y:S02]  /*54ed0*/  IMAD.MOV.U32 R140, RZ, RZ, R146 ;  /* 0x000000ffff8c7224 */ /* 0x000fe400078e0092 */
[----:B--2---:R-:W2:Y:S04]  /*54ee0*/  LDL.LU R202, [R1+0xea4] ;  /* 0x000ea40001ca7983 */ /* 0x004ea80000300800 */
[----:B------:R-:W3:Y:S04]  /*54ef0*/  LDL.LU R146, [R1+0xf0c] ;  /* 0x000f0c0001927983 */ /* 0x000ee80000300800 */
[----:B------:R-:W-:Y:S01]  /*54f00*/  STL [R1+0xe24], R142 ;  /* 0x000e248e01007387 */ /* 0x000fe20000100800 */
[----:B------:R-:W-:-:S03]  /*54f10*/  UISETP.GT.AND UP1, UPT, UR18, 0x4f, UPT ;  /* 0x0000004f1200788c */ /* 0x000fc6000bf24270 */
[----:B------:R1:W-:Y:S01]  /*54f20*/  LDGSTS.E [R3+0x9700], desc[UR14][R140.64], P1 ;  /* 0x097000008c037fae */ /* 0x0003e200089a100e */
[----:B----4-:R-:W-:-:S05]  /*54f30*/  IADD3.X R147, PT, PT, R147, UR7, RZ, P0, !PT ;  /* 0x0000000793937c10 */ /* 0x010fca00087fe4ff */
[----:B------:R4:W-:Y:S04]  /*54f40*/  STL [R1+0xe20], R147 ;  /* 0x000e209301007387 */ /* 0x0009e80000100800 */
[----:B------:R-:W3:Y:S04]  /*54f50*/  LDL.LU R207, [R1+0xea0] ;  /* 0x000ea00001cf7983 */ /* 0x000ee80000300800 */
[----:B------:R-:W3:Y:S01]  /*54f60*/  LDL.LU R205, [R1+0xf08] ;  /* 0x000f080001cd7983 */ /* 0x000ee20000300800 */
[----:B------:R-:W-:Y:S01]  /*54f70*/  USEL UR12, URZ, 0x4, !UP1 ;  /* 0x00000004ff0c7887 */ /* 0x000fe2000c800000 */
[----:B-1----:R-:W-:Y:S01]  /*54f80*/  IMAD.MOV.U32 R140, RZ, RZ, R142 ;  /* 0x000000ffff8c7224 */ /* 0x002fe200078e008e */
[----:B------:R-:W-:-:S02]  /*54f90*/  MOV R141, R147 ;  /* 0x00000093008d7202 */ /* 0x000fc40000000f00 */
[----:B------:R-:W-:Y:S01]  /*54fa0*/  USEL UR12, UR12, URZ, !UP0 ;  /* 0x000000ff0c0c7287 */ /* 0x000fe2000c000000 */
[----:B------:R-:W-:Y:S01]  /*54fb0*/  IADD3 R145, P2, PT, R145, UR16, RZ ;  /* 0x0000001091917c10 */ /* 0x000fe2000ff5e0ff */
[----:B----4-:R-:W4:Y:S04]  /*54fc0*/  LDL.LU R147, [R1+0xf14] ;  /* 0x000f140001937983 */ /* 0x010f280000300800 */
[----:B------:R1:W-:Y:S01]  /*54fd0*/  LDGSTS.E [R3+0x9780], desc[UR14][R140.64], P1 ;  /* 0x097800008c037fae */ /* 0x0003e200089a100e */
[----:B------:R-:W-:Y:S02]  /*54fe0*/  ISETP.NE.U32.AND P0, PT, RZ, UR12, PT ;  /* 0x0000000cff007c0c */ /* 0x000fe4000bf05070 */
[----:B------:R-:W-:Y:S01]  /*54ff0*/  IADD3 R203, P1, PT, R203, UR16, RZ ;  /* 0x00000010cbcb7c10 */ /* 0x000fe2000ff3e0ff */
[----:B------:R-:W4:Y:S04]  /*55000*/  LDL.LU R142, [R1+0xf1c] ;  /* 0x000f1c00018e7983 */ /* 0x000f280000300800 */
[----:B------:R-:W-:Y:S01]  /*55010*/  STL [R1+0xe8c], R203 ;  /* 0x000e8ccb01007387 */ /* 0x000fe20000100800 */
[----:B-1----:R-:W-:Y:S01]  /*55020*/  IMAD.MOV.U32 R140, RZ, RZ, R203 ;  /* 0x000000ffff8c7224 */ /* 0x002fe200078e00cb */
[----:B------:R-:W-:-:S04]  /*55030*/  IADD3.X R204, PT, PT, R204, UR7, RZ, P1, !PT ;  /* 0x00000007cccc7c10 */ /* 0x000fc80008ffe4ff */
[----:B------:R-:W-:Y:S01]  /*55040*/  MOV R141, R204 ;  /* 0x000000cc008d7202 */ /* 0x000fe20000000f00 */
[----:B------:R1:W-:Y:S04]  /*55050*/  STL [R1+0xe88], R204 ;  /* 0x000e88cc01007387 */ /* 0x0003e80000100800 */
[----:B------:R-:W-:Y:S01]  /*55060*/  STL [R1+0xe94], R145 ;  /* 0x000e949101007387 */ /* 0x000fe20000100800 */
[----:B------:R-:W-:-:S03]  /*55070*/  IADD3.X R206, PT, PT, R206, UR7, RZ, P2, !PT ;  /* 0x00000007cece7c10 */ /* 0x000fc600097fe4ff */
[----:B------:R1:W-:Y:S01]  /*55080*/  LDGSTS.E [R3+0x9e00], desc[UR14][R140.64], P0 ;  /* 0x09e000008c037fae */ /* 0x0003e200081a100e */
[----:B------:R-:W-:-:S03]  /*55090*/  IADD3 R143, P1, PT, R143, UR16, RZ ;  /* 0x000000108f8f7c10 */ /* 0x000fc6000ff3e0ff */
[----:B-1----:R-:W4:Y:S04]  /*550a0*/  LDL.LU R204, [R1+0xf10] ;  /* 0x000f100001cc7983 */ /* 0x002f280000300800 */
[----:B------:R-:W-:Y:S01]  /*550b0*/  STL [R1+0xe90], R206 ;  /* 0x000e90ce01007387 */ /* 0x000fe20000100800 */
[----:B------:R-:W-:Y:S01]  /*550c0*/  IMAD.MOV.U32 R140, RZ, RZ, R145 ;  /* 0x000000ffff8c7224 */ /* 0x000fe200078e0091 */
[----:B------:R-:W-:Y:S02]  /*550d0*/  MOV R141, R206 ;  /* 0x000000ce008d7202 */ /* 0x000fe40000000f00 */
[----:B------:R-:W4:Y:S04]  /*550e0*/  LDL.LU R203, [R1+0xf18] ;  /* 0x000f180001cb7983 */ /* 0x000f280000300800 */
[----:B------:R1:W-:Y:S04]  /*550f0*/  LDGSTS.E [R3+0x9e80], desc[UR14][R140.64], P0 ;  /* 0x09e800008c037fae */ /* 0x0003e800081a100e */
[----:B------:R-:W-:Y:S01]  /*55100*/  STL [R1+0xe9c], R143 ;  /* 0x000e9c8f01007387 */ /* 0x000fe20000100800 */
[----:B-1----:R-:W-:Y:S01]  /*55110*/  IMAD.MOV.U32 R140, RZ, RZ, R143 ;  /* 0x000000ffff8c7224 */ /* 0x002fe200078e008f */
        /* <DEDUP_REMOVED lines=12> */
[----:B------:R-:W-:-:S05]  /*551e0*/  IADD3.X R207, PT, PT, R207, UR7, RZ, P2, !PT ;  /* 0x00000007cfcf7c10 */ /* 0x000fca00097fe4ff */
[----:B------:R1:W-:Y:S04]  /*551f0*/  STL [R1+0xea0], R207 ;  /* 0x000ea0cf01007387 */ /* 0x0003e80000100800 */
[----:B------:R4:W-:Y:S04]  /*55200*/  STL [R1+0xf0c], R146 ;  /* 0x000f0c9201007387 */ /* 0x0009e80000100800 */
[----:B-1----:R-:W3:Y:S01]  /*55210*/  LDL.LU R202, [R1+0xf88] ;  /* 0x000f880001ca7983 */ /* 0x002ee20000300800 */
[----:B------:R-:W-:Y:S02]  /*55220*/  IADD3.X R205, PT, PT, R205, UR7, RZ, P3, !PT ;  /* 0x00000007cdcd7c10 */ /* 0x000fe40009ffe4ff */
[----:B------:R-:W-:-:S03]  /*55230*/  MOV R141, R207 ;  /* 0x000000cf008d7202 */ /* 0x000fc60000000f00 */
[----:B------:R-:W-:Y:S04]  /*55240*/  STL [R1+0xf08], R205 ;  /* 0x000f08cd01007387 */ /* 0x000fe80000100800 */
[----:B------:R-:W3:Y:S01]  /*55250*/  LDL.LU R207, [R1+0xf90] ;  /* 0x000f900001cf7983 */ /* 0x000ee20000300800 */
[----:B------:R-:W-:-:S03]  /*55260*/  UISETP.GT.AND UP1, UPT, UR18, 0x53, UPT ;  /* 0x000000531200788c */ /* 0x000fc6000bf24270 */
[----:B------:R1:W-:Y:S01]  /*55270*/  LDGSTS.E [R3+0x9f80], desc[UR14][R140.64], P0 ;  /* 0x09f800008c037fae */ /* 0x0003e200081a100e */
[----:B------:R-:W-:-:S04]  /*55280*/  USEL UR12, URZ, 0x4, !UP1 ;  /* 0x00000004ff0c7887 */ /* 0x000fc8000c800000 */
[----:B------:R-:W-:Y:S01]  /*55290*/  USEL UR12, UR12, URZ, !UP0 ;  /* 0x000000ff0c0c7287 */ /* 0x000fe2000c000000 */
[----:B----4-:R-:W-:-:S05]  /*552a0*/  IADD3 R147, P0, PT, R147, UR16, RZ ;  /* 0x0000001093937c10 */ /* 0x010fca000ff1e0ff */
[----:B------:R-:W-:Y:S01]  /*552b0*/  ISETP.NE.U32.AND P1, PT, RZ, UR12, PT ;  /* 0x0000000cff007c0c */ /* 0x000fe2000bf25070 */
[----:B-1----:R-:W-:Y:S01]  /*552c0*/  IMAD.MOV.U32 R140, RZ, RZ, R146 ;  /* 0x000000ffff8c7224 */ /* 0x002fe200078e0092 */
[----:B------:R-:W-:Y:S01]  /*552d0*/  MOV R141, R205 ;  /* 0x000000cd008d7202 */ /* 0x000fe20000000f00 */
[----:B------:R-:W4:Y:S01]  /*552e0*/  LDL.LU R146, [R1+0xf9c] ;  /* 0x000f9c0001927983 */ /* 0x000f220000300800 */
[----:B------:R-:W-:-:S03]  /*552f0*/  IADD3 R142, P2, PT, R142, UR16, RZ ;  /* 0x000000108e8e7c10 */ /* 0x000fc6000ff5e0ff */
[----:B------:R1:W-:Y:S06]  /*55300*/  STL [R1+0xf14], R147 ;  /* 0x000f149301007387 */ /* 0x0003ec0000100800 */
[----:B------:R1:W-:Y:S02]  /*55310*/  LDGSTS.E [R3+0xa600], desc[UR14][R140.64], P1 ;  /* 0x0a6000008c037fae */ /* 0x0003e400089a100e */
[----:B-1----:R-:W-:Y:S01]  /*55320*/  IMAD.MOV.U32 R140, RZ, RZ, R147 ;  /* 0x000000ffff8c7224 */ /* 0x002fe200078e0093 */
[----:B------:R-:W-:-:S05]  /*55330*/  IADD3.X R204, PT, PT, R204, UR7, RZ, P0, !PT ;  /* 0x00000007cccc7c10 */ /* 0x000fca00087fe4ff */
[----:B------:R1:W-:Y:S01]  /*55340*/  STL [R1+0xf10], R204 ;  /* 0x000f10cc01007387 */ /* 0x0003e20000100800 */
[----:B------:R-:W-:-:S03]  /*55350*/  MOV R141, R204 ;  /* 0x000000cc008d7202 */ /* 0x000fc60000000f00 */
[----:B------:R-:W-:Y:S01]  /*55360*/  STL [R1+0xf1c], R142 ;  /* 0x000f1c8e01007387 */ /* 0x000fe20000100800 */
[----:B------:R-:W-:-:S03]  /*55370*/  IADD3.X R203, PT, PT, R203, UR7, RZ, P2, !PT ;  /* 0x00000007cbcb7c10 */ /* 0x000fc600097fe4ff */
[----:B------:R-:W4:Y:S04]  /*55380*/  LDL.LU R147, [R1+0xf98] ;  /* 0x000f980001937983 */ /* 0x000f280000300800 */
[----:B------:R1:W-:Y:S04]  /*55390*/  LDGSTS.E [R3+0xa680], desc[UR14][R140.64], P1 ;  /* 0x0a6800008c037fae */ /* 0x0003e800089a100e */
[----:B------:R1:W-:Y:S04]  /*553a0*/  STL [R1+0xf18], R203 ;  /* 0x000f18cb01007387 */ /* 0x0003e80000100800 */
[----:B------:R-:W4:Y:S01]  /*553b0*/  LDL.LU R205, [R1+0xfa0] ;  /* 0x000fa00001cd7983 */ /* 0x000f220000300800 */
[----:B-1----:R-:W-:Y:S01]  /*553c0*/  IMAD.MOV.U32 R140, RZ, RZ, R142 ;  /* 0x000000ffff8c7224 */ /* 0x002fe200078e008e */
[----:B------:R-:W-:-:S02]  /*553d0*/  MOV R141, R203 ;  /* 0x000000cb008d7202 */ /* 0x000fc40000000f00 */
[----:B------:R-:W4:Y:S04]  /*553e0*/  LDL.LU R204, [R1+0xfa4] ;  /* 0x000fa40001cc7983 */ /* 0x000f280000300800 */
[----:B------:R1:W-:Y:S04]  /*553f0*/  LDGSTS.E [R3+0xa700], desc[UR14][R140.64], P1 ;  /* 0x0a7000008c037fae */ /* 0x0003e800089a100e */
[----:B------:R-:W4:Y:S04]  /*55400*/  LDL.LU R203, [R1+0x1008] ;  /* 0x0010080001cb7983 */ /* 0x000f280000300800 */
[----:B------:R-:W4:Y:S01]  /*55410*/  LDL.LU R142, [R1+0x100c] ;  /* 0x00100c00018e7983 */ /* 0x000f220000300800 */
[----:B------:R-:W-:-:S04]  /*55420*/  IADD3 R143, P0, PT, R143, UR16, RZ ;  /* 0x000000108f8f7c10 */ /* 0x000fc8000ff1e0ff */
[----:B------:R-:W-:Y:S01]  /*55430*/  IADD3.X R144, PT, PT, R144, UR7, RZ, P0, !PT ;  /* 0x0000000790907c10 */ /* 0x000fe200087fe4ff */
[----:B-1----:R-:W-:-:S03]  /*55440*/  IMAD.MOV.U32 R140, RZ, RZ, R143 ;  /* 0x000000ffff8c7224 */ /* 0x002fc600078e008f */
[----:B------:R-:W-:-:S05]  /*55450*/  MOV R141, R144 ;  /* 0x00000090008d7202 */ /* 0x000fca0000000f00 */
[----:B------:R1:W-:Y:S01]  /*55460*/  LDGSTS.E [R3+0xa780], desc[UR14][R140.64], P1 ;  /* 0x0a7800008c037fae */ /* 0x0003e200089a100e */
[----:B--2---:R-:W-:Y:S02]  /*55470*/  IADD3 R145, P1, PT, R145, UR16, RZ ;  /* 0x0000001091917c10 */ /* 0x004fe4000ff3e0ff */
[----:B---3--:R-:W-:Y:S01]  /*55480*/  IADD3 R206, P2, PT, R206, UR16, RZ ;  /* 0x00000010cece7c10 */ /* 0x008fe2000ff5e0ff */
[----:B------:R-:W-:Y:S04]  /*55490*/  STL [R1+0xf24], R143 ;  /* 0x000f248f01007387 */ /* 0x000fe80000100800 */
        /* <DEDUP_REMOVED lines=8> */
[----:B------:R-:W-:-:S03]  /*55520*/  IADD3.X R207, PT, PT, R207, UR7, RZ, P2, !PT ;  /* 0x00000007cfcf7c10 */ /* 0x000fc600097fe4ff */
[----:B-1----:R-:W3:Y:S01]  /*55530*/  LDL.LU R202, [R1+0x1010] ;  /* 0x0010100001ca7983 */ /* 0x002ee20000300800 */
[----:B------:R-:W-:-:S03]  /*55540*/  IMAD.MOV.U32 R140, RZ, RZ, R145 ;  /* 0x000000ffff8c7224 */ /* 0x000fc600078e0091 */
[----:B------:R-:W-:Y:S04]  /*55550*/  STL [R1+0xf90], R207 ;  /* 0x000f90cf01007387 */ /* 0x000fe80000100800 */
[----:B------:R-:W3:Y:S01]  /*55560*/  LDL.LU R145, [R1+0x1018] ;  /* 0x0010180001917983 */ /* 0x000ee20000300800 */
[----:B------:R-:W-:-:S04]  /*55570*/  UISETP.GT.AND UP1, UPT, UR18, 0x57, UPT ;  /* 0x000000571200788c */ /* 0x000fc8000bf24270 */
[----:B------:R-:W-:-:S04]  /*55580*/  USEL UR12, URZ, 0x4, !UP1 ;  /* 0x00000004ff0c7887 */ /* 0x000fc8000c800000 */
[----:B------:R-:W-:-:S06]  /*55590*/  USEL UR12, UR12, URZ, !UP0 ;  /* 0x000000ff0c0c7287 */ /* 0x000fcc000c000000 */
[----:B------:R-:W-:Y:S02]  /*555a0*/  ISETP.NE.U32.AND P0, PT, RZ, UR12, PT ;  /* 0x0000000cff007c0c */ /* 0x000fe4000bf05070 */
[----:B----4-:R-:W-:Y:S01]  /*555b0*/  IADD3 R146, P1, PT, R146, UR16, RZ ;  /* 0x0000001092927c10 */ /* 0x010fe2000ff3e0ff */
[----:B------:R-:W-:-:S04]  /*555c0*/  UISETP.GT.AND UP1, UPT, UR18, 0x5b, UPT ;  /* 0x0000005b1200788c */ /* 0x000fc8000bf24270 */
[----:B------:R-:W-:Y:S06]  /*555d0*/  STL [R1+0xf9c], R146 ;  /* 0x000f9c9201007387 */ /* 0x000fec0000100800 */
[----:B------:R1:W-:Y:S02]  /*555e0*/  LDGSTS.E [R3+0xae00], desc[UR14][R140.64], P0 ;  /* 0x0ae000008c037fae */ /* 0x0003e400081a100e */
        /* <DEDUP_REMOVED lines=36> */
[----:B------:R-:W-:-:S05]  /*55830*/  IADD3.X R202, PT, PT, R202, UR7, RZ, P0, !PT ;  /* 0x00000007caca7c10 */ /* 0x000fca00087fe4ff */
        /* <DEDUP_REMOVED lines=12> */
[----:B---3--:R-:W3:Y:S01]  /*55900*/  LDL.LU R145, [R1+0x110c] ;  /* 0x00110c0001917983 */ /* 0x008ee20000300800 */
[----:B------:R-:W-:-:S03]  /*55910*/  UISETP.GT.AND UP1, UPT, UR18, 0x5f, UPT ;  /* 0x0000005f1200788c */ /* 0x000fc6000bf24270 */
[----:B------:R1:W-:Y:S01]  /*55920*/  LDGSTS.E [R3+0xb700], desc[UR14][R140.64], P1 ;  /* 0x0b7000008c037fae */ /* 0x0003e200089a100e */
[----:B------:R-:W-:-:S04]  /*55930*/  USEL UR12, URZ, 0x4, !UP1 ;  /* 0x00000004ff0c7887 */ /* 0x000fc8000c800000 */
[----:B------:R-:W-:Y:S01]  /*55940*/  USEL UR12, UR12, URZ, !UP0 ;  /* 0x000000ff0c0c7287 */ /* 0x000fe2000c000000 */
[----:B------:R-:W-:-:S04]  /*55950*/  IADD3 R146, P0, PT, R146, UR16, RZ ;  /* 0x0000001092927c10 */ /* 0x000fc8000ff1e0ff */
[----:B------:R-:W-:Y:S01]  /*55960*/  IADD3.X R147, PT, PT, R147, UR7, RZ, P0, !PT ;  /* 0x0000000793937c10 */ /* 0x000fe200087fe4ff */
[----:B-1----:R-:W-:-:S03]  /*55970*/  IMAD.MOV.U32 R140, RZ, RZ, R146 ;  /* 0x000000ffff8c7224 */ /* 0x002fc600078e0092 */
[----:B------:R-:W-:Y:S02]  /*55980*/  MOV R141, R147 ;  /* 0x00000093008d7202 */ /* 0x000fe40000000f00 */
[----:B------:R-:W-:-:S03]  /*55990*/  ISETP.NE.U32.AND P0, PT, RZ, UR12, PT ;  /* 0x0000000cff007c0c */ /* 0x000fc6000bf05070 */
[----:B------:R1:W-:Y:S01]  /*559a0*/  LDGSTS.E [R3+0xb780], desc[UR14][R140.64], P1 ;  /* 0x0b7800008c037fae */ /* 0x0003e200089a100e */
[----:B----4-:R-:W-:-:S03]  /*559b0*/  IADD3 R208, P1, PT, R208, UR16, RZ ;  /* 0x00000010d0d07c10 */ /* 0x010fc6000ff3e0ff */
[----:B------:R-:W-:Y:S04]  /*559c0*/  STL [R1+0x1024], R146 ;  /* 0x0010249201007387 */ /* 0x000fe80000100800 */
[----:B------:R4:W-:Y:S01]  /*559d0*/  STL [R1+0x1020], R147 ;  /* 0x0010209301007387 */ /* 0x0009e20000100800 */
[----:B-1----:R-:W-:Y:S01]  /*559e0*/  IMAD.MOV.U32 R140, RZ, RZ, R208 ;  /* 0x000000ffff8c7224 */ /* 0x002fe200078e00d0 */
[----:B------:R-:W-:Y:S02]  /*559f0*/  IADD3 R206, P2, PT, R206, UR16, RZ ;  /* 0x00000010cece7c10 */ /* 0x000fe4000ff5e0ff */
[----:B------:R-:W3:Y:S04]  /*55a00*/  LDL.LU R203, [R1+0x1110] ;  /* 0x0011100001cb7983 */ /* 0x000ee80000300800 */
[----:B------:R-:W3:Y:S01]  /*55a10*/  LDL.LU R202, [R1+0x1114] ;  /* 0x0011140001ca7983 */ /* 0x000ee20000300800 */
[----:B------:R-:W-:-:S03]  /*55a20*/  IADD3.X R209, PT, PT, R209, UR7, RZ, P1, !PT ;  /* 0x00000007d1d17c10 */ /* 0x000fc60008ffe4ff */
[----:B----4-:R-:W4:Y:S01]  /*55a30*/  LDL.LU R147, [R1+0x1118] ;  /* 0x0011180001937983 */ /* 0x010f220000300800 */
[----:B------:R-:W-:-:S03]  /*55a40*/  MOV R141, R209 ;  /* 0x000000d1008d7202 */ /* 0x000fc60000000f00 */
[----:B------:R-:W4:Y:S01]  /*55a50*/  LDL.LU R146, [R1+0x111c] ;  /* 0x00111c0001927983 */ /* 0x000f220000300800 */
[----:B------:R-:W-:-:S03]  /*55a60*/  IADD3.X R207, PT, PT, R207, UR7, RZ, P2, !PT ;  /* 0x00000007cfcf7c10 */ /* 0x000fc600097fe4ff */
[----:B------:R1:W-:Y:S01]  /*55a70*/  LDGSTS.E [R3+0xbe00], desc[UR14][R140.64], P0 ;  /* 0x0be000008c037fae */ /* 0x0003e200081a100e */
[----:B------:R-:W-:-:S03]  /*55a80*/  IADD3 R142, P1, PT, R142, UR16, RZ ;  /* 0x000000108e8e7c10 */ /* 0x000fc6000ff3e0ff */
[----:B------:R-:W-:Y:S04]  /*55a90*/  STL [R1+0x108c], R208 ;  /* 0x00108cd001007387 */ /* 0x000fe80000100800 */
[----:B------:R-:W-:Y:S01]  /*55aa0*/  STL [R1+0x1088], R209 ;  /* 0x001088d101007387 */ /* 0x000fe20000100800 */
[----:B-1----:R-:W-:Y:S01]  /*55ab0*/  IMAD.MOV.U32 R140, RZ, RZ, R206 ;  /* 0x000000ffff8c7224 */ /* 0x002fe200078e00ce */
[----:B------:R-:W-:Y:S02]  /*55ac0*/  MOV R141, R207 ;  /* 0x000000cf008d7202 */ /* 0x000fe40000000f00 */
[----:B------:R-:W-:Y:S04]  /*55ad0*/  STL [R1+0x1094], R206 ;  /* 0x001094ce01007387 */ /* 0x000fe80000100800 */
        /* <DEDUP_REMOVED lines=8> */
[----:B-1----:R-:W4:Y:S04]  /*55b60*/  LDL.LU R144, [R1+0x1120] ;  /* 0x0011200001907983 */ /* 0x002f280000300800 */
[----:B------:R-:W4:Y:S01]  /*55b70*/  LDL.LU R142, [R1+0x1124] ;  /* 0x00112400018e7983 */ /* 0x000f220000300800 */
[----:B------:R-:W-:-:S04]  /*55b80*/  IADD3 R143, P2, PT, R143, UR16, RZ ;  /* 0x000000108f8f7c10 */ /* 0x000fc8000ff5e0ff */
[----:B------:R-:W-:Y:S02]  /*55b90*/  IADD3.X R205, PT, PT, R205, UR7, RZ, P2, !PT ;  /* 0x00000007cdcd7c10 */ /* 0x000fe400097fe4ff */
[----:B---3--:R-:W-:Y:S01]  /*55ba0*/  IADD3 R145, P3, PT, R145, UR16, RZ ;  /* 0x0000001091917c10 */ /* 0x008fe2000ff7e0ff */
[----:B------:R1:W-:Y:S03]  /*55bb0*/  STL [R1+0x10a4], R143 ;  /* 0x0010a48f01007387 */ /* 0x0003e60000100800 */
[----:B------:R-:W-:Y:S01]  /*55bc0*/  IADD3.X R204, PT, PT, R204, UR7, RZ, P3, !PT ;  /* 0x00000007cccc7c10 */ /* 0x000fe20009ffe4ff */
[----:B------:R-:W-:Y:S01]  /*55bd0*/  STL [R1+0x10a0], R205 ;  /* 0x0010a0cd01007387 */ /* 0x000fe20000100800 */
[----:B--2---:R-:W-:-:S03]  /*55be0*/  IMAD.MOV.U32 R140, RZ, RZ, R143 ;  /* 0x000000ffff8c7224 */ /* 0x004fc600078e008f */
[----:B------:R2:W-:Y:S01]  /*55bf0*/  STL [R1+0x110c], R145 ;  /* 0x00110c9101007387 */ /* 0x0005e20000100800 */
[----:B------:R-:W-:-:S03]  /*55c00*/  MOV R141, R205 ;  /* 0x000000cd008d7202 */ /* 0x000fc60000000f00 */
[----:B------:R-:W3:Y:S04]  /*55c10*/  LDL.LU R208, [R1+0x118c] ;  /* 0x00118c0001d07983 */ /* 0x000ee80000300800 */
[----:B------:R-:W-:Y:S04]  /*55c20*/  STL [R1+0x1108], R204 ;  /* 0x001108cc01007387 */ /* 0x000fe80000100800 */
[----:B-1----:R-:W3:Y:S04]  /*55c30*/  LDL.LU R143, [R1+0x1194] ;  /* 0x00119400018f7983 */ /* 0x002ee80000300800 */
[----:B------:R-:W3:Y:S04]  /*55c40*/  LDL.LU R209, [R1+0x1188] ;  /* 0x0011880001d17983 */ /* 0x000ee80000300800 */
[----:B------:R1:W-:Y:S02]  /*55c50*/  LDGSTS.E [R3+0xbf80], desc[UR14][R140.64], P0 ;  /* 0x0bf800008c037fae */ /* 0x0003e400081a100e */
[----:B-1----:R-:W-:-:S02]  /*55c60*/  IMAD.MOV.U32 R140, RZ, RZ, R145 ;  /* 0x000000ffff8c7224 */ /* 0x002fc400078e0091 */
[----:B--2---:R-:W2:Y:S01]  /*55c70*/  LDL.LU R145, [R1+0x1190] ;  /* 0x0011900001917983 */ /* 0x004ea20000300800 */
[----:B------:R-:W-:-:S04]  /*55c80*/  UISETP.GT.AND UP1, UPT, UR18, 0x63, UPT ;  /* 0x000000631200788c */ /* 0x000fc8000bf24270 */
[----:B------:R-:W-:-:S04]  /*55c90*/  USEL UR12, URZ, 0x4, !UP1 ;  /* 0x00000004ff0c7887 */ /* 0x000fc8000c800000 */
[----:B------:R-:W-:-:S06]  /*55ca0*/  USEL UR12, UR12, URZ, !UP0 ;  /* 0x000000ff0c0c7287 */ /* 0x000fcc000c000000 */
[----:B------:R-:W-:Y:S02]  /*55cb0*/  ISETP.NE.U32.AND P1, PT, RZ, UR12, PT ;  /* 0x0000000cff007c0c */ /* 0x000fe4000bf25070 */
[----:B------:R-:W-:Y:S01]  /*55cc0*/  MOV R141, R204 ;  /* 0x000000cc008d7202 */ /* 0x000fe20000000f00 */
[----:B------:R-:W-:-:S10]  /*55cd0*/  UISETP.GT.AND UP1, UPT, UR18, 0x67, UPT ;  /* 0x000000671200788c */ /* 0x000fd4000bf24270 */
[----:B------:R1:W-:Y:S01]  /*55ce0*/  LDGSTS.E [R3+0xc600], desc[UR14][R140.64], P1 ;  /* 0x0c6000008c037fae */ /* 0x0003e200089a100e */
[----:B------:R-:W-:-:S04]  /*55cf0*/  USEL UR12, URZ, 0x4, !UP1 ;  /* 0x00000004ff0c7887 */ /* 0x000fc8000c800000 */
[----:B------:R-:W-:Y:S01]  /*55d00*/  USEL UR12, UR12, URZ, !UP0 ;  /* 0x000000ff0c0c7287 */ /* 0x000fe2000c000000 */
[----:B------:R-:W-:-:S04]  /*55d10*/  IADD3 R202, P0, PT, R202, UR16, RZ ;  /* 0x00000010caca7c10 */ /* 0x000fc8000ff1e0ff */
[----:B------:R-:W-:Y:S01]  /*55d20*/  IADD3.X R203, PT, PT, R203, UR7, RZ, P0, !PT ;  /* 0x00000007cbcb7c10 */ /* 0x000fe200087fe4ff */
[----:B-1----:R-:W-:Y:S01]  /*55d30*/  IMAD.MOV.U32 R140, RZ, RZ, R202 ;  /* 0x000000ffff8c7224 */ /* 0x002fe200078e00ca */
[----:B----4-:R-:W-:Y:S02]  /*55d40*/  IADD3 R146, P2, PT, R146, UR16, RZ ;  /* 0x0000001092927c10 */ /* 0x010fe4000ff5e0ff */
[----:B------:R-:W-:Y:S01]  /*55d50*/  MOV R141, R203 ;  /* 0x000000cb008d7202 */ /* 0x000fe20000000f00 */
[----:B------:R-:W-:Y:S01]  /*55d60*/  STL [R1+0x1114], R202 ;  /* 0x001114ca01007387 */ /* 0x000fe20000100800 */
[----:B------:R-:W-:-:S03]  /*55d70*/  IADD3.X R147, PT, PT, R147, UR7, RZ, P2, !PT ;  /* 0x0000000793937c10 */ /* 0x000fc600097fe4ff */
[----:B------:R1:W-:Y:S04]  /*55d80*/  STL [R1+0x1110], R203 ;  /* 0x001110cb01007387 */ /* 0x0003e80000100800 */
[----:B------:R4:W-:Y:S04]  /*55d90*/  STL [R1+0x111c], R146 ;  /* 0x00111c9201007387 */ /* 0x0009e80000100800 */
[----:B------:R-:W2:Y:S04]  /*55da0*/  LDL.LU R206, [R1+0x119c] ;  /* 0x00119c0001ce7983 */ /* 0x000ea80000300800 */
[----:B------:R1:W-:Y:S04]  /*55db0*/  LDGSTS.E [R3+0xc680], desc[UR14][R140.64], P1 ;  /* 0x0c6800008c037fae */ /* 0x0003e800089a100e */
[----:B------:R-:W-:Y:S04]  /*55dc0*/  STL [R1+0x1118], R147 ;  /* 0x0011189301007387 */ /* 0x000fe80000100800 */
[----:B------:R-:W2:Y:S01]  /*55dd0*/  LDL.LU R207, [R1+0x1198] ;  /* 0x0011980001cf7983 */ /* 0x000ea20000300800 */
[----:B-1----:R-:W-:Y:S01]  /*55de0*/  IMAD.MOV.U32 R140, RZ, RZ, R146 ;  /* 0x000000ffff8c7224 */ /* 0x002fe200078e0092 */
[----:B------:R-:W-:-:S02]  /*55df0*/  MOV R141, R147 ;  /* 0x00000093008d7202 */ /* 0x000fc40000000f00 */
[----:B------:R-:W2:Y:S04]  /*55e00*/  LDL.LU R203, [R1+0x11a0] ;  /* 0x0011a00001cb7983 */ /* 0x000ea80000300800 */
[----:B----4-:R-:W4:Y:S04]  /*55e10*/  LDL.LU R146, [R1+0x11a4] ;  /* 0x0011a40001927983 */ /* 0x010f280000300800 */
[----:B------:R1:W-:Y:S04]  /*55e20*/  LDGSTS.E [R3+0xc700], desc[UR14][R140.64], P1 ;  /* 0x0c7000008c037fae */ /* 0x0003e800089a100e */
[----:B------:R-:W4:Y:S04]  /*55e30*/  LDL.LU R205, [R1+0x1208] ;  /* 0x0012080001cd7983 */ /* 0x000f280000300800 */
[----:B------:R-:W4:Y:S01]  /*55e40*/  LDL.LU R202, [R1+0x120c] ;  /* 0x00120c0001ca7983 */ /* 0x000f220000300800 */
[----:B------:R-:W-:-:S04]  /*55e50*/  IADD3 R142, P0, PT, R142, UR16, RZ ;  /* 0x000000108e8e7c10 */ /* 0x000fc8000ff1e0ff */
[----:B------:R-:W-:Y:S01]  /*55e60*/  IADD3.X R144, PT, PT, R144, UR7, RZ, P0, !PT ;  /* 0x0000000790907c10 */ /* 0x000fe200087fe4ff */
[----:B-1----:R-:W-:-:S03]  /*55e70*/  IMAD.MOV.U32 R140, RZ, RZ, R142 ;  /* 0x000000ffff8c7224 */ /* 0x002fc600078e008e */
[----:B------:R-:W-:Y:S02]  /*55e80*/  MOV R141, R144 ;  /* 0x00000090008d7202 */ /* 0x000fe40000000f00 */
[----:B------:R-:W-:-:S03]  /*55e90*/  ISETP.NE.U32.AND P0, PT, RZ, UR12, PT ;  /* 0x0000000cff007c0c */ /* 0x000fc6000bf05070 */
[----:B------:R1:W-:Y:S04]  /*55ea0*/  LDGSTS.E [R3+0xc780], desc[UR14][R140.64], P1 ;  /* 0x0c7800008c037fae */ /* 0x0003e800089a100e */
[----:B------:R1:W-:Y:S01]  /*55eb0*/  STL [R1+0x1124], R142 ;  /* 0x0011248e01007387 */ /* 0x0003e20000100800 */
[----:B---3--:R-:W-:-:S03]  /*55ec0*/  IADD3 R208, P1, PT, R208, UR16, RZ ;  /* 0x00000010d0d07c10 */ /* 0x008fc6000ff3e0ff */
[----:B------:R3:W-:Y:S04]  /*55ed0*/  STL [R1+0x1120], R144 ;  /* 0x0011209001007387 */ /* 0x0007e80000100800 */
[----:B------:R-:W4:Y:S01]  /*55ee0*/  LDL.LU R204, [R1+0x1210] ;  /* 0x0012100001cc7983 */ /* 0x000f220000300800 */
[----:B------:R-:W-:-:S03]  /*55ef0*/  IADD3 R143, P2, PT, R143, UR16, RZ ;  /* 0x000000108f8f7c10 */ /* 0x000fc6000ff5e0ff */
[----:B-1----:R-:W4:Y:S01]  /*55f00*/  LDL.LU R142, [R1+0x1214] ;  /* 0x00121400018e7983 */ /* 0x002f220000300800 */
[----:B------:R-:W-:Y:S01]  /*55f10*/  IADD3.X R209, PT, PT, R209, UR7, RZ, P1, !PT ;  /* 0x00000007d1d17c10 */ /* 0x000fe20008ffe4ff */
[----:B------:R-:W-:Y:S02]  /*55f20*/  IMAD.MOV.U32 R140, RZ, RZ, R208 ;  /* 0x000000ffff8c7224 */ /* 0x000fe400078e00d0 */
[----:B------:R-:W4:Y:S01]  /*55f30*/  LDL.LU R147, [R1+0x1218] ;  /* 0x0012180001937983 */ /* 0x000f220000300800 */
[----:B------:R-:W-:-:S03]  /*55f40*/  MOV R141, R209 ;  /* 0x000000d1008d7202 */ /* 0x000fc60000000f00 */
[----:B---3--:R-:W3:Y:S04]  /*55f50*/  LDL.LU R144, [R1+0x121c] ;  /* 0x00121c0001907983 */ /* 0x008ee80000300800 */
        /* <DEDUP_REMOVED lines=9> */
[----:B------:R-:W2:Y:S01]  /*55ff0*/  LDL.LU R143, [R1+0x1224] ;  /* 0x00122400018f7983 */ /* 0x000ea20000300800 */
[----:B------:R-:W-:-:S03]  /*56000*/  UISETP.GT.AND UP1, UPT, UR18, 0x6b, UPT ;  /* 0x0000006b1200788c */ /* 0x000fc6000bf24270 */
[----:B------:R1:W-:Y:S01]  /*56010*/  LDGSTS.E [R3+0xce80], desc[UR14][R140.64], P0 ;  /* 0x0ce800008c037fae */ /* 0x0003e200081a100e */
[----:B------:R-:W-:-:S04]  /*56020*/  USEL UR12, URZ, 0x4, !UP1 ;  /* 0x00000004ff0c7887 */ /* 0x000fc8000c800000 */
[----:B------:R-:W-:Y:S01]  /*56030*/  USEL UR12, UR12, URZ, !UP0 ;  /* 0x000000ff0c0c7287 */ /* 0x000fe2000c000000 */
[----:B------:R-:W-:-:S05]  /*56040*/  IADD3 R206, P1, PT, R206, UR16, RZ ;  /* 0x00000010cece7c10 */ /* 0x000fca000ff3e0ff */
[----:B-1----:R-:W-:Y:S01]  /*56050*/  IMAD.MOV.U32 R140, RZ, RZ, R206 ;  /* 0x000000ffff8c7224 */ /* 0x002fe200078e00ce */
[----:B------:R-:W-:-:S04]  /*56060*/  IADD3.X R207, PT, PT, R207, UR7, RZ, P1, !PT ;  /* 0x00000007cfcf7c10 */ /* 0x000fc80008ffe4ff */
[----:B------:R-:W-:Y:S02]  /*56070*/  MOV R141, R207 ;  /* 0x000000cf008d7202 */ /* 0x000fe40000000f00 */
[----:B----4-:R-:W-:-:S03]  /*56080*/  IADD3 R146, P2, PT, R146, UR16, RZ ;  /* 0x0000001092927c10 */ /* 0x010fc6000ff5e0ff */
[----:B------:R1:W-:Y:S01]  /*56090*/  LDGSTS.E [R3+0xcf00], desc[UR14][R140.64], P0 ;  /* 0x0cf000008c037fae */ /* 0x0003e200081a100e */
[----:B------:R-:W-:Y:S02]  /*560a0*/  IADD3.X R203, PT, PT, R203, UR7, RZ, P2, !PT ;  /* 0x00000007cbcb7c10 */ /* 0x000fe400097fe4ff */
[----:B------:R-:W-:Y:S01]  /*560b0*/  ISETP.NE.U32.AND P1, PT, RZ, UR12, PT ;  /* 0x0000000cff007c0c */ /* 0x000fe2000bf25070 */
[----:B------:R-:W-:Y:S01]  /*560c0*/  STL [R1+0x119c], R206 ;  /* 0x00119cce01007387 */ /* 0x000fe20000100800 */
[----:B------:R-:W-:Y:S01]  /*560d0*/  IADD3 R202, P3, PT, R202, UR16, RZ ;  /* 0x00000010caca7c10 */ /* 0x000fe2000ff7e0ff */
[----:B-1----:R-:W-:Y:S01]  /*560e0*/  IMAD.MOV.U32 R140, RZ, RZ, R146 ;  /* 0x000000ffff8c7224 */ /* 0x002fe200078e0092 */
[----:B------:R-:W-:Y:S01]  /*560f0*/  MOV R141, R203 ;  /* 0x000000cb008d7202 */ /* 0x000fe20000000f00 */
[----:B------:R-:W-:Y:S01]  /*56100*/  STL [R1+0x1198], R207 ;  /* 0x001198cf01007387 */ /* 0x000fe20000100800 */
[----:B------:R-:W-:-:S03]  /*56110*/  IADD3.X R205, PT, PT, R205, UR7, RZ, P3, !PT ;  /* 0x00000007cdcd7c10 */ /* 0x000fc60009ffe4ff */
[----:B------:R-:W-:Y:S04]  /*56120*/  STL [R1+0x11a4], R146 ;  /* 0x0011a49201007387 */ /* 0x000fe80000100800 */
[----:B------:R1:W-:Y:S04]  /*56130*/  LDGSTS.E [R3+0xcf80], desc[UR14][R140.64], P0 ;  /* 0x0cf800008c037fae */ /* 0x0003e800081a100e */
[----:B------:R4:W-:Y:S04]  /*56140*/  STL [R1+0x11a0], R203 ;  /* 0x0011a0cb01007387 */ /* 0x0009e80000100800 */
[----:B------:R-:W-:Y:S01]  /*56150*/  STL [R1+0x120c], R202 ;  /* 0x00120cca01007387 */ /* 0x000fe20000100800 */
[----:B-1----:R-:W-:Y:S01]  /*56160*/  IMAD.MOV.U32 R140, RZ, RZ, R202 ;  /* 0x000000ffff8c7224 */ /* 0x002fe200078e00ca */
[----:B------:R-:W-:-:S02]  /*56170*/  MOV R141, R205 ;  /* 0x000000cd008d7202 */ /* 0x000fc40000000f00 */
[----:B----4-:R-:W4:Y:S04]  /*56180*/  LDL.LU R203, [R1+0x128c] ;  /* 0x00128c0001cb7983 */ /* 0x010f280000300800 */
[----:B------:R1:W-:Y:S04]  /*56190*/  STL [R1+0x1208], R205 ;  /* 0x001208cd01007387 */ /* 0x0003e80000100800 */
[----:B------:R-:W4:Y:S04]  /*561a0*/  LDL.LU R146, [R1+0x1294] ;  /* 0x0012940001927983 */ /* 0x000f280000300800 */
[----:B------:R3:W-:Y:S04]  /*561b0*/  LDGSTS.E [R3+0xd600], desc[UR14][R140.64], P1 ;  /* 0x0d6000008c037fae */ /* 0x0007e800089a100e */
[----:B-1----:R-:W4:Y:S04]  /*561c0*/  LDL.LU R205, [R1+0x1288] ;  /* 0x0012880001cd7983 */ /* 0x002f280000300800 */
[----:B------:R-:W4:Y:S01]  /*561d0*/  LDL.LU R202, [R1+0x1290] ;  /* 0x0012900001ca7983 */ /* 0x000f220000300800 */
[----:B------:R-:W-:-:S04]  /*561e0*/  IADD3 R142, P0, PT, R142, UR16, RZ ;  /* 0x000000108e8e7c10 */ /* 0x000fc8000ff1e0ff */
[----:B------:R-:W-:Y:S01]  /*561f0*/  IADD3.X R204, PT, PT, R204, UR7, RZ, P0, !PT ;  /* 0x00000007cccc7c10 */ /* 0x000fe200087fe4ff */
[----:B------:R1:W-:Y:S01]  /*56200*/  STL [R1+0x1214], R142 ;  /* 0x0012148e01007387 */ /* 0x0003e20000100800 */
[----:B---3--:R-:W-:Y:S01]  /*56210*/  IMAD.MOV.U32 R140, RZ, RZ, R142 ;  /* 0x000000ffff8c7224 */ /* 0x008fe200078e008e */
[----:B------:R-:W-:Y:S02]  /*56220*/  IADD3 R144, P2, PT, R144, UR16, RZ ;  /* 0x0000001090907c10 */ /* 0x000fe4000ff5e0ff */
[----:B------:R-:W-:Y:S01]  /*56230*/  STL [R1+0x1210], R204 ;  /* 0x001210cc01007387 */ /* 0x000fe20000100800 */
[----:B------:R-:W-:Y:S02]  /*56240*/  MOV R141, R204 ;  /* 0x000000cc008d7202 */ /* 0x000fe40000000f00 */
[----:B------:R-:W-:Y:S01]  /*56250*/  IADD3.X R147, PT, PT, R147, UR7, RZ, P2, !PT ;  /* 0x0000000793937c10 */ /* 0x000fe200097fe4ff */
[----:B------:R3:W-:Y:S04]  /*56260*/  STL [R1+0x121c], R144 ;  /* 0x00121c9001007387 */ /* 0x0007e80000100800 */
[----:B-1----:R-:W4:Y:S04]  /*56270*/  LDL.LU R142, [R1+0x129c] ;  /* 0x00129c00018e7983 */ /* 0x002f280000300800 */
[----:B------:R1:W-:Y:S04]  /*56280*/  LDGSTS.E [R3+0xd680], desc[UR14][R140.64], P1 ;  /* 0x0d6800008c037fae */ /* 0x0003e800089a100e */
[----:B------:R-:W-:Y:S01]  /*56290*/  STL [R1+0x1218], R147 ;  /* 0x0012189301007387 */ /* 0x000fe20000100800 */
[----:B-1----:R-:W-:-:S03]  /*562a0*/  IMAD.MOV.U32 R140, RZ, RZ, R144 ;  /* 0x000000ffff8c7224 */ /* 0x002fc600078e0090 */
[----:B---3--:R-:W3:Y:S01]  /*562b0*/  LDL.LU R144, [R1+0x1298] ;  /* 0x0012980001907983 */ /* 0x008ee20000300800 */
[----:B--2---:R-:W-:-:S04]  /*562c0*/  IADD3 R143, P0, PT, R143, UR16, RZ ;  /* 0x000000108f8f7c10 */ /* 0x004fc8000ff1e0ff */
[----:B------:R-:W-:Y:S01]  /*562d0*/  IADD3.X R145, PT, PT, R145, UR7, RZ, P0, !PT ;  /* 0x0000000791917c10 */ /* 0x000fe200087fe4ff */
[----:B------:R1:W-:Y:S04]  /*562e0*/  STL [R1+0x1224], R143 ;  /* 0x0012248f01007387 */ /* 0x0003e80000100800 */
[----:B------:R2:W-:Y:S04]  /*562f0*/  STL [R1+0x1220], R145 ;  /* 0x0012209101007387 */ /* 0x0005e80000100800 */
[----:B------:R-:W3:Y:S04]  /*56300*/  LDL.LU R209, [R1+0x12a0] ;  /* 0x0012a00001d17983 */ /* 0x000ee80000300800 */
[----:B------:R-:W3:Y:S01]  /*56310*/  LDL.LU R208, [R1+0x12a4] ;  /* 0x0012a40001d07983 */ /* 0x000ee20000300800 */
[----:B------:R-:W-:-:S03]  /*56320*/  MOV R141, R147 ;  /* 0x00000093008d7202 */ /* 0x000fc60000000f00 */
[----:B------:R-:W3:Y:S04]  /*56330*/  LDL.LU R207, [R1+0x1308] ;  /* 0x0013080001cf7983 */ /* 0x000ee80000300800 */
[----:B------:R-:W3:Y:S04]  /*56340*/  LDL.LU R206, [R1+0x130c] ;  /* 0x00130c0001ce7983 */ /* 0x000ee80000300800 */
[----:B------:R1:W-:Y:S04]  /*56350*/  LDGSTS.E [R3+0xd700], desc[UR14][R140.64], P1 ;  /* 0x0d7000008c037fae */ /* 0x0003e800089a100e */
[----:B------:R-:W3:Y:S01]  /*56360*/  LDL.LU R204, [R1+0x1310] ;  /* 0x0013100001cc7983 */ /* 0x000ee20000300800 */
[----:B-1----:R-:W-:-:S03]  /*56370*/  IMAD.MOV.U32 R140, RZ, RZ, R143 ;  /* 0x000000ffff8c7224 */ /* 0x002fc600078e008f */
[----:B------:R-:W3:Y:S01]  /*56380*/  LDL.LU R143, [R1+0x1314] ;  /* 0x00131400018f7983 */ /* 0x000ee20000300800 */
[----:B------:R-:W-:-:S03]  /*56390*/  MOV R141, R145 ;  /* 0x00000091008d7202 */ /* 0x000fc60000000f00 */
[----:B------:R-:W3:Y:S04]  /*563a0*/  LDL.LU R147, [R1+0x1318] ;  /* 0x0013180001937983 */ /* 0x000ee80000300800 */
[----:B--2---:R-:W2:Y:S01]  /*563b0*/  LDL.LU R145, [R1+0x131c] ;  /* 0x00131c0001917983 */ /* 0x004ea20000300800 */
[----:B------:R-:W-:-:S03]  /*563c0*/  UISETP.GT.AND UP1, UPT, UR18, 0x6f, UPT ;  /* 0x0000006f1200788c */ /* 0x000fc6000bf24270 */
[----:B------:R1:W-:Y:S01]  /*563d0*/  LDGSTS.E [R3+0xd780], desc[UR14][R140.64], P1 ;  /* 0x0d7800008c037fae */ /* 0x0003e200089a100e */
[----:B------:R-:W-:-:S04]  /*563e0*/  USEL UR12, URZ, 0x4, !UP1 ;  /* 0x00000004ff0c7887 */ /* 0x000fc8000c800000 */
[----:B------:R-:W-:-:S06]  /*563f0*/  USEL UR12, UR12, URZ, !UP0 ;  /* 0x000000ff0c0c7287 */ /* 0x000fcc000c000000 */
[----:B------:R-:W-:Y:S01]  /*56400*/  ISETP.NE.U32.AND P0, PT, RZ, UR12, PT ;  /* 0x0000000cff007c0c */ /* 0x000fe2000bf05070 */
[----:B------:R-:W-:-:S04]  /*56410*/  UISETP.GT.AND UP1, UPT, UR18, 0x73, UPT ;  /* 0x000000731200788c */ /* 0x000fc8000bf24270 */
[----:B------:R-:W-:-:S04]  /*56420*/  USEL UR12, URZ, 0x4, !UP1 ;  /* 0x00000004ff0c7887 */ /* 0x000fc8000c800000 */
[----:B------:R-:W-:Y:S01]  /*56430*/  USEL UR12, UR12, URZ, !UP0 ;  /* 0x000000ff0c0c7287 */ /* 0x000fe2000c000000 */
[----:B----4-:R-:W-:-:S05]  /*56440*/  IADD3 R203, P1, PT, R203, UR16, RZ ;  /* 0x00000010cbcb7c10 */ /* 0x010fca000ff3e0ff */
[----:B-1----:R-:W-:Y:S01]  /*56450*/  IMAD.MOV.U32 R140, RZ, RZ, R203 ;  /* 0x000000ffff8c7224 */ /* 0x002fe200078e00cb */
[----:B------:R-:W-:Y:S01]  /*56460*/  IADD3 R146, P2, PT, R146, UR16, RZ ;  /* 0x0000001092927c10 */ /* 0x000fe2000ff5e0ff */
[----:B------:R-:W-:Y:S01]  /*56470*/  STL [R1+0x128c], R203 ;  /* 0x00128ccb01007387 */ /* 0x000fe20000100800 */
[----:B------:R-:W-:-:S04]  /*56480*/  IADD3.X R205, PT, PT, R205, UR7, RZ, P1, !PT ;  /* 0x00000007cdcd7c10 */ /* 0x000fc80008ffe4ff */
[----:B------:R-:W-:Y:S02]  /*56490*/  MOV R141, R205 ;  /* 0x000000cd008d7202 */ /* 0x000fe40000000f00 */
[----:B------:R-:W-:Y:S01]  /*564a0*/  IADD3.X R202, PT, PT, R202, UR7, RZ, P2, !PT ;  /* 0x00000007caca7c10 */ /* 0x000fe200097fe4ff */
[----:B------:R-:W-:Y:S04]  /*564b0*/  STL [R1+0x1288], R205 ;  /* 0x001288cd01007387 */ /* 0x000fe80000100800 */
[----:B------:R1:W-:Y:S04]  /*564c0*/  STL [R1+0x1294], R146 ;  /* 0x0012949201007387 */ /* 0x0003e80000100800 */
[----:B------:R4:W-:Y:S04]  /*564d0*/  LDGSTS.E [R3+0xde00], desc[UR14][R140.64], P0 ;  /* 0x0de000008c037fae */ /* 0x0009e800081a100e */
[----:B------:R-:W-:Y:S01]  /*564e0*/  STL [R1+0x1290], R202 ;  /* 0x001290ca01007387 */ /* 0x000fe20000100800 */
[----:B----4-:R-:W-:Y:S01]  /*564f0*/  IMAD.MOV.U32 R140, RZ, RZ, R146 ;  /* 0x000000ffff8c7224 */ /* 0x010fe200078e0092 */
[----:B------:R-:W-:-:S02]  /*56500*/  MOV R141, R202 ;  /* 0x000000ca008d7202 */ /* 0x000fc40000000f00 */
[----:B-1----:R-:W4:Y:S04]  /*56510*/  LDL.LU R146, [R1+0x1324] ;  /* 0x0013240001927983 */ /* 0x002f280000300800 */
[----:B------:R1:W-:Y:S01]  /*56520*/  LDGSTS.E [R3+0xde80], desc[UR14][R140.64], P0 ;  /* 0x0de800008c037fae */ /* 0x0003e200081a100e */
[----:B------:R-:W-:-:S05]  /*56530*/  IADD3 R142, P1, PT, R142, UR16, RZ ;  /* 0x000000108e8e7c10 */ /* 0x000fca000ff3e0ff */
[----:B------:R-:W-:Y:S01]  /*56540*/  STL [R1+0x129c], R142 ;  /* 0x00129c8e01007387 */ /* 0x000fe20000100800 */
[----:B-1----:R-:W-:Y:S01]  /*56550*/  IMAD.MOV.U32 R140, RZ, RZ, R142 ;  /* 0x000000ffff8c7224 */ /* 0x002fe200078e008e */
[----:B---3--:R-:W-:-:S05]  /*56560*/  IADD3.X R144, PT, PT, R144, UR7, RZ, P1, !PT ;  /* 0x0000000790907c10 */ /* 0x008fca0008ffe4ff */
[----:B------:R1:W-:Y:S01]  /*56570*/  STL [R1+0x1298], R144 ;  /* 0x0012989001007387 */ /* 0x0003e20000100800 */
[----:B------:R-:W-:-:S03]  /*56580*/  MOV R141, R144 ;  /* 0x00000090008d7202 */ /* 0x000fc60000000f00 */
[----:B------:R-:W3:Y:S01]  /*56590*/  LDL.LU R203, [R1+0x1320] ;  /* 0x0013200001cb7983 */ /* 0x000ee20000300800 */
[----:B------:R-:W-:-:S03]  /*565a0*/  ISETP.NE.U32.AND P1, PT, RZ, UR12, PT ;  /* 0x0000000cff007c0c */ /* 0x000fc6000bf25070 */
[----:B------:R1:W-:Y:S04]  /*565b0*/  LDGSTS.E [R3+0xdf00], desc[UR14][R140.64], P0 ;  /* 0x0df000008c037fae */ /* 0x0003e800081a100e */
[----:B------:R-:W3:Y:S04]  /*565c0*/  LDL.LU R205, [R1+0x1388] ;  /* 0x0013880001cd7983 */ /* 0x000ee80000300800 */
[----:B-1----:R-:W3:Y:S01]  /*565d0*/  LDL.LU R144, [R1+0x138c] ;  /* 0x00138c0001907983 */ /* 0x002ee20000300800 */
[----:B------:R-:W-:-:S03]  /*565e0*/  IADD3 R208, P2, PT, R208, UR16, RZ ;  /* 0x00000010d0d07c10 */ /* 0x000fc6000ff5e0ff */
[----:B------:R-:W3:Y:S01]  /*565f0*/  LDL.LU R202, [R1+0x1390] ;  /* 0x0013900001ca7983 */ /* 0x000ee20000300800 */
[----:B------:R-:W-:Y:S01]  /*56600*/  IADD3.X R209, PT, PT, R209, UR7, RZ, P2, !PT ;  /* 0x00000007d1d17c10 */ /* 0x000fe200097fe4ff */
[----:B------:R-:W-:Y:S02]  /*56610*/  IMAD.MOV.U32 R140, RZ, RZ, R208 ;  /* 0x000000ffff8c7224 */ /* 0x000fe400078e00d0 */
[----:B------:R-:W3:Y:S01]  /*56620*/  LDL.LU R142, [R1+0x1394] ;  /* 0x00139400018e7983 */ /* 0x000ee20000300800 */
[----:B------:R-:W-:Y:S02]  /*56630*/  MOV R141, R209 ;  /* 0x000000d1008d7202 */ /* 0x000fe40000000f00 */
[----:B------:R-:W-:-:S03]  /*56640*/  IADD3 R206, P3, PT, R206, UR16, RZ ;  /* 0x00000010cece7c10 */ /* 0x000fc6000ff7e0ff */
[----:B------:R1:W-:Y:S01]  /*56650*/  LDGSTS.E [R3+0xdf80], desc[UR14][R140.64], P0 ;  /* 0x0df800008c037fae */ /* 0x0003e200081a100e */
[----:B------:R-:W-:-:S03]  /*56660*/  IADD3.X R207, PT, PT, R207, UR7, RZ, P3, !PT ;  /* 0x00000007cfcf7c10 */ /* 0x000fc60009ffe4ff */
[----:B------:R-:W-:Y:S04]  /*56670*/  STL [R1+0x12a4], R208 ;  /* 0x0012a4d001007387 */ /* 0x000fe80000100800 */
[----:B------:R-:W-:Y:S01]  /*56680*/  STL [R1+0x12a0], R209 ;  /* 0x0012a0d101007387 */ /* 0x000fe20000100800 */
[----:B------:R-:W-:Y:S01]  /*56690*/  IADD3 R143, P0, PT, R143, UR16, RZ ;  /* 0x000000108f8f7c10 */ /* 0x000fe2000ff1e0ff */
[----:B-1----:R-:W-:Y:S01]  /*566a0*/  IMAD.MOV.U32 R140, RZ, RZ, R206 ;  /* 0x000000ffff8c7224 */ /* 0x002fe200078e00ce */
[----:B------:R-:W-:Y:S02]  /*566b0*/  MOV R141, R207 ;  /* 0x000000cf008d7202 */ /* 0x000fe40000000f00 */
[----:B------:R-:W-:Y:S01]  /*566c0*/  IADD3.X R204, PT, PT, R204, UR7, RZ, P0, !PT ;  /* 0x00000007cccc7c10 */ /* 0x000fe200087fe4ff */
        /* <DEDUP_REMOVED lines=12> */
[----:B------:R-:W2:Y:S01]  /*56790*/  LDL.LU R204, [R1+0x1398] ;  /* 0x0013980001cc7983 */ /* 0x000ea20000300800 */
[----:B------:R-:W-:-:S03]  /*567a0*/  UISETP.GT.AND UP1, UPT, UR18, 0x77, UPT ;  /* 0x000000771200788c */ /* 0x000fc6000bf24270 */
[----:B------:R1:W-:Y:S01]  /*567b0*/  LDGSTS.E [R3+0xe680], desc[UR14][R140.64], P1 ;  /* 0x0e6800008c037fae */ /* 0x0003e200089a100e */
[----:B------:R-:W-:Y:S01]  /*567c0*/  USEL UR12, URZ, 0x4, !UP1 ;  /* 0x00000004ff0c7887 */ /* 0x000fe2000c800000 */
[----:B-1----:R-:W-:Y:S01]  /*567d0*/  IMAD.MOV.U32 R140, RZ, RZ, R145 ;  /* 0x000000ffff8c7224 */ /* 0x002fe200078e0091 */
[----:B------:R-:W-:Y:S02]  /*567e0*/  MOV R141, R147 ;  /* 0x00000093008d7202 */ /* 0x000fe40000000f00 */
[----:B------:R-:W-:Y:S01]  /*567f0*/  USEL UR12, UR12, URZ, !UP0 ;  /* 0x000000ff0c0c7287 */ /* 0x000fe2000c000000 */
[----:B------:R-:W2:Y:S04]  /*56800*/  LDL.LU R147, [R1+0x13a4] ;  /* 0x0013a40001937983 */ /* 0x000ea80000300800 */
[----:B------:R1:W-:Y:S04]  /*56810*/  LDGSTS.E [R3+0xe700], desc[UR14][R140.64], P1 ;  /* 0x0e7000008c037fae */ /* 0x0003e800089a100e */
[----:B------:R-:W2:Y:S01]  /*56820*/  LDL.LU R145, [R1+0x140c] ;  /* 0x00140c0001917983 */ /* 0x000ea20000300800 */
[----:B----4-:R-:W-:-:S05]  /*56830*/  IADD3 R146, P0, PT, R146, UR16, RZ ;  /* 0x0000001092927c10 */ /* 0x010fca000ff1e0ff */
[----:B-1----:R-:W-:Y:S01]  /*56840*/  IMAD.MOV.U32 R140, RZ, RZ, R146 ;  /* 0x000000ffff8c7224 */ /* 0x002fe200078e0092 */
[----:B------:R-:W-:Y:S01]  /*56850*/  STL [R1+0x1324], R146 ;  /* 0x0013249201007387 */ /* 0x000fe20000100800 */
[----:B---3--:R-:W-:-:S04]  /*56860*/  IADD3.X R203, PT, PT, R203, UR7, RZ, P0, !PT ;  /* 0x00000007cbcb7c10 */ /* 0x008fc800087fe4ff */
[----:B------:R-:W-:Y:S01]  /*56870*/  MOV R141, R203 ;  /* 0x000000cb008d7202 */ /* 0x000fe20000000f00 */
[----:B------:R1:W-:Y:S04]  /*56880*/  STL [R1+0x1320], R203 ;  /* 0x001320cb01007387 */ /* 0x0003e80000100800 */
[----:B------:R3:W-:Y:S01]  /*56890*/  LDGSTS.E [R3+0xe780], desc[UR14][R140.64], P1 ;  /* 0x0e7800008c037fae */ /* 0x0007e200089a100e */
[----:B------:R-:W-:-:S03]  /*568a0*/  IADD3 R144, P1, PT, R144, UR16, RZ ;  /* 0x0000001090907c10 */ /* 0x000fc6000ff3e0ff */
[----:B-1----:R-:W4:Y:S01]  /*568b0*/  LDL.LU R203, [R1+0x13a0] ;  /* 0x0013a00001cb7983 */ /* 0x002f220000300800 */
[----:B------:R-:W-:Y:S02]  /*568c0*/  ISETP.NE.U32.AND P0, PT, RZ, UR12, PT ;  /* 0x0000000cff007c0c */ /* 0x000fe4000bf05070 */
[----:B------:R-:W-:Y:S01]  /*568d0*/  IADD3.X R205, PT, PT, R205, UR7, RZ, P1, !PT ;  /* 0x00000007cdcd7c10 */ /* 0x000fe20008ffe4ff */
[----:B------:R-:W4:Y:S01]  /*568e0*/  LDL.LU R146, [R1+0x1408] ;  /* 0x0014080001927983 */ /* 0x000f220000300800 */
[----:B------:R-:W-:-:S03]  /*568f0*/  IADD3 R142, P2, PT, R142, UR16, RZ ;  /* 0x000000108e8e7c10 */ /* 0x000fc6000ff5e0ff */
[----:B------:R1:W-:Y:S01]  /*56900*/  STL [R1+0x138c], R144 ;  /* 0x00138c9001007387 */ /* 0x0003e20000100800 */
[----:B------:R-:W-:-:S03]  /*56910*/  IADD3.X R202, PT, PT, R202, UR7, RZ, P2, !PT ;  /* 0x00000007caca7c10 */ /* 0x000fc600097fe4ff */
[----:B------:R-:W-:Y:S01]  /*56920*/  STL [R1+0x1388], R205 ;  /* 0x001388cd01007387 */ /* 0x000fe20000100800 */
[----:B---3--:R-:W-:Y:S01]  /*56930*/  IMAD.MOV.U32 R140, RZ, RZ, R144 ;  /* 0x000000ffff8c7224 */ /* 0x008fe200078e0090 */
[----:B------:R-:W-:Y:S02]  /*56940*/  MOV R141, R205 ;  /* 0x000000cd008d7202 */ /* 0x000fe40000000f00 */
[----:B------:R-:W-:Y:S04]  /*56950*/  STL [R1+0x1394], R142 ;  /* 0x0013948e01007387 */ /* 0x000fe80000100800 */
[----:B------:R-:W3:Y:S04]  /*56960*/  LDL.LU R208, [R1+0x1414] ;  /* 0x0014140001d07983 */ /* 0x000ee80000300800 */
[----:B------:R1:W-:Y:S04]  /*56970*/  STL [R1+0x1390], R202 ;  /* 0x001390ca01007387 */ /* 0x0003e80000100800 */
[----:B-1----:R-:W3:Y:S04]  /*56980*/  LDL.LU R144, [R1+0x141c] ;  /* 0x00141c0001907983 */ /* 0x002ee80000300800 */
[----:B------:R-:W3:Y:S04]  /*56990*/  LDL.LU R209, [R1+0x1410] ;  /* 0x0014100001d17983 */ /* 0x000ee80000300800 */
[----:B------:R1:W-:Y:S02]  /*569a0*/  LDGSTS.E [R3+0xee00], desc[UR14][R140.64], P0 ;  /* 0x0ee000008c037fae */ /* 0x0003e400081a100e */
[----:B-1----:R-:W-:Y:S01]  /*569b0*/  IMAD.MOV.U32 R140, RZ, RZ, R142 ;  /* 0x000000ffff8c7224 */ /* 0x002fe200078e008e */
[----:B------:R-:W-:-:S02]  /*569c0*/  MOV R141, R202 ;  /* 0x000000ca008d7202 */ /* 0x000fc40000000f00 */
[----:B------:R-:W3:Y:S04]  /*569d0*/  LDL.LU R202, [R1+0x1418] ;  /* 0x0014180001ca7983 */ /* 0x000ee80000300800 */
[----:B------:R-:W3:Y:S01]  /*569e0*/  LDL.LU R142, [R1+0x1424] ;  /* 0x00142400018e7983 */ /* 0x000ee20000300800 */
[----:B--2---:R-:W-:-:S03]  /*569f0*/  IADD3 R143, P1, PT, R143, UR16, RZ ;  /* 0x000000108f8f7c10 */ /* 0x004fc6000ff3e0ff */
[----:B------:R1:W-:Y:S01]  /*56a00*/  LDGSTS.E [R3+0xee80], desc[UR14][R140.64], P0 ;  /* 0x0ee800008c037fae */ /* 0x0003e200081a100e */
[----:B------:R-:W-:-:S03]  /*56a10*/  IADD3.X R204, PT, PT, R204, UR7, RZ, P1, !PT ;  /* 0x00000007cccc7c10 */ /* 0x000fc60008ffe4ff */
[----:B------:R2:W-:Y:S04]  /*56a20*/  STL [R1+0x139c], R143 ;  /* 0x00139c8f01007387 */ /* 0x0005e80000100800 */
[----:B------:R2:W-:Y:S01]  /*56a30*/  STL [R1+0x1398], R204 ;  /* 0x001398cc01007387 */ /* 0x0005e20000100800 */
[----:B-1----:R-:W-:-:S03]  /*56a40*/  IMAD.MOV.U32 R140, RZ, RZ, R143 ;  /* 0x000000ffff8c7224 */ /* 0x002fc600078e008f */
[----:B--2---:R-:W2:Y:S01]  /*56a50*/  LDL.LU R143, [R1+0x1420] ;  /* 0x00142000018f7983 */ /* 0x004ea20000300800 */
[----:B------:R-:W-:Y:S01]  /*56a60*/  UISETP.GT.AND UP1, UPT, UR18, 0x7b, UPT ;  /* 0x0000007b1200788c */ /* 0x000fe2000bf24270 */
[----:B------:R-:W-:Y:S02]  /*56a70*/  MOV R141, R204 ;  /* 0x000000cc008d7202 */ /* 0x000fe40000000f00 */
[----:B------:R-:W2:Y:S01]  /*56a80*/  LDL.LU R206, [R1+0x148c] ;  /* 0x00148c0001ce7983 */ /* 0x000ea20000300800 */
[----:B------:R-:W-:Y:S01]  /*56a90*/  USEL UR12, URZ, 0x4, !UP1 ;  /* 0x00000004ff0c7887 */ /* 0x000fe2000c800000 */
[----:B------:R-:W-:-:S03]  /*56aa0*/  IADD3 R147, P2, PT, R147, UR16, RZ ;  /* 0x0000001093937c10 */ /* 0x000fc6000ff5e0ff */
[----:B------:R-:W-:Y:S01]  /*56ab0*/  USEL UR12, UR12, URZ, !UP0 ;  /* 0x000000ff0c0c7287 */ /* 0x000fe2000c000000 */
[----:B------:R1:W-:Y:S04]  /*56ac0*/  LDGSTS.E [R3+0xef00], desc[UR14][R140.64], P0 ;  /* 0x0ef000008c037fae */ /* 0x0003e800081a100e */
[----:B------:R-:W2:Y:S01]  /*56ad0*/  LDL.LU R204, [R1+0x1494] ;  /* 0x0014940001cc7983 */ /* 0x000ea20000300800 */
[----:B------:R-:W-:Y:S02]  /*56ae0*/  ISETP.NE.U32.AND P1, PT, RZ, UR12, PT ;  /* 0x0000000cff007c0c */ /* 0x000fe4000bf25070 */
[----:B------:R-:W-:Y:S01]  /*56af0*/  IADD3 R145, P3, PT, R145, UR16, RZ ;  /* 0x0000001091917c10 */ /* 0x000fe2000ff7e0ff */
[----:B-1----:R-:W-:Y:S01]  /*56b00*/  IMAD.MOV.U32 R140, RZ, RZ, R147 ;  /* 0x000000ffff8c7224 */ /* 0x002fe200078e0093 */
[----:B------:R-:W-:Y:S01]  /*56b10*/  STL [R1+0x13a4], R147 ;  /* 0x0013a49301007387 */ /* 0x000fe20000100800 */
[----:B----4-:R-:W-:-:S04]  /*56b20*/  IADD3.X R203, PT, PT, R203, UR7, RZ, P2, !PT ;  /* 0x00000007cbcb7c10 */ /* 0x010fc800097fe4ff */
[----:B------:R-:W-:Y:S02]  /*56b30*/  MOV R141, R203 ;  /* 0x000000cb008d7202 */ /* 0x000fe40000000f00 */
[----:B------:R-:W-:-:S03]  /*56b40*/  IADD3.X R146, PT, PT, R146, UR7, RZ, P3, !PT ;  /* 0x0000000792927c10 */ /* 0x000fc60009ffe4ff */
[----:B------:R1:W-:Y:S04]  /*56b50*/  LDGSTS.E [R3+0xef80], desc[UR14][R140.64], P0 ;  /* 0x0ef800008c037fae */ /* 0x0003e800081a100e */
[----:B------:R4:W-:Y:S01]  /*56b60*/  STL [R1+0x13a0], R203 ;  /* 0x0013a0cb01007387 */ /* 0x0009e20000100800 */
[----:B---3--:R-:W-:Y:S01]  /*56b70*/  IADD3 R208, P0, PT, R208, UR16, RZ ;  /* 0x00000010d0d07c10 */ /* 0x008fe2000ff1e0ff */
[----:B-1----:R-:W-:Y:S01]  /*56b80*/  IMAD.MOV.U32 R140, RZ, RZ, R145 ;  /* 0x000000ffff8c7224 */ /* 0x002fe200078e0091 */
[----:B------:R-:W-:Y:S01]  /*56b90*/  MOV R141, R146 ;  /* 0x00000092008d7202 */ /* 0x000fe20000000f00 */
[----:B------:R-:W-:Y:S04]  /*56ba0*/  STL [R1+0x140c], R145 ;  /* 0x00140c9101007387 */ /* 0x000fe80000100800 */
[----:B------:R-:W3:Y:S01]  /*56bb0*/  LDL.LU R207, [R1+0x1488] ;  /* 0x0014880001cf7983 */ /* 0x000ee20000300800 */
[----:B------:R-:W-:-:S02]  /*56bc0*/  IADD3 R144, P2, PT, R144, UR16, RZ ;  /* 0x0000001090907c10 */ /* 0x000fc4000ff5e0ff */
[----:B------:R-:W-:Y:S01]  /*56bd0*/  IADD3.X R209, PT, PT, R209, UR7, RZ, P0, !PT ;  /* 0x00000007d1d17c10 */ /* 0x000fe200087fe4ff */
[----:B------:R1:W-:Y:S04]  /*56be0*/  STL [R1+0x1408], R146 ;  /* 0x0014089201007387 */ /* 0x0003e80000100800 */
[----:B------:R1:W-:Y:S04]  /*56bf0*/  LDGSTS.E [R3+0xf600], desc[UR14][R140.64], P1 ;  /* 0x0f6000008c037fae */ /* 0x0003e800089a100e */
[----:B------:R-:W3:Y:S04]  /*56c00*/  LDL.LU R205, [R1+0x1490] ;  /* 0x0014900001cd7983 */ /* 0x000ee80000300800 */
[----:B----4-:R-:W4:Y:S01]  /*56c10*/  LDL.LU R203, [R1+0x1498] ;  /* 0x0014980001cb7983 */ /* 0x010f220000300800 */
[----:B-1----:R-:W-:Y:S01]  /*56c20*/  IMAD.MOV.U32 R140, RZ, RZ, R208 ;  /* 0x000000ffff8c7224 */ /* 0x002fe200078e00d0 */
[----:B------:R-:W-:-:S02]  /*56c30*/  MOV R141, R209 ;  /* 0x000000d1008d7202 */ /* 0x000fc40000000f00 */
[----:B------:R-:W4:Y:S01]  /*56c40*/  LDL.LU R147, [R1+0x149c] ;  /* 0x00149c0001937983 */ /* 0x000f220000300800 */
[----:B------:R-:W-:Y:S02]  /*56c50*/  IADD3.X R202, PT, PT, R202, UR7, RZ, P2, !PT ;  /* 0x00000007caca7c10 */ /* 0x000fe400097fe4ff */
[----:B------:R-:W-:Y:S01]  /*56c60*/  IADD3 R142, P0, PT, R142, UR16, RZ ;  /* 0x000000108e8e7c10 */ /* 0x000fe2000ff1e0ff */
[----:B------:R-:W4:Y:S04]  /*56c70*/  LDL.LU R146, [R1+0x14a0] ;  /* 0x0014a00001927983 */ /* 0x000f280000300800 */
[----:B------:R-:W4:Y:S04]  /*56c80*/  LDL.LU R145, [R1+0x14a4] ;  /* 0x0014a40001917983 */ /* 0x000f280000300800 */
[----:B------:R-:W-:Y:S04]  /*56c90*/  STL [R1+0x1414], R208 ;  /* 0x001414d001007387 */ /* 0x000fe80000100800 */
[----:B------:R1:W-:Y:S04]  /*56ca0*/  LDGSTS.E [R3+0xf680], desc[UR14][R140.64], P1 ;  /* 0x0f6800008c037fae */ /* 0x0003e800089a100e */
[----:B------:R-:W-:Y:S01]  /*56cb0*/  STL [R1+0x1410], R209 ;  /* 0x001410d101007387 */ /* 0x000fe20000100800 */
[----:B--2---:R-:W-:-:S03]  /*56cc0*/  IADD3.X R143, PT, PT, R143, UR7, RZ, P0, !PT ;  /* 0x000000078f8f7c10 */ /* 0x004fc600087fe4ff */
[----:B------:R-:W-:Y:S01]  /*56cd0*/  STL [R1+0x141c], R144 ;  /* 0x00141c9001007387 */ /* 0x000fe20000100800 */
[----:B-1----:R-:W-:Y:S01]  /*56ce0*/  IMAD.MOV.U32 R140, RZ, RZ, R144 ;  /* 0x000000ffff8c7224 */ /* 0x002fe200078e0090 */
[----:B------:R-:W-:Y:S02]  /*56cf0*/  MOV R141, R202 ;  /* 0x000000ca008d7202 */ /* 0x000fe40000000f00 */
[----:B------:R1:W-:Y:S04]  /*56d00*/  STL [R1+0x1418], R202 ;  /* 0x001418ca01007387 */ /* 0x0003e80000100800 */
[----:B------:R-:W-:Y:S04]  /*56d10*/  STL [R1+0x1424], R142 ;  /* 0x0014248e01007387 */ /* 0x000fe80000100800 */
[----:B------:R2:W-:Y:S04]  /*56d20*/  STL [R1+0x1420], R143 ;  /* 0x0014208f01007387 */ /* 0x0005e80000100800 */
[----:B------:R2:W-:Y:S04]  /*56d30*/  LDGSTS.E [R3+0xf700], desc[UR14][R140.64], P1 ;  /* 0x0f7000008c037fae */ /* 0x0005e800089a100e */
[----:B-1----:R-:W4:Y:S04]  /*56d40*/  LDL.LU R202, [R1+0x14a8] ;  /* 0x0014a80001ca7983 */ /* 0x002f280000300800 */
[----:B------:R-:W4:Y:S01]  /*56d50*/  LDL.LU R144, [R1+0x14ac] ;  /* 0x0014ac0001907983 */ /* 0x000f220000300800 */
[----:B--2---:R-:W-:Y:S01]  /*56d60*/  MOV R141, R143 ;  /* 0x0000008f008d7202 */ /* 0x004fe20000000f00 */
[----:B------:R-:W-:-:S02]  /*56d70*/  IMAD.MOV.U32 R140, RZ, RZ, R142 ;  /* 0x000000ffff8c7224 */ /* 0x000fc400078e008e */
        /* <DEDUP_REMOVED lines=8> */
[----:B------:R-:W-:Y:S01]  /*56e00*/  IADD3 R204, P2, PT, R204, UR16, RZ ;  /* 0x00000010cccc7c10 */ /* 0x000fe2000ff5e0ff */
[----:B-1----:R-:W-:Y:S01]  /*56e10*/  IMAD.MOV.U32 R140, RZ, RZ, R206 ;  /* 0x000000ffff8c7224 */ /* 0x002fe200078e00ce */
[----:B------:R-:W-:Y:S01]  /*56e20*/  STL [R1+0x148c], R206 ;  /* 0x00148cce01007387 */ /* 0x000fe20000100800 */
[----:B------:R-:W-:Y:S01]  /*56e30*/  ULEA UR12, UR11, UR5, 0xf ;  /* 0x000000050b0c7291 */ /* 0x000fe2000f8e78ff */
[----:B---3--:R-:W-:-:S04]  /*56e40*/  IADD3.X R207, PT, PT, R207, UR7, RZ, P1, !PT ;  /* 0x00000007cfcf7c10 */ /* 0x008fc80008ffe4ff */
[----:B------:R-:W-:-:S05]  /*56e50*/  MOV R141, R207 ;  /* 0x000000cf008d7202 */ /* 0x000fca0000000f00 */
[----:B------:R1:W-:Y:S01]  /*56e60*/  LDGSTS.E [R3+0xfe00], desc[UR14][R140.64], P0 ;  /* 0x0fe000008c037fae */ /* 0x0003e200081a100e */
[----:B------:R-:W-:-:S03]  /*56e70*/  IADD3.X R205, PT, PT, R205, UR7, RZ, P2, !PT ;  /* 0x00000007cdcd7c10 */ /* 0x000fc600097fe4ff */
[----:B------:R-:W-:Y:S01]  /*56e80*/  STL [R1+0x1488], R207 ;  /* 0x001488cf01007387 */ /* 0x000fe20000100800 */
[----:B-1----:R-:W-:Y:S01]  /*56e90*/  IMAD.MOV.U32 R140, RZ, RZ, R204 ;  /* 0x000000ffff8c7224 */ /* 0x002fe200078e00cc */
[----:B------:R-:W-:Y:S02]  /*56ea0*/  MOV R141, R205 ;  /* 0x000000cd008d7202 */ /* 0x000fe40000000f00 */
[----:B----4-:R-:W-:Y:S01]  /*56eb0*/  IADD3 R147, P1, PT, R147, UR16, RZ ;  /* 0x0000001093937c10 */ /* 0x010fe2000ff3e0ff */
[----:B------:R1:W-:Y:S03]  /*56ec0*/  STL [R1+0x1494], R204 ;  /* 0x001494cc01007387 */ /* 0x0003e60000100800 */
[----:B------:R-:W-:Y:S01]  /*56ed0*/  IADD3.X R203, PT, PT, R203, UR7, RZ, P1, !PT ;  /* 0x00000007cbcb7c10 */ /* 0x000fe20008ffe4ff */
[----:B------:R3:W-:Y:S01]  /*56ee0*/  LDGSTS.E [R3+0xfe80], desc[UR14][R140.64], P0 ;  /* 0x0fe800008c037fae */ /* 0x0007e200081a100e */
[----:B------:R-:W-:-:S03]  /*56ef0*/  IADD3 R145, P2, PT, R145, UR16, RZ ;  /* 0x0000001091917c10 */ /* 0x000fc6000ff5e0ff */
[----:B------:R-:W-:Y:S01]  /*56f00*/  STL [R1+0x1490], R205 ;  /* 0x001490cd01007387 */ /* 0x000fe20000100800 */
[----:B------:R-:W-:-:S03]  /*56f10*/  IADD3.X R146, PT, PT, R146, UR7, RZ, P2, !PT ;  /* 0x0000000792927c10 */ /* 0x000fc600097fe4ff */
[----:B------:R-:W-:Y:S01]  /*56f20*/  STL [R1+0x149c], R147 ;  /* 0x00149c9301007387 */ /* 0x000fe20000100800 */
[----:B---3--:R-:W-:Y:S01]  /*56f30*/  IMAD.MOV.U32 R140, RZ, RZ, R147 ;  /* 0x000000ffff8c7224 */ /* 0x008fe200078e0093 */
[----:B------:R-:W-:Y:S02]  /*56f40*/  MOV R141, R203 ;  /* 0x000000cb008d7202 */ /* 0x000fe40000000f00 */
[----:B------:R-:W-:Y:S04]  /*56f50*/  STL [R1+0x1498], R203 ;  /* 0x001498cb01007387 */ /* 0x000fe80000100800 */
[----:B------:R3:W-:Y:S04]  /*56f60*/  STL [R1+0x14a4], R145 ;  /* 0x0014a49101007387 */ /* 0x0007e80000100800 */
[----:B------:R4:W-:Y:S04]  /*56f70*/  LDGSTS.E [R3+0xff00], desc[UR14][R140.64], P0 ;  /* 0x0ff000008c037fae */ /* 0x0009e800081a100e */
[----:B------:R1:W-:Y:S01]  /*56f80*/  STL [R1+0x14a0], R146 ;  /* 0x0014a09201007387 */ /* 0x0003e20000100800 */
[----:B----4-:R-:W-:Y:S01]  /*56f90*/  IMAD.MOV.U32 R140, RZ, RZ, R145 ;  /* 0x000000ffff8c7224 */ /* 0x010fe200078e0091 */
[----:B------:R-:W-:-:S05]  /*56fa0*/  MOV R141, R146 ;  /* 0x00000092008d7202 */ /* 0x000fca0000000f00 */
[----:B------:R4:W-:Y:S01]  /*56fb0*/  LDGSTS.E [R3+0xff80], desc[UR14][R140.64], P0 ;  /* 0x0ff800008c037fae */ /* 0x0009e200081a100e */
[----:B------:R-:W-:-:S04]  /*56fc0*/  IADD3 R144, P3, PT, R144, UR17, RZ ;  /* 0x0000001190907c10 */ /* 0x000fc8000ff7e0ff */
[----:B------:R-:W-:Y:S02]  /*56fd0*/  IADD3.X R202, PT, PT, R202, UR8, RZ, P3, !PT ;  /* 0x00000008caca7c10 */ /* 0x000fe40009ffe4ff */
[----:B--2---:R-:W-:Y:S01]  /*56fe0*/  IADD3 R142, P4, PT, R142, UR17, RZ ;  /* 0x000000118e8e7c10 */ /* 0x004fe2000ff9e0ff */
[----:B------:R-:W-:Y:S03]  /*56ff0*/  STL [R1+0x14ac], R144 ;  /* 0x0014ac9001007387 */ /* 0x000fe60000100800 */
[----:B------:R-:W-:Y:S01]  /*57000*/  IADD3.X R143, PT, PT, R143, UR8, RZ, P4, !PT ;  /* 0x000000088f8f7c10 */ /* 0x000fe2000a7fe4ff */
[----:B------:R2:W-:Y:S04]  /*57010*/  STL [R1+0x14a8], R202 ;  /* 0x0014a8ca01007387 */ /* 0x0005e80000100800 */
[----:B------:R1:W-:Y:S01]  /*57020*/  STL [R1+0x14b4], R142 ;  /* 0x0014b48e01007387 */ /* 0x0003e20000100800 */
[----:B----4-:R-:W-:-:S03]  /*57030*/  LOP3.LUT R3, R236, 0x20, RZ, 0xfc, !PT ;  /* 0x00000020ec037812 */ /* 0x010fc600078efcff */
[----:B------:R4:W-:Y:S01]  /*57040*/  STL [R1+0x14b0], R143 ;  /* 0x0014b08f01007387 */ /* 0x0009e20000100800 */
[----:B------:R-:W-:Y:S02]  /*57050*/  ISETP.GE.AND P1, PT, R3, UR18, PT ;  /* 0x0000001203007c0c */ /* 0x000fe4000bf26270 */
[----:B------:R-:W-:Y:S02]  /*57060*/  ISETP.GE.AND P2, PT, R236, UR18, PT ;  /* 0x00000012ec007c0c */ /* 0x000fe4000bf46270 */
[----:B------:R-:W-:Y:S02]  /*57070*/  PLOP3.LUT P0, PT, PT, PT, UP0, 0x80, 0x8 ;  /* 0x000000000008781c */ /* 0x000fe40003f0f008 */
[----:B------:R-:W-:Y:S02]  /*57080*/  SEL R3, RZ, 0x4, P1 ;  /* 0x00000004ff037807 */ /* 0x000fe40000800000 */
[----:B------:R-:W-:Y:S02]  /*57090*/  SEL R140, RZ, 0x4, P2 ;  /* 0x00000004ff8c7807 */ /* 0x000fe40001000000 */
[----:B------:R-:W-:-:S02]  /*570a0*/  SEL R3, R3, RZ, !P0 ;  /* 0x000000ff03037207 */ /* 0x000fc40004000000 */
[----:B------:R-:W-:Y:S02]  /*570b0*/  SEL R140, R140, RZ, !P0 ;  /* 0x000000ff8c8c7207 */ /* 0x000fe40004000000 */
[----:B------:R-:W-:Y:S01]  /*570c0*/  ISETP.NE.U32.AND P2, PT, R3, RZ, PT ;  /* 0x000000ff0300720c */ /* 0x000fe20003f45070 */
[----:B------:R-:W-:Y:S01]  /*570d0*/  VIADD R3, R200, UR12 ;  /* 0x0000000cc8037c36 */ /* 0x000fe20008000000 */
[----:B------:R-:W-:Y:S01]  /*570e0*/  ISETP.NE.U32.AND P1, PT, R140, RZ, PT ;  /* 0x000000ff8c00720c */ /* 0x000fe20003f25070 */
[----:B-1----:R-:W4:Y:S04]  /*570f0*/  LDL.LU R204, [R1+0x14b8] ;  /* 0x0014b80001cc7983 */ /* 0x002f280000300800 */
[----:B---3--:R-:W3:Y:S04]  /*57100*/  LDL.LU R145, [R1+0x14bc] ;  /* 0x0014bc0001917983 */ /* 0x008ee80000300800 */
[----:B------:R-:W3:Y:S04]  /*57110*/  LDL.LU R147, [R1+0x14c0] ;  /* 0x0014c00001937983 */ /* 0x000ee80000300800 */
[----:B------:R-:W3:Y:S01]  /*57120*/  LDL.LU R146, [R1+0x14c4] ;  /* 0x0014c40001927983 */ /* 0x000ee20000300800 */
[----:B------:R-:W-:Y:S01]  /*57130*/  MOV R140, R144 ;  /* 0x00000090008c7202 */ /* 0x000fe20000000f00 */
[----:B------:R-:W-:-:S02]  /*57140*/  IMAD.MOV.U32 R141, RZ, RZ, R202 ;  /* 0x000000ffff8d7224 */ /* 0x000fc400078e00ca */
[----:B------:R-:W3:Y:S04]  /*57150*/  LDL.LU R206, [R1+0x15a8] ;  /* 0x0015a80001ce7983 */ /* 0x000ee80000300800 */
[----:B--2---:R-:W2:Y:S04]  /*57160*/  LDL.LU R202, [R1+0x15ac] ;  /* 0x0015ac0001ca7983 */ /* 0x004ea80000300800 */
[----:B------:R-:W0:Y:S04]  /*57170*/  LDGDEPBAR ;  /* 0x00000000000079af */ /* 0x000e280000000000 */
[----:B------:R1:W-:Y:S04]  /*57180*/  LDGSTS.E [R3+0x20000], desc[UR14][R140.64], P1 ;  /* 0x200000008c037fae */ /* 0x0003e800089a100e */
[----:B------:R-:W2:Y:S01]  /*57190*/  LDL.LU R203, [R1+0x15b0] ;  /* 0x0015b00001cb7983 */ /* 0x000ea20000300800 */
[----:B-1----:R-:W-:Y:S01]  /*571a0*/  MOV R140, R142 ;  /* 0x0000008e008c7202 */ /* 0x002fe20000000f00 */
[----:B------:R-:W-:-:S02]  /*571b0*/  IMAD.MOV.U32 R141, RZ, RZ, R143 ;  /* 0x000000ffff8d7224 */ /* 0x000fc400078e008f */
[----:B------:R-:W2:Y:S04]  /*571c0*/  LDL.LU R142, [R1+0x15b4] ;  /* 0x0015b400018e7983 */ /* 0x000ea80000300800 */
[----:B------:R1:W-:Y:S04]  /*571d0*/  LDGSTS.E [R3+0x20080], desc[UR14][R140.64], P2 ;  /* 0x200800008c037fae */ /* 0x0003e800091a100e */
[----:B------:R-:W2:Y:S04]  /*571e0*/  LDL.LU R207, [R1+0x15b8] ;  /* 0x0015b80001cf7983 */ /* 0x000ea80000300800 */
[----:B------:R-:W2:Y:S01]  /*571f0*/  LDL.LU R205, [R1+0x15bc] ;  /* 0x0015bc0001cd7983 */ /* 0x000ea20000300800 */
[----:B-1----:R-:W-:-:S03]  /*57200*/  LOP3.LUT R140, R236, 0x40, RZ, 0xfc, !PT ;  /* 0x00000040ec8c7812 */ /* 0x002fc600078efcff */
[----:B------:R-:W2:Y:S01]  /*57210*/  LDL.LU R144, [R1+0x15c0] ;  /* 0x0015c00001907983 */ /* 0x000ea20000300800 */
[----:B------:R-:W-:-:S03]  /*57220*/  ISETP.GE.AND P3, PT, R140, UR18, PT ;  /* 0x000000128c007c0c */ /* 0x000fc6000bf66270 */
[----:B----4-:R-:W4:Y:S01]  /*57230*/  LDL.LU R143, [R1+0x15c4] ;  /* 0x0015c400018f7983 */ /* 0x010f220000300800 */
[----:B------:R-:W-:-:S04]  /*57240*/  LOP3.LUT R140, R236, 0x60, RZ, 0xfc, !PT ;  /* 0x00000060ec8c7812 */ /* 0x000fc800078efcff */
[----:B------:R-:W-:Y:S02]  /*57250*/  ISETP.GE.AND P4, PT, R140, UR18, PT ;  /* 0x000000128c007c0c */ /* 0x000fe4000bf86270 */
[----:B------:R-:W-:-:S04]  /*57260*/  SEL R140, RZ, 0x4, P3 ;  /* 0x00000004ff8c7807 */ /* 0x000fc80001800000 */
[----:B------:R-:W-:-:S04]  /*57270*/  SEL R140, R140, RZ, !P0 ;  /* 0x000000ff8c8c7207 */ /* 0x000fc80004000000 */
[----:B------:R-:W-:Y:S02]  /*57280*/  ISETP.NE.U32.AND P3, PT, R140, RZ, PT ;  /* 0x000000ff8c00720c */ /* 0x000fe40003f65070 */
[----:B------:R-:W-:-:S04]  /*57290*/  SEL R140, RZ, 0x4, P4 ;  /* 0x00000004ff8c7807 */ /* 0x000fc80002000000 */
[----:B------:R-:W-:-:S04]  /*572a0*/  SEL R140, R140, RZ, !P0 ;  /* 0x000000ff8c8c7207 */ /* 0x000fc80004000000 */
[----:B------:R-:W-:Y:S02]  /*572b0*/  ISETP.NE.U32.AND P0, PT, R140, RZ, PT ;  /* 0x000000ff8c00720c */ /* 0x000fe40003f05070 */
[----:B---3--:R-:W-:-:S04]  /*572c0*/  IADD3 R145, P4, PT, R145, UR17, RZ ;  /* 0x0000001191917c10 */ /* 0x008fc8000ff9e0ff */
[----:B------:R-:W-:Y:S02]  /*572d0*/  IADD3.X R204, PT, PT, R204, UR8, RZ, P4, !PT ;  /* 0x00000008cccc7c10 */ /* 0x000fe4000a7fe4ff */
[----:B------:R-:W-:Y:S01]  /*572e0*/  IADD3 R146, P5, PT, R146, UR17, RZ ;  /* 0x0000001192927c10 */ /* 0x000fe2000ffbe0ff */
[----:B------:R1:W-:Y:S01]  /*572f0*/  STL [R1+0x14bc], R145 ;  /* 0x0014bc9101007387 */ /* 0x0003e20000100800 */
[----:B------:R-:W-:Y:S02]  /*57300*/  MOV R140, R145 ;  /* 0x00000091008c7202 */ /* 0x000fe40000000f00 */
[----:B------:R-:W-:Y:S01]  /*57310*/  IADD3.X R147, PT, PT, R147, UR8, RZ, P5, !PT ;  /* 0x0000000893937c10 */ /* 0x000fe2000affe4ff */
[----:B------:R3:W-:Y:S04]  /*57320*/  STL [R1+0x14b8], R204 ;  /* 0x0014b8cc01007387 */ /* 0x0007e80000100800 */
[----:B------:R2:W-:Y:S01]  /*57330*/  STL [R1+0x14c4], R146 ;  /* 0x0014c49201007387 */ /* 0x0005e20000100800 */
[----:B------:R-:W-:-:S03]  /*57340*/  IMAD.MOV.U32 R141, RZ, RZ, R204 ;  /* 0x000000ffff8d7224 */ /* 0x000fc600078e00cc */
[----:B-1----:R-:W4:Y:S04]  /*57350*/  LDL.LU R145, [R1+0x16ac] ;  /* 0x0016ac0001917983 */ /* 0x002f280000300800 */
[----:B------:R1:W-:Y:S04]  /*57360*/  STL [R1+0x14c0], R147 ;  /* 0x0014c09301007387 */ /* 0x0003e80000100800 */
[----:B------:R-:W4:Y:S04]  /*57370*/  LDL.LU R208, [R1+0x16b4] ;  /* 0x0016b40001d07983 */ /* 0x000f280000300800 */
[----:B---3--:R-:W3:Y:S04]  /*57380*/  LDL.LU R204, [R1+0x16a8] ;  /* 0x0016a80001cc7983 */ /* 0x008ee80000300800 */
[----:B------:R-:W3:Y:S01]  /*57390*/  LDL.LU R209, [R1+0x16b0] ;  /* 0x0016b00001d17983 */ /* 0x000ee20000300800 */
[----:B--2---:R-:W-:-:S03]  /*573a0*/  IADD3 R202, P4, PT, R202, UR17, RZ ;  /* 0x00000011caca7c10 */ /* 0x004fc6000ff9e0ff */
[----:B------:R2:W-:Y:S01]  /*573b0*/  LDGSTS.E [R3+0x20100], desc[UR14][R140.64], P3 ;  /* 0x201000008c037fae */ /* 0x0005e200099a100e */
[----:B------:R-:W-:Y:S02]  /*573c0*/  IADD3.X R206, PT, PT, R206, UR8, RZ, P4, !PT ;  /* 0x00000008cece7c10 */ /* 0x000fe4000a7fe4ff */
[----:B------:R-:W-:Y:S02]  /*573d0*/  IADD3 R142, P5, PT, R142, UR17, RZ ;  /* 0x000000118e8e7c10 */ /* 0x000fe4000ffbe0ff */
[----:B--2---:R-:W-:Y:S01]  /*573e0*/  MOV R140, R146 ;  /* 0x00000092008c7202 */ /* 0x004fe20000000f00 */
[----:B------:R-:W-:Y:S01]  /*573f0*/  IMAD.MOV.U32 R141, RZ, RZ, R147 ;  /* 0x000000ffff8d7224 */ /* 0x000fe200078e0093 */
[----:B------:R-:W2:Y:S01]  /*57400*/  LDL.LU R146, [R1+0x16bc] ;  /* 0x0016bc0001927983 */ /* 0x000ea20000300800 */
[----:B------:R-:W-:-:S03]  /*57410*/  IADD3.X R203, PT, PT, R203, UR8, RZ, P5, !PT ;  /* 0x00000008cbcb7c10 */ /* 0x000fc6000affe4ff */
[----:B-1----:R-:W2:Y:S04]  /*57420*/  LDL.LU R147, [R1+0x16c4] ;  /* 0x0016c40001937983 */ /* 0x002ea80000300800 */
[----:B------:R1:W-:Y:S04]  /*57430*/  STL [R1+0x15ac], R202 ;  /* 0x0015acca01007387 */ /* 0x0003e80000100800 */
[----:B------:R1:W-:Y:S04]  /*57440*/  LDGSTS.E [R3+0x20180], desc[UR14][R140.64], P0 ;  /* 0x201800008c037fae */ /* 0x0003e800081a100e */
[----:B------:R1:W-:Y:S04]  /*57450*/  STL [R1+0x15a8], R206 ;  /* 0x0015a8ce01007387 */ /* 0x0003e80000100800 */
[----:B------:R4:W-:Y:S01]  /*57460*/  STL [R1+0x15b4], R142 ;  /* 0x0015b48e01007387 */ /* 0x0009e20000100800 */
[----:B-1----:R-:W-:-:S03]  /*57470*/  MOV R140, R202 ;  /* 0x000000ca008c7202 */ /* 0x002fc60000000f00 */
[----:B------:R-:W2:Y:S01]  /*57480*/  LDL.LU R202, [R1+0x16b8] ;  /* 0x0016b80001ca7983 */ /* 0x000ea20000300800 */
[----:B------:R-:W-:-:S03]  /*57490*/  IMAD.MOV.U32 R141, RZ, RZ, R206 ;  /* 0x000000ffff8d7224 */ /* 0x000fc600078e00ce */
[----:B------:R1:W-:Y:S04]  /*574a0*/  STL [R1+0x15b0], R203 ;  /* 0x0015b0cb01007387 */ /* 0x0003e80000100800 */
[----:B------:R-:W2:Y:S01]  /*574b0*/  LDL.LU R206, [R1+0x16c0] ;  /* 0x0016c00001ce7983 */ /* 0x000ea20000300800 */
[----:B------:R-:W-:-:S03]  /*574c0*/  IADD3 R205, P4, PT, R205, UR17, RZ ;  /* 0x00000011cdcd7c10 */ /* 0x000fc6000ff9e0ff */
[----:B------:R1:W-:Y:S01]  /*574d0*/  LDGSTS.E [R3+0x21000], desc[UR14][R140.64], P1 ;  /* 0x210000008c037fae */ /* 0x0003e200089a100e */
[----:B------:R-:W-:Y:S02]  /*574e0*/  IADD3.X R207, PT, PT, R207, UR8, RZ, P4, !PT ;  /* 0x00000008cfcf7c10 */ /* 0x000fe4000a7fe4ff */
[----:B----4-:R-:W-:Y:S02]  /*574f0*/  IADD3 R143, P5, PT, R143, UR17, RZ ;  /* 0x000000118f8f7c10 */ /* 0x010fe4000ffbe0ff */
[----:B-1----:R-:W-:Y:S01]  /*57500*/  MOV R140, R142 ;  /* 0x0000008e008c7202 */ /* 0x002fe20000000f00 */
[----:B------:R-:W-:Y:S01]  /*57510*/  IMAD.MOV.U32 R141, RZ, RZ, R203 ;  /* 0x000000ffff8d7224 */ /* 0x000fe200078e00cb */
[----:B------:R-:W4:Y:S01]  /*57520*/  LDL.LU R142, [R1+0x17ac] ;  /* 0x0017ac00018e7983 */ /* 0x000f220000300800 */
[----:B------:R-:W-:-:S03]  /*57530*/  IADD3.X R144, PT, PT, R144, UR8, RZ, P5, !PT ;  /* 0x0000000890907c10 */ /* 0x000fc6000affe4ff */
[----:B------:R-:W4:Y:S04]  /*57540*/  LDL.LU R203, [R1+0x17b4] ;  /* 0x0017b40001cb7983 */ /* 0x000f280000300800 */
[----:B------:R1:W-:Y:S04]  /*57550*/  STL [R1+0x15bc], R205 ;  /* 0x0015bccd01007387 */ /* 0x0003e80000100800 */
[----:B------:R1:W-:Y:S04]  /*57560*/  LDGSTS.E [R3+0x21080], desc[UR14][R140.64], P2 ;  /* 0x210800008c037fae */ /* 0x0003e800091a100e */
[----:B------:R1:W-:Y:S04]  /*57570*/  STL [R1+0x15b8], R207 ;  /* 0x0015b8cf01007387 */ /* 0x0003e80000100800 */
[----:B------:R-:W-:Y:S01]  /*57580*/  STL [R1+0x15c4], R143 ;  /* 0x0015c48f01007387 */ /* 0x000fe20000100800 */
[----:B-1----:R-:W-:Y:S01]  /*57590*/  MOV R140, R205 ;  /* 0x000000cd008c7202 */ /* 0x002fe20000000f00 */
[----:B------:R-:W-:-:S02]  /*575a0*/  IMAD.MOV.U32 R141, RZ, RZ, R207 ;  /* 0x000000ffff8d7224 */ /* 0x000fc400078e00cf */
[----:B------:R-:W4:Y:S04]  /*575b0*/  LDL.LU R205, [R1+0x17a8] ;  /* 0x0017a80001cd7983 */ /* 0x000f280000300800 */
        /* <DEDUP_REMOVED lines=8> */
[----:B------:R-:W-:-:S05]  /*57640*/  IADD3 R145, P4, PT, R145, UR17, RZ ;  /* 0x0000001191917c10 */ /* 0x000fca000ff9e0ff */
[----:B------:R-:W-:Y:S01]  /*57650*/  STL [R1+0x16ac], R145 ;  /* 0x0016ac9101007387 */ /* 0x000fe20000100800 */
[----:B------:R-:W-:Y:S02]  /*57660*/  IADD3 R208, P5, PT, R208, UR17, RZ ;  /* 0x00000011d0d07c10 */ /* 0x000fe4000ffbe0ff */
[----:B---3--:R-:W-:Y:S02]  /*57670*/  IADD3.X R204, PT, PT, R204, UR8, RZ, P4, !PT ;  /* 0x00000008cccc7c10 */ /* 0x008fe4000a7fe4ff */
[----:B------:R-:W-:-:S03]  /*57680*/  IADD3.X R209, PT, PT, R209, UR8, RZ, P5, !PT ;  /* 0x00000008d1d17c10 */ /* 0x000fc6000affe4ff */
[----:B------:R3:W-:Y:S01]  /*57690*/  STL [R1+0x16a8], R204 ;  /* 0x0016a8cc01007387 */ /* 0x0007e20000100800 */
[----:B-1----:R-:W-:-:S03]  /*576a0*/  IMAD.MOV.U32 R141, RZ, RZ, R204 ;  /* 0x000000ffff8d7224 */ /* 0x002fc600078e00cc */
[----:B------:R-:W-:Y:S01]  /*576b0*/  STL [R1+0x16b4], R208 ;  /* 0x0016b4d001007387 */ /* 0x000fe20000100800 */
[----:B------:R-:W-:-:S03]  /*576c0*/  MOV R140, R145 ;  /* 0x00000091008c7202 */ /* 0x000fc60000000f00 */
[----:B---3--:R-:W3:Y:S04]  /*576d0*/  LDL.LU R204, [R1+0x17b8] ;  /* 0x0017b80001cc7983 */ /* 0x008ee80000300800 */
[----:B------:R-:W-:Y:S04]  /*576e0*/  STL [R1+0x16b0], R209 ;  /* 0x0016b0d101007387 */ /* 0x000fe80000100800 */
[----:B------:R-:W3:Y:S01]  /*576f0*/  LDL.LU R145, [R1+0x17c0] ;  /* 0x0017c00001917983 */ /* 0x000ee20000300800 */
[----:B--2---:R-:W-:-:S03]  /*57700*/  IADD3 R146, P4, PT, R146, UR17, RZ ;  /* 0x0000001192927c10 */ /* 0x004fc6000ff9e0ff */
[----:B------:R1:W-:Y:S01]  /*57710*/  LDGSTS.E [R3+0x22000], desc[UR14][R140.64], P1 ;  /* 0x220000008c037fae */ /* 0x0003e200089a100e */
[----:B------:R-:W-:-:S03]  /*57720*/  IADD3 R147, P5, PT, R147, UR17, RZ ;  /* 0x0000001193937c10 */ /* 0x000fc6000ffbe0ff */
[----:B------:R-:W-:Y:S01]  /*57730*/  STL [R1+0x16bc], R146 ;  /* 0x0016bc9201007387 */ /* 0x000fe20000100800 */
[----:B-1----:R-:W-:Y:S01]  /*57740*/  MOV R140, R208 ;  /* 0x000000d0008c7202 */ /* 0x002fe20000000f00 */
[----:B------:R-:W-:-:S05]  /*57750*/  IMAD.MOV.U32 R141, RZ, RZ, R209 ;  /* 0x000000ffff8d7224 */ /* 0x000fca00078e00d1 */
[----:B------:R1:W-:Y:S01]  /*57760*/  LDGSTS.E [R3+0x22080], desc[UR14][R140.64], P2 ;  /* 0x220800008c037fae */ /* 0x0003e200091a100e */
[----:B------:R-:W-:-:S05]  /*57770*/  IADD3.X R202, PT, PT, R202, UR8, RZ, P4, !PT ;  /* 0x00000008caca7c10 */ /* 0x000fca000a7fe4ff */
[----:B------:R2:W-:Y:S01]  /*57780*/  STL [R1+0x16b8], R202 ;  /* 0x0016b8ca01007387 */ /* 0x0005e20000100800 */
[----:B------:R-:W-:Y:S01]  /*57790*/  IADD3.X R206, PT, PT, R206, UR8, RZ, P5, !PT ;  /* 0x00000008cece7c10 */ /* 0x000fe2000affe4ff */
[----:B-1----:R-:W-:Y:S01]  /*577a0*/  IMAD.MOV.U32 R141, RZ, RZ, R202 ;  /* 0x000000ffff8d7224 */ /* 0x002fe200078e00ca */
[----:B------:R-:W-:Y:S01]  /*577b0*/  MOV R140, R146 ;  /* 0x00000092008c7202 */ /* 0x000fe20000000f00 */
[----:B------:R-:W-:Y:S04]  /*577c0*/  STL [R1+0x16c4], R147 ;  /* 0x0016c49301007387 */ /* 0x000fe80000100800 */
[----:B--2---:R-:W2:Y:S04]  /*577d0*/  LDL.LU R202, [R1+0x18ac] ;  /* 0x0018ac0001ca7983 */ /* 0x004ea80000300800 */
[----:B------:R1:W-:Y:S04]  /*577e0*/  STL [R1+0x16c0], R206 ;  /* 0x0016c0ce01007387 */ /* 0x0003e80000100800 */
[----:B------:R1:W-:Y:S04]  /*577f0*/  LDGSTS.E [R3+0x22100], desc[UR14][R140.64], P3 ;  /* 0x221000008c037fae */ /* 0x0003e800099a100e */
[----:B------:R-:W2:Y:S01]  /*57800*/  LDL.LU R146, [R1+0x18b4] ;  /* 0x0018b40001927983 */ /* 0x000ea20000300800 */
[----:B-1----:R-:W-:-:S03]  /*57810*/  IMAD.MOV.U32 R141, RZ, RZ, R206 ;  /* 0x000000ffff8d7224 */ /* 0x002fc600078e00ce */
[----:B------:R-:W2:Y:S01]  /*57820*/  LDL.LU R206, [R1+0x18a8] ;  /* 0x0018a80001ce7983 */ /* 0x000ea20000300800 */
[----:B------:R-:W-:-:S03]  /*57830*/  MOV R140, R147 ;  /* 0x00000093008c7202 */ /* 0x000fc60000000f00 */
[----:B------:R-:W2:Y:S01]  /*57840*/  LDL.LU R147, [R1+0x18b0] ;  /* 0x0018b00001937983 */ /* 0x000ea20000300800 */
[----:B----4-:R-:W-:Y:S02]  /*57850*/  IADD3 R142, P4, PT, R142, UR17, RZ ;  /* 0x000000118e8e7c10 */ /* 0x010fe4000ff9e0ff */
[----:B------:R-:W-:Y:S01]  /*57860*/  IADD3 R203, P5, PT, R203, UR17, RZ ;  /* 0x00000011cbcb7c10 */ /* 0x000fe2000ffbe0ff */
[----:B------:R1:W-:Y:S01]  /*57870*/  LDGSTS.E [R3+0x22180], desc[UR14][R140.64], P0 ;  /* 0x221800008c037fae */ /* 0x0003e200081a100e */
[----:B------:R-:W-:-:S03]  /*57880*/  IADD3.X R205, PT, PT, R205, UR8, RZ, P4, !PT ;  /* 0x00000008cdcd7c10 */ /* 0x000fc6000a7fe4ff */
[----:B------:R-:W-:Y:S01]  /*57890*/  STL [R1+0x17ac], R142 ;  /* 0x0017ac8e01007387 */ /* 0x000fe20000100800 */
[----:B-1----:R-:W-:Y:S01]  /*578a0*/  MOV R140, R142 ;  /* 0x0000008e008c7202 */ /* 0x002fe20000000f00 */
[----:B------:R-:W-:Y:S02]  /*578b0*/  IMAD.MOV.U32 R141, RZ, RZ, R205 ;  /* 0x000000ffff8d7224 */ /* 0x000fe400078e00cd */
[----:B------:R1:W-:Y:S01]  /*578c0*/  STL [R1+0x17a8], R205 ;  /* 0x0017a8cd01007387 */ /* 0x0003e20000100800 */
[----:B------:R-:W-:-:S03]  /*578d0*/  IADD3.X R207, PT, PT, R207, UR8, RZ, P5, !PT ;  /* 0x00000008cfcf7c10 */ /* 0x000fc6000affe4ff */
[----:B------:R-:W-:Y:S04]  /*578e0*/  STL [R1+0x17b4], R203 ;  /* 0x0017b4cb01007387 */ /* 0x000fe80000100800 */
[----:B------:R4:W-:Y:S04]  /*578f0*/  LDGSTS.E [R3+0x23000], desc[UR14][R140.64], P1 ;  /* 0x230000008c037fae */ /* 0x0009e800089a100e */
[----:B-1----:R-:W2:Y:S04]  /*57900*/  LDL.LU R205, [R1+0x18bc] ;  /* 0x0018bc0001cd7983 */ /* 0x002ea80000300800 */
[----:B------:R1:W-:Y:S01]  /*57910*/  STL [R1+0x17b0], R207 ;  /* 0x0017b0cf01007387 */ /* 0x0003e20000100800 */
[----:B------:R-:W-:-:S03]  /*57920*/  IADD3 R144, P4, PT, R144, UR17, RZ ;  /* 0x0000001190907c10 */ /* 0x000fc6000ff9e0ff */
[----:B------:R-:W2:Y:S01]  /*57930*/  LDL.LU R142, [R1+0x18c4] ;  /* 0x0018c400018e7983 */ /* 0x000ea20000300800 */
[----:B----4-:R-:W-:Y:S01]  /*57940*/  IMAD.MOV.U32 R141, RZ, RZ, R207 ;  /* 0x000000ffff8d7224 */ /* 0x010fe200078e00cf */
[----:B------:R-:W-:Y:S02]  /*57950*/  MOV R140, R203 ;  /* 0x000000cb008c7202 */ /* 0x000fe40000000f00 */
[----:B------:R-:W-:Y:S01]  /*57960*/  IADD3 R143, P5, PT, R143, UR17, RZ ;  /* 0x000000118f8f7c10 */ /* 0x000fe2000ffbe0ff */
[----:B-1----:R-:W4:Y:S04]  /*57970*/  LDL.LU R207, [R1+0x18b8] ;  /* 0x0018b80001cf7983 */ /* 0x002f280000300800 */
[----:B------:R-:W4:Y:S04]  /*57980*/  LDL.LU R203, [R1+0x18c0] ;  /* 0x0018c00001cb7983 */ /* 0x000f280000300800 */
[----:B------:R1:W-:Y:S04]  /*57990*/  STL [R1+0x17bc], R144 ;  /* 0x0017bc9001007387 */ /* 0x0003e80000100800 */
[----:B------:R1:W-:Y:S02]  /*579a0*/  LDGSTS.E [R3+0x23080], desc[UR14][R140.64], P2 ;  /* 0x230800008c037fae */ /* 0x0003e400091a100e */
[----:B-1----:R-:W-:-:S02]  /*579b0*/  MOV R140, R144 ;  /* 0x00000090008c7202 */ /* 0x002fc40000000f00 */
[----:B---3--:R-:W-:-:S05]  /*579c0*/  IADD3.X R204, PT, PT, R204, UR8, RZ, P4, !PT ;  /* 0x00000008cccc7c10 */ /* 0x008fca000a7fe4ff */
[----:B------:R1:W-:Y:S01]  /*579d0*/  STL [R1+0x17b8], R204 ;  /* 0x0017b8cc01007387 */ /* 0x0003e20000100800 */
[----:B------:R-:W-:-:S03]  /*579e0*/  IADD3.X R145, PT, PT, R145, UR8, RZ, P5, !PT ;  /* 0x0000000891917c10 */ /* 0x000fc6000affe4ff */
[----:B------:R3:W-:Y:S01]  /*579f0*/  STL [R1+0x17c4], R143 ;  /* 0x0017c48f01007387 */ /* 0x0007e20000100800 */
[----:B------:R-:W-:-:S03]  /*57a00*/  IMAD.MOV.U32 R141, RZ, RZ, R204 ;  /* 0x000000ffff8d7224 */ /* 0x000fc600078e00cc */
[----:B------:R-:W4:Y:S04]  /*57a10*/  LDL.LU R144, [R1+0x19ac] ;  /* 0x0019ac0001907983 */ /* 0x000f280000300800 */
[----:B------:R2:W-:Y:S04]  /*57a20*/  STL [R1+0x17c0], R145 ;  /* 0x0017c09101007387 */ /* 0x0005e80000100800 */
[----:B------:R-:W4:Y:S04]  /*57a30*/  LDL.LU R208, [R1+0x19b4] ;  /* 0x0019b40001d07983 */ /* 0x000f280000300800 */
[----:B-1----:R-:W4:Y:S04]  /*57a40*/  LDL.LU R204, [R1+0x19a8] ;  /* 0x0019a80001cc7983 */ /* 0x002f280000300800 */
[----:B------:R-:W4:Y:S04]  /*57a50*/  LDL.LU R209, [R1+0x19b0] ;  /* 0x0019b00001d17983 */ /* 0x000f280000300800 */
[----:B------:R1:W-:Y:S01]  /*57a60*/  LDGSTS.E [R3+0x23100], desc[UR14][R140.64], P3 ;  /* 0x231000008c037fae */ /* 0x0003e200099a100e */
[----:B--2---:R-:W-:Y:S01]  /*57a70*/  IADD3 R202, P4, PT, R202, UR17, RZ ;  /* 0x00000011caca7c10 */ /* 0x004fe2000ff9e0ff */
[----:B-1----:R-:W-:Y:S01]  /*57a80*/  IMAD.MOV.U32 R141, RZ, RZ, R145 ;  /* 0x000000ffff8d7224 */ /* 0x002fe200078e0091 */
[----:B------:R-:W-:-:S02]  /*57a90*/  MOV R140, R143 ;  /* 0x0000008f008c7202 */ /* 0x000fc40000000f00 */
[----:B---3--:R-:W2:Y:S04]  /*57aa0*/  LDL.LU R143, [R1+0x19bc] ;  /* 0x0019bc00018f7983 */ /* 0x008ea80000300800 */
[----:B------:R-:W3:Y:S01]  /*57ab0*/  LDL.LU R145, [R1+0x19c4] ;  /* 0x0019c40001917983 */ /* 0x000ee20000300800 */
[----:B------:R-:W-:-:S03]  /*57ac0*/  IADD3 R146, P5, PT, R146, UR17, RZ ;  /* 0x0000001192927c10 */ /* 0x000fc6000ffbe0ff */
[----:B------:R1:W-:Y:S04]  /*57ad0*/  STL [R1+0x18ac], R202 ;  /* 0x0018acca01007387 */ /* 0x0003e80000100800 */
[----:B------:R1:W-:Y:S01]  /*57ae0*/  LDGSTS.E [R3+0x23180], desc[UR14][R140.64], P0 ;  /* 0x231800008c037fae */ /* 0x0003e200081a100e */
[----:B------:R-:W-:Y:S02]  /*57af0*/  IADD3.X R206, PT, PT, R206, UR8, RZ, P4, !PT ;  /* 0x00000008cece7c10 */ /* 0x000fe4000a7fe4ff */
[----:B------:R-:W-:-:S03]  /*57b00*/  IADD3.X R147, PT, PT, R147, UR8, RZ, P5, !PT ;  /* 0x0000000893937c10 */ /* 0x000fc6000affe4ff */
[----:B------:R1:W-:Y:S02]  /*57b10*/  STL [R1+0x18a8], R206 ;  /* 0x0018a8ce01007387 */ /* 0x0003e40000100800 */
[----:B-1----:R-:W-:Y:S02]  /*57b20*/  MOV R140, R202 ;  /* 0x000000ca008c7202 */ /* 0x002fe40000000f00 */
[----:B------:R1:W-:Y:S04]  /*57b30*/  STL [R1+0x18b4], R146 ;  /* 0x0018b49201007387 */ /* 0x0003e80000100800 */
[----:B------:R-:W3:Y:S01]  /*57b40*/  LDL.LU R202, [R1+0x19b8] ;  /* 0x0019b80001ca7983 */ /* 0x000ee20000300800 */
[----:B------:R-:W-:-:S03]  /*57b50*/  IMAD.MOV.U32 R141, RZ, RZ, R206 ;  /* 0x000000ffff8d7224 */ /* 0x000fc600078e00ce */
[----:B------:R1:W-:Y:S04]  /*57b60*/  STL [R1+0x18b0], R147 ;  /* 0x0018b09301007387 */ /* 0x0003e80000100800 */
[----:B------:R-:W3:Y:S04]  /*57b70*/  LDL.LU R206, [R1+0x19c0] ;  /* 0x0019c00001ce7983 */ /* 0x000ee80000300800 */
[----:B------:R1:W-:Y:S01]  /*57b80*/  LDGSTS.E [R3+0x24000], desc[UR14][R140.64], P1 ;  /* 0x240000008c037fae */ /* 0x0003e200089a100e */
[----:B------:R-:W-:Y:S02]  /*57b90*/  IADD3 R205, P4, PT, R205, UR17, RZ ;  /* 0x00000011cdcd7c10 */ /* 0x000fe4000ff9e0ff */
[----:B-1----:R-:W-:Y:S01]  /*57ba0*/  MOV R140, R146 ;  /* 0x00000092008c7202 */ /* 0x002fe20000000f00 */
[----:B------:R-:W-:Y:S01]  /*57bb0*/  IMAD.MOV.U32 R141, RZ, RZ, R147 ;  /* 0x000000ffff8d7224 */ /* 0x000fe200078e0093 */
[----:B------:R-:W3:Y:S01]  /*57bc0*/  LDL.LU R146, [R1+0x1aac] ;  /* 0x001aac0001927983 */ /* 0x000ee20000300800 */
[----:B------:R-:W-:-:S03]  /*57bd0*/  IADD3 R142, P5, PT, R142, UR17, RZ ;  /* 0x000000118e8e7c10 */ /* 0x000fc6000ffbe0ff */
[----:B------:R-:W3:Y:S01]  /*57be0*/  LDL.LU R147, [R1+0x1ab4] ;  /* 0x001ab40001937983 */ /* 0x000ee20000300800 */
[----:B----4-:R-:W-:-:S03]  /*57bf0*/  IADD3.X R207, PT, PT, R207, UR8, RZ, P4, !PT ;  /* 0x00000008cfcf7c10 */ /* 0x010fc6000a7fe4ff */
[----:B------:R-:W-:Y:S01]  /*57c00*/  STL [R1+0x18bc], R205 ;  /* 0x0018bccd01007387 */ /* 0x000fe20000100800 */
[----:B------:R-:W-:-:S03]  /*57c10*/  IADD3.X R203, PT, PT, R203, UR8, RZ, P5, !PT ;  /* 0x00000008cbcb7c10 */ /* 0x000fc6000affe4ff */
[----:B------:R1:W-:Y:S04]  /*57c20*/  LDGSTS.E [R3+0x24080], desc[UR14][R140.64], P2 ;  /* 0x240800008c037fae */ /* 0x0003e800091a100e */
[----:B------:R4:W-:Y:S04]  /*57c30*/  STL [R1+0x18b8], R207 ;  /* 0x0018b8cf01007387 */ /* 0x0009e80000100800 */
[----:B------:R-:W-:Y:S01]  /*57c40*/  STL [R1+0x18c4], R142 ;  /* 0x0018c48e01007387 */ /* 0x000fe20000100800 */
[----:B-1----:R-:W-:Y:S01]  /*57c50*/  MOV R140, R205 ;  /* 0x000000cd008c7202 */ /* 0x002fe20000000f00 */
[----:B------:R-:W-:-:S02]  /*57c60*/  IMAD.MOV.U32 R141, RZ, RZ, R207 ;  /* 0x000000ffff8d7224 */ /* 0x000fc400078e00cf */
[----:B----4-:R-:W4:Y:S04]  /*57c70*/  LDL.LU R207, [R1+0x1aa8] ;  /* 0x001aa80001cf7983 */ /* 0x010f280000300800 */
        /* <DEDUP_REMOVED lines=11> */
[----:B------:R-:W-:Y:S02]  /*57d30*/  IADD3.X R204, PT, PT, R204, UR8, RZ, P4, !PT ;  /* 0x00000008cccc7c10 */ /* 0x000fe4000a7fe4ff */
[----:B------:R-:W-:-:S03]  /*57d40*/  IADD3.X R209, PT, PT, R209, UR8, RZ, P5, !PT ;  /* 0x00000008d1d17c10 */ /* 0x000fc6000affe4ff */
[----:B------:R1:W-:Y:S02]  /*57d50*/  STL [R1+0x19a8], R204 ;  /* 0x0019a8cc01007387 */ /* 0x0003e40000100800 */
[----:B-1----:R-:W-:Y:S02]  /*57d60*/  IMAD.MOV.U32 R141, RZ, RZ, R204 ;  /* 0x000000ffff8d7224 */ /* 0x002fe400078e00cc */
[----:B------:R-:W-:Y:S01]  /*57d70*/  STL [R1+0x19b4], R208 ;  /* 0x0019b4d001007387 */ /* 0x000fe20000100800 */
[----:B------:R-:W-:-:S03]  /*57d80*/  MOV R140, R144 ;  /* 0x00000090008c7202 */ /* 0x000fc60000000f00 */
[----:B------:R-:W4:Y:S04]  /*57d90*/  LDL.LU R204, [R1+0x1ab8] ;  /* 0x001ab80001cc7983 */ /* 0x000f280000300800 */
[----:B------:R-:W-:Y:S04]  /*57da0*/  STL [R1+0x19b0], R209 ;  /* 0x0019b0d101007387 */ /* 0x000fe80000100800 */
[----:B------:R-:W4:Y:S01]  /*57db0*/  LDL.LU R144, [R1+0x1ac0] ;  /* 0x001ac00001907983 */ /* 0x000f220000300800 */
[----:B--2---:R-:W-:-:S03]  /*57dc0*/  IADD3 R143, P4, PT, R143, UR17, RZ ;  /* 0x000000118f8f7c10 */ /* 0x004fc6000ff9e0ff */
[----:B------:R1:W-:Y:S01]  /*57dd0*/  LDGSTS.E [R3+0x25000], desc[UR14][R140.64], P1 ;  /* 0x250000008c037fae */ /* 0x0003e200089a100e */
[----:B---3--:R-:W-:-:S03]  /*57de0*/  IADD3 R145, P5, PT, R145, UR17, RZ ;  /* 0x0000001191917c10 */ /* 0x008fc6000ffbe0ff */
[----:B------:R-:W-:Y:S01]  /*57df0*/  STL [R1+0x19bc], R143 ;  /* 0x0019bc8f01007387 */ /* 0x000fe20000100800 */
[----:B-1----:R-:W-:Y:S01]  /*57e00*/  MOV R140, R208 ;  /* 0x000000d0008c7202 */ /* 0x002fe20000000f00 */
[----:B------:R-:W-:-:S05]  /*57e10*/  IMAD.MOV.U32 R141, RZ, RZ, R209 ;  /* 0x000000ffff8d7224 */ /* 0x000fca00078e00d1 */
[----:B------:R1:W-:Y:S01]  /*57e20*/  LDGSTS.E [R3+0x25080], desc[UR14][R140.64], P2 ;  /* 0x250800008c037fae */ /* 0x0003e200091a100e */
[----:B------:R-:W-:Y:S02]  /*57e30*/  IADD3.X R202, PT, PT, R202, UR8, RZ, P4, !PT ;  /* 0x00000008caca7c10 */ /* 0x000fe4000a7fe4ff */
[----:B-1----:R-:W-:-:S03]  /*57e40*/  MOV R140, R143 ;  /* 0x0000008f008c7202 */ /* 0x002fc60000000f00 */
[----:B------:R-:W-:Y:S01]  /*57e50*/  IMAD.MOV.U32 R141, RZ, RZ, R202 ;  /* 0x000000ffff8d7224 */ /* 0x000fe200078e00ca */
[----:B------:R1:W-:Y:S01]  /*57e60*/  STL [R1+0x19b8], R202 ;  /* 0x0019b8ca01007387 */ /* 0x0003e20000100800 */
[----:B------:R-:W-:-:S03]  /*57e70*/  IADD3.X R206, PT, PT, R206, UR8, RZ, P5, !PT ;  /* 0x00000008cece7c10 */ /* 0x000fc6000affe4ff */
[----:B------:R-:W-:Y:S04]  /*57e80*/  STL [R1+0x19c4], R145 ;  /* 0x0019c49101007387 */ /* 0x000fe80000100800 */
[----:B------:R2:W-:Y:S04]  /*57e90*/  LDGSTS.E [R3+0x25100], desc[UR14][R140.64], P3 ;  /* 0x251000008c037fae */ /* 0x0005e800099a100e */
[----:B-1----:R-:W3:Y:S04]  /*57ea0*/  LDL.LU R202, [R1+0x1bac] ;  /* 0x001bac0001ca7983 */ /* 0x002ee80000300800 */
[----:B------:R1:W-:Y:S04]  /*57eb0*/  STL [R1+0x19c0], R206 ;  /* 0x0019c0ce01007387 */ /* 0x0003e80000100800 */
[----:B------:R-:W3:Y:S01]  /*57ec0*/  LDL.LU R143, [R1+0x1bb4] ;  /* 0x001bb400018f7983 */ /* 0x000ee20000300800 */
[----:B--2---:R-:W-:Y:S01]  /*57ed0*/  IMAD.MOV.U32 R141, RZ, RZ, R206 ;  /* 0x000000ffff8d7224 */ /* 0x004fe200078e00ce */
[----:B------:R-:W-:-:S02]  /*57ee0*/  MOV R140, R145 ;  /* 0x00000091008c7202 */ /* 0x000fc40000000f00 */
[----:B-1----:R-:W2:Y:S04]  /*57ef0*/  LDL.LU R206, [R1+0x1ba8] ;  /* 0x001ba80001ce7983 */ /* 0x002ea80000300800 */
[----:B------:R-:W2:Y:S01]  /*57f00*/  LDL.LU R145, [R1+0x1bb0] ;  /* 0x001bb00001917983 */ /* 0x000ea20000300800 */
[----:B------:R-:W-:Y:S02]  /*57f10*/  IADD3 R146, P4, PT, R146, UR17, RZ ;  /* 0x0000001192927c10 */ /* 0x000fe4000ff9e0ff */
[----:B------:R-:W-:Y:S01]  /*57f20*/  IADD3 R147, P5, PT, R147, UR17, RZ ;  /* 0x0000001193937c10 */ /* 0x000fe2000ffbe0ff */
[----:B------:R1:W-:Y:S04]  /*57f30*/  LDGSTS.E [R3+0x25180], desc[UR14][R140.64], P0 ;  /* 0x251800008c037fae */ /* 0x0003e800081a100e */
[----:B------:R1:W-:Y:S01]  /*57f40*/  STL [R1+0x1aac], R146 ;  /* 0x001aac9201007387 */ /* 0x0003e20000100800 */
[----:B----4-:R-:W-:-:S02]  /*57f50*/  IADD3.X R207, PT, PT, R207, UR8, RZ, P4, !PT ;  /* 0x00000008cfcf7c10 */ /* 0x010fc4000a7fe4ff */
[----:B-1----:R-:W-:-:S03]  /*57f60*/  MOV R140, R146 ;  /* 0x00000092008c7202 */ /* 0x002fc60000000f00 */
[----:B------:R-:W-:Y:S01]  /*57f70*/  STL [R1+0x1aa8], R207 ;  /* 0x001aa8cf01007387 */ /* 0x000fe20000100800 */
[----:B------:R-:W-:Y:S01]  /*57f80*/  IMAD.MOV.U32 R141, RZ, RZ, R207 ;  /* 0x000000ffff8d7224 */ /* 0x000fe200078e00cf */
[----:B------:R-:W-:Y:S02]  /*57f90*/  IADD3.X R205, PT, PT, R205, UR8, RZ, P5, !PT ;  /* 0x00000008cdcd7c10 */ /* 0x000fe4000affe4ff */
[----:B------:R1:W-:Y:S04]  /*57fa0*/  STL [R1+0x1ab4], R147 ;  /* 0x001ab49301007387 */ /* 0x0003e80000100800 */
[----:B------:R-:W4:Y:S04]  /*57fb0*/  LDL.LU R208, [R1+0x1bbc] ;  /* 0x001bbc0001d07983 */ /* 0x000f280000300800 */
[----:B------:R-:W-:Y:S04]  /*57fc0*/  STL [R1+0x1ab0], R205 ;  /* 0x001ab0cd01007387 */ /* 0x000fe80000100800 */
[----:B------:R-:W4:Y:S04]  /*57fd0*/  LDL.LU R146, [R1+0x1bc4] ;  /* 0x001bc40001927983 */ /* 0x000f280000300800 */
[----:B------:R1:W-:Y:S01]  /*57fe0*/  LDGSTS.E [R3+0x26000], desc[UR14][R140.64], P1 ;  /* 0x260000008c037fae */ /* 0x0003e200089a100e */
[----:B------:R-:W-:-:S03]  /*57ff0*/  IADD3 R203, P4, PT, R203, UR17, RZ ;  /* 0x00000011cbcb7c10 */ /* 0x000fc6000ff9e0ff */
[----:B------:R-:W4:Y:S01]  /*58000*/  LDL.LU R209, [R1+0x1bb8] ;  /* 0x001bb80001d17983 */ /* 0x000f220000300800 */
[----:B------:R-:W-:Y:S02]  /*58010*/  IADD3 R142, P5, PT, R142, UR17, RZ ;  /* 0x000000118e8e7c10 */ /* 0x000fe4000ffbe0ff */
[----:B-1----:R-:W-:Y:S01]  /*58020*/  MOV R140, R147 ;  /* 0x00000093008c7202 */ /* 0x002fe20000000f00 */
[----:B------:R-:W-:Y:S01]  /*58030*/  IMAD.MOV.U32 R141, RZ, RZ, R205 ;  /* 0x000000ffff8d7224 */ /* 0x000fe200078e00cd */
[----:B------:R-:W4:Y:S04]  /*58040*/  LDL.LU R147, [R1+0x1bc0] ;  /* 0x001bc00001937983 */ /* 0x000f280000300800 */
[----:B------:R-:W-:Y:S04]  /*58050*/  STL [R1+0x1abc], R203 ;  /* 0x001abccb01007387 */ /* 0x000fe80000100800 */
[----:B------:R1:W-:Y:S02]  /*58060*/  LDGSTS.E [R3+0x26080], desc[UR14][R140.64], P2 ;  /* 0x260800008c037fae */ /* 0x0003e400091a100e */
[----:B-1----:R-:W-:-:S02]  /*58070*/  MOV R140, R203 ;  /* 0x000000cb008c7202 */ /* 0x002fc40000000f00 */
[----:B------:R-:W-:-:S05]  /*58080*/  IADD3.X R204, PT, PT, R204, UR8, RZ, P4, !PT ;  /* 0x00000008cccc7c10 */ /* 0x000fca000a7fe4ff */
[----:B------:R1:W-:Y:S01]  /*58090*/  STL [R1+0x1ab8], R204 ;  /* 0x001ab8cc01007387 */ /* 0x0003e20000100800 */
[----:B------:R-:W-:Y:S01]  /*580a0*/  IMAD.MOV.U32 R141, RZ, RZ, R204 ;  /* 0x000000ffff8d7224 */ /* 0x000fe200078e00cc */
[----:B------:R-:W-:Y:S02]  /*580b0*/  IADD3.X R144, PT, PT, R144, UR8, RZ, P5, !PT ;  /* 0x0000000890907c10 */ /* 0x000fe4000affe4ff */
[----:B------:R1:W-:Y:S04]  /*580c0*/  STL [R1+0x1ac4], R142 ;  /* 0x001ac48e01007387 */ /* 0x0003e80000100800 */
[----:B------:R1:W-:Y:S04]  /*580d0*/  LDGSTS.E [R3+0x26100], desc[UR14][R140.64], P3 ;  /* 0x261000008c037fae */ /* 0x0003e800099a100e */
[----:B-1----:R-:W4:Y:S04]  /*580e0*/  LDL.LU R204, [R1+0x14cc] ;  /* 0x0014cc0001cc7983 */ /* 0x002f280000300800 */
[----:B------:R1:W-:Y:S04]  /*580f0*/  STL [R1+0x1ac0], R144 ;  /* 0x001ac09001007387 */ /* 0x0003e80000100800 */
[----:B------:R-:W4:Y:S01]  /*58100*/  LDL.LU R207, [R1+0x14c8] ;  /* 0x0014c80001cf7983 */ /* 0x000f220000300800 */
[----:B------:R-:W-:Y:S01]  /*58110*/  MOV R140, R142 ;  /* 0x0000008e008c7202 */ /* 0x000fe20000000f00 */
[----:B------:R-:W-:-:S02]  /*58120*/  IMAD.MOV.U32 R141, RZ, RZ, R144 ;  /* 0x000000ffff8d7224 */ /* 0x000fc400078e0090 */
[----:B------:R-:W4:Y:S04]  /*58130*/  LDL.LU R203, [R1+0x14d0] ;  /* 0x0014d00001cb7983 */ /* 0x000f280000300800 */
[----:B------:R-:W4:Y:S04]  /*58140*/  LDL.LU R142, [R1+0x14d4] ;  /* 0x0014d400018e7983 */ /* 0x000f280000300800 */
[----:B------:R-:W4:Y:S04]  /*58150*/  LDL.LU R205, [R1+0x14d8] ;  /* 0x0014d80001cd7983 */ /* 0x000f280000300800 */
[----:B-1----:R-:W4:Y:S04]  /*58160*/  LDL.LU R144, [R1+0x14dc] ;  /* 0x0014dc0001907983 */ /* 0x002f280000300800 */
[----:B------:R1:W-:Y:S01]  /*58170*/  LDGSTS.E [R3+0x26180], desc[UR14][R140.64], P0 ;  /* 0x261800008c037fae */ /* 0x0003e200081a100e */
[----:B---3--:R-:W-:-:S04]  /*58180*/  IADD3 R202, P4, PT, R202, UR17, RZ ;  /* 0x00000011caca7c10 */ /* 0x008fc8000ff9e0ff */
[----:B-1----:R-:W-:Y:S02]  /*58190*/  MOV R140, R202 ;  /* 0x000000ca008c7202 */ /* 0x002fe40000000f00 */
[----:B------:R-:W-:Y:S02]  /*581a0*/  IADD3 R143, P5, PT, R143, UR17, RZ ;  /* 0x000000118f8f7c10 */ /* 0x000fe4000ffbe0ff */
[----:B--2---:R-:W-:Y:S01]  /*581b0*/  IADD3.X R206, PT, PT, R206, UR8, RZ, P4, !PT ;  /* 0x00000008cece7c10 */ /* 0x004fe2000a7fe4ff */
[----:B------:R-:W-:Y:S01]  /*581c0*/  STL [R1+0x1bac], R202 ;  /* 0x001bacca01007387 */ /* 0x000fe20000100800 */
[----:B------:R-:W-:-:S03]  /*581d0*/  IADD3.X R145, PT, PT, R145, UR8, RZ, P5, !PT ;  /* 0x0000000891917c10 */ /* 0x000fc6000affe4ff */
[----:B------:R-:W-:Y:S01]  /*581e0*/  IMAD.MOV.U32 R141, RZ, RZ, R206 ;  /* 0x000000ffff8d7224 */ /* 0x000fe200078e00ce */
[----:B------:R1:W-:Y:S04]  /*581f0*/  STL [R1+0x1ba8], R206 ;  /* 0x001ba8ce01007387 */ /* 0x0003e80000100800 */
[----:B------:R-:W-:Y:S04]  /*58200*/  STL [R1+0x1bb4], R143 ;  /* 0x001bb48f01007387 */ /* 0x000fe80000100800 */
[----:B------:R2:W-:Y:S04]  /*58210*/  LDGSTS.E [R3+0x27000], desc[UR14][R140.64], P1 ;  /* 0x270000008c037fae */ /* 0x0005e800089a100e */
[----:B------:R3:W-:Y:S04]  /*58220*/  STL [R1+0x1bb0], R145 ;  /* 0x001bb09101007387 */ /* 0x0007e80000100800 */
[----:B-1----:R-:W4:Y:S01]  /*58230*/  LDL.LU R206, [R1+0x14e0] ;  /* 0x0014e00001ce7983 */ /* 0x002f220000300800 */
[----:B--2---:R-:W-:-:S03]  /*58240*/  IMAD.MOV.U32 R141, RZ, RZ, R145 ;  /* 0x000000ffff8d7224 */ /* 0x004fc600078e0091 */
[----:B---3--:R-:W2:Y:S01]  /*58250*/  LDL.LU R145, [R1+0x14e4] ;  /* 0x0014e40001917983 */ /* 0x008ea20000300800 */
[----:B------:R-:W-:-:S03]  /*58260*/  MOV R140, R143 ;  /* 0x0000008f008c7202 */ /* 0x000fc60000000f00 */
[----:B------:R-:W3:Y:S04]  /*58270*/  LDL.LU R202, [R1+0x15c8] ;  /* 0x0015c80001ca7983 */ /* 0x000ee80000300800 */
[----:B------:R-:W3:Y:S01]  /*58280*/  LDL.LU R143, [R1+0x15cc] ;  /* 0x0015cc00018f7983 */ /* 0x000ee20000300800 */
[----:B----4-:R-:W-:-:S03]  /*58290*/  IADD3 R208, P4, PT, R208, UR17, RZ ;  /* 0x00000011d0d07c10 */ /* 0x010fc6000ff9e0ff */
[----:B------:R1:W-:Y:S01]  /*582a0*/  LDGSTS.E [R3+0x27080], desc[UR14][R140.64], P2 ;  /* 0x270800008c037fae */ /* 0x0003e200091a100e */
[----:B------:R-:W-:Y:S02]  /*582b0*/  IADD3 R146, P5, PT, R146, UR17, RZ ;  /* 0x0000001192927c10 */ /* 0x000fe4000ffbe0ff */
[----:B------:R-:W-:Y:S02]  /*582c0*/  IADD3.X R209, PT, PT, R209, UR8, RZ, P4, !PT ;  /* 0x00000008d1d17c10 */ /* 0x000fe4000a7fe4ff */
[----:B-1----:R-:W-:-:S03]  /*582d0*/  MOV R140, R208 ;  /* 0x000000d0008c7202 */ /* 0x002fc60000000f00 */
[----:B------:R-:W-:Y:S01]  /*582e0*/  IMAD.MOV.U32 R141, RZ, RZ, R209 ;  /* 0x000000ffff8d7224 */ /* 0x000fe200078e00d1 */
[----:B------:R-:W-:Y:S01]  /*582f0*/  STL [R1+0x1bbc], R208 ;  /* 0x001bbcd001007387 */ /* 0x000fe20000100800 */
[----:B------:R-:W-:-:S03]  /*58300*/  IADD3.X R147, PT, PT, R147, UR8, RZ, P5, !PT ;  /* 0x0000000893937c10 */ /* 0x000fc6000affe4ff */
[----:B------:R1:W-:Y:S04]  /*58310*/  LDGSTS.E [R3+0x27100], desc[UR14][R140.64], P3 ;  /* 0x271000008c037fae */ /* 0x0003e800099a100e */
[----:B------:R-:W-:Y:S04]  /*58320*/  STL [R1+0x1bb8], R209 ;  /* 0x001bb8d101007387 */ /* 0x000fe80000100800 */
[----:B------:R4:W-:Y:S01]  /*58330*/  STL [R1+0x1bc4], R146 ;  /* 0x001bc49201007387 */ /* 0x0009e20000100800 */
[----:B-1----:R-:W-:Y:S01]  /*58340*/  MOV R140, R146 ;  /* 0x00000092008c7202 */ /* 0x002fe20000000f00 */
[----:B------:R-:W-:-:S02]  /*58350*/  IMAD.MOV.U32 R141, RZ, RZ, R147 ;  /* 0x000000ffff8d7224 */ /* 0x000fc400078e0093 */
[----:B------:R1:W-:Y:S04]  /*58360*/  STL [R1+0x1bc0], R147 ;  /* 0x001bc09301007387 */ /* 0x0003e80000100800 */
[----:B----4-:R-:W4:Y:S04]  /*58370*/  LDL.LU R146, [R1+0x15d4] ;  /* 0x0015d40001927983 */ /* 0x010f280000300800 */
[----:B------:R1:W-:Y:S04]  /*58380*/  LDGSTS.E [R3+0x27180], desc[UR14][R140.64], P0 ;  /* 0x271800008c037fae */ /* 0x0003e800081a100e */
[----:B-1----:R-:W4:Y:S01]  /*58390*/  LDL.LU R147, [R1+0x15dc] ;  /* 0x0015dc0001937983 */ /* 0x002f220000300800 */
[----:B------:R-:W-:-:S04]  /*583a0*/  LOP3.LUT R3, R200, 0x10, RZ, 0x3c, !PT ;  /* 0x00000010c8037812 */ /* 0x000fc800078e3cff */
[----:B------:R-:W-:Y:S02]  /*583b0*/  IADD3 R3, PT, PT, R3, UR12, RZ ;  /* 0x0000000c03037c10 */ /* 0x000fe4000fffe0ff */
[----:B------:R-:W-:-:S04]  /*583c0*/  IADD3 R204, P4, PT, R204, UR17, RZ ;  /* 0x00000011cccc7c10 */ /* 0x000fc8000ff9e0ff */
[----:B------:R-:W-:Y:S01]  /*583d0*/  IADD3.X R207, PT, PT, R207, UR8, RZ, P4, !PT ;  /* 0x00000008cfcf7c10 */ /* 0x000fe2000a7fe4ff */
[----:B------:R-:W-:Y:S03]  /*583e0*/  STL [R1+0x14cc], R204 ;  /* 0x0014cccc01007387 */ /* 0x000fe60000100800 */
[----:B------:R-:W-:Y:S01]  /*583f0*/  MOV R141, R207 ;  /* 0x000000cf008d7202 */ /* 0x000fe20000000f00 */
[----:B------:R1:W-:Y:S01]  /*58400*/  STL [R1+0x14c8], R207 ;  /* 0x0014c8cf01007387 */ /* 0x0003e20000100800 */
[----:B------:R-:W-:Y:S01]  /*58410*/  IMAD.MOV.U32 R140, RZ, RZ, R204 ;  /* 0x000000ffff8c7224 */ /* 0x000fe200078e00cc */
[----:B------:R-:W-:-:S04]  /*58420*/  IADD3 R142, P4, PT, R142, UR17, RZ ;  /* 0x000000118e8e7c10 */ /* 0x000fc8000ff9e0ff */
[----:B------:R1:W-:Y:S04]  /*58430*/  LDGSTS.E [R3+0x20200], desc[UR14][R140.64], P1 ;  /* 0x202000008c037fae */ /* 0x0003e800089a100e */
[----:B-1----:R-:W4:Y:S04]  /*58440*/  LDL.LU R207, [R1+0x15d0] ;  /* 0x0015d00001cf7983 */ /* 0x002f280000300800 */
[----:B------:R-:W4:Y:S01]  /*58450*/  LDL.LU R204, [R1+0x15d8] ;  /* 0x0015d80001cc7983 */ /* 0x000f220000300800 */
[----:B------:R-:W-:Y:S02]  /*58460*/  IADD3 R144, P5, PT, R144, UR17, RZ ;  /* 0x0000001190907c10 */ /* 0x000fe4000ffbe0ff */
[----:B------:R-:W-:Y:S01]  /*58470*/  IADD3.X R203, PT, PT, R203, UR8, RZ, P4, !PT ;  /* 0x00000008cbcb7c10 */ /* 0x000fe2000a7fe4ff */
[----:B------:R-:W-:Y:S01]  /*58480*/  STL [R1+0x14d4], R142 ;  /* 0x0014d48e01007387 */ /* 0x000fe20000100800 */
[----:B------:R-:W-:Y:S01]  /*58490*/  IADD3.X R205, PT, PT, R205, UR8, RZ, P5, !PT ;  /* 0x00000008cdcd7c10 */ /* 0x000fe2000affe4ff */
[----:B------:R-:W-:Y:S01]  /*584a0*/  IMAD.MOV.U32 R140, RZ, RZ, R142 ;  /* 0x000000ffff8c7224 */ /* 0x000fe200078e008e */
[----:B------:R-:W-:Y:S01]  /*584b0*/  MOV R141, R203 ;  /* 0x000000cb008d7202 */ /* 0x000fe20000000f00 */
[----:B------:R1:W-:Y:S04]  /*584c0*/  STL [R1+0x14d0], R203 ;  /* 0x0014d0cb01007387 */ /* 0x0003e80000100800 */
[----:B------:R-:W-:Y:S04]  /*584d0*/  STL [R1+0x14dc], R144 ;  /* 0x0014dc9001007387 */ /* 0x000fe80000100800 */
[----:B------:R1:W-:Y:S04]  /*584e0*/  LDGSTS.E [R3+0x20280], desc[UR14][R140.64], P2 ;  /* 0x202800008c037fae */ /* 0x0003e800091a100e */
[----:B-1----:R-:W4:Y:S04]  /*584f0*/  LDL.LU R203, [R1+0x15e4] ;  /* 0x0015e40001cb7983 */ /* 0x002f280000300800 */
[----:B------:R1:W-:Y:S04]  /*58500*/  STL [R1+0x14d8], R205 ;  /* 0x0014d8cd01007387 */ /* 0x0003e80000100800 */
[----:B------:R-:W4:Y:S01]  /*58510*/  LDL.LU R142, [R1+0x16cc] ;  /* 0x0016cc00018e7983 */ /* 0x000f220000300800 */
[----:B------:R-:W-:Y:S01]  /*58520*/  MOV R141, R205 ;  /* 0x000000cd008d7202 */ /* 0x000fe20000000f00 */
[----:B------:R-:W-:-:S02]  /*58530*/  IMAD.MOV.U32 R140, RZ, RZ, R144 ;  /* 0x000000ffff8c7224 */ /* 0x000fc400078e0090 */
[----:B-1----:R-:W4:Y:S04]  /*58540*/  LDL.LU R205, [R1+0x15e0] ;  /* 0x0015e00001cd7983 */ /* 0x002f280000300800 */
[----:B------:R-:W4:Y:S04]  /*58550*/  LDL.LU R144, [R1+0x16c8] ;  /* 0x0016c80001907983 */ /* 0x000f280000300800 */
[----:B------:R1:W-:Y:S01]  /*58560*/  LDGSTS.E [R3+0x20300], desc[UR14][R140.64], P3 ;  /* 0x203000008c037fae */ /* 0x0003e200099a100e */
[----:B--2---:R-:W-:-:S04]  /*58570*/  IADD3 R145, P4, PT, R145, UR17, RZ ;  /* 0x0000001191917c10 */ /* 0x004fc8000ff9e0ff */
[----:B------:R-:W-:Y:S02]  /*58580*/  IADD3.X R206, PT, PT, R206, UR8, RZ, P4, !PT ;  /* 0x00000008cece7c10 */ /* 0x000fe4000a7fe4ff */
[----:B---3--:R-:W-:Y:S01]  /*58590*/  IADD3 R143, P5, PT, R143, UR17, RZ ;  /* 0x000000118f8f7c10 */ /* 0x008fe2000ffbe0ff */
[----:B------:R2:W-:Y:S01]  /*585a0*/  STL [R1+0x14e4], R145 ;  /* 0x0014e49101007387 */ /* 0x0005e20000100800 */
[----:B-1----:R-:W-:Y:S01]  /*585b0*/  IMAD.MOV.U32 R140, RZ, RZ, R145 ;  /* 0x000000ffff8c7224 */ /* 0x002fe200078e0091 */
[----:B------:R-:W-:Y:S02]  /*585c0*/  MOV R141, R206 ;  /* 0x000000ce008d7202 */ /* 0x000fe40000000f00 */
[----:B------:R-:W-:Y:S01]  /*585d0*/  IADD3.X R202, PT, PT, R202, UR8, RZ, P5, !PT ;  /* 0x00000008caca7c10 */ /* 0x000fe2000affe4ff */
[----:B------:R-:W-:Y:S04]  /*585e0*/  STL [R1+0x14e0], R206 ;  /* 0x0014e0ce01007387 */ /* 0x000fe80000100800 */
[----:B------:R-:W-:Y:S04]  /*585f0*/  STL [R1+0x15cc], R143 ;  /* 0x0015cc8f01007387 */ /* 0x000fe80000100800 */
[----:B--2---:R-:W2:Y:S04]  /*58600*/  LDL.LU R145, [R1+0x16d4] ;  /* 0x0016d40001917983 */ /* 0x004ea80000300800 */
[----:B------:R1:W-:Y:S04]  /*58610*/  STL [R1+0x15c8], R202 ;  /* 0x0015c8ca01007387 */ /* 0x0003e80000100800 */
[----:B------:R3:W-:Y:S04]  /*58620*/  LDGSTS.E [R3+0x20380], desc[UR14][R140.64], P0 ;  /* 0x203800008c037fae */ /* 0x0007e800081a100e */
[----:B------:R-:W2:Y:S01]  /*58630*/  LDL.LU R208, [R1+0x16dc] ;  /* 0x0016dc0001d07983 */ /* 0x000ea20000300800 */
[----:B---3--:R-:W-:-:S03]  /*58640*/  MOV R141, R202 ;  /* 0x000000ca008d7202 */ /* 0x008fc60000000f00 */
[----:B-1----:R-:W3:Y:S04]  /*58650*/  LDL.LU R202, [R1+0x16d0] ;  /* 0x0016d00001ca7983 */ /* 0x002ee80000300800 */
[----:B------:R-:W3:Y:S01]  /*58660*/  LDL.LU R209, [R1+0x16d8] ;  /* 0x0016d80001d17983 */ /* 0x000ee20000300800 */
[----:B------:R-:W-:-:S03]  /*58670*/  IMAD.MOV.U32 R140, RZ, RZ, R143 ;  /* 0x000000ffff8c7224 */ /* 0x000fc600078e008f */
[----:B------:R-:W3:Y:S01]  /*58680*/  LDL.LU R143, [R1+0x16e4] ;  /* 0x0016e400018f7983 */ /* 0x000ee20000300800 */
[----:B----4-:R-:W-:-:S03]  /*58690*/  IADD3 R146, P4, PT, R146, UR17, RZ ;  /* 0x0000001192927c10 */ /* 0x010fc6000ff9e0ff */
[----:B------:R-:W4:Y:S01]  /*586a0*/  LDL.LU R206, [R1+0x17cc] ;  /* 0x0017cc0001ce7983 */ /* 0x000f220000300800 */
[----:B------:R-:W-:-:S03]  /*586b0*/  IADD3 R147, P5, PT, R147, UR17, RZ ;  /* 0x0000001193937c10 */ /* 0x000fc6000ffbe0ff */
[----:B------:R1:W-:Y:S04]  /*586c0*/  STL [R1+0x15d4], R146 ;  /* 0x0015d49201007387 */ /* 0x0003e80000100800 */
[----:B------:R1:W-:Y:S02]  /*586d0*/  LDGSTS.E [R3+0x21200], desc[UR14][R140.64], P1 ;  /* 0x212000008c037fae */ /* 0x0003e400089a100e */
[----:B-1----:R-:W-:Y:S01]  /*586e0*/  IMAD.MOV.U32 R140, RZ, RZ, R146 ;  /* 0x000000ffff8c7224 */ /* 0x002fe200078e0092 */
[----:B------:R-:W-:Y:S02]  /*586f0*/  IADD3.X R207, PT, PT, R207, UR8, RZ, P4, !PT ;  /* 0x00000008cfcf7c10 */ /* 0x000fe4000a7fe4ff */
[----:B------:R-:W-:-:S03]  /*58700*/  IADD3.X R204, PT, PT, R204, UR8, RZ, P5, !PT ;  /* 0x00000008cccc7c10 */ /* 0x000fc6000affe4ff */
[----:B------:R1:W-:Y:S04]  /*58710*/  STL [R1+0x15d0], R207 ;  /* 0x0015d0cf01007387 */ /* 0x0003e80000100800 */
[----:B------:R1:W-:Y:S01]  /*58720*/  STL [R1+0x15dc], R147 ;  /* 0x0015dc9301007387 */ /* 0x0003e20000100800 */
[----:B------:R-:W-:-:S03]  /*58730*/  MOV R141, R207 ;  /* 0x000000cf008d7202 */ /* 0x000fc60000000f00 */
[----:B------:R-:W4:Y:S04]  /*58740*/  LDL.LU R146, [R1+0x16e0] ;  /* 0x0016e00001927983 */ /* 0x000f280000300800 */
[----:B------:R1:W-:Y:S04]  /*58750*/  STL [R1+0x15d8], R204 ;  /* 0x0015d8cc01007387 */ /* 0x0003e80000100800 */
[----:B-1----:R-:W4:Y:S01]  /*58760*/  LDL.LU R207, [R1+0x17c8] ;  /* 0x0017c80001cf7983 */ /* 0x002f220000300800 */
[----:B------:R-:W-:-:S03]  /*58770*/  IADD3 R203, P4, PT, R203, UR17, RZ ;  /* 0x00000011cbcb7c10 */ /* 0x000fc6000ff9e0ff */
[----:B------:R1:W-:Y:S01]  /*58780*/  LDGSTS.E [R3+0x21280], desc[UR14][R140.64], P2 ;  /* 0x212800008c037fae */ /* 0x0003e200091a100e */
[----:B------:R-:W-:Y:S01]  /*58790*/  IADD3 R142, P5, PT, R142, UR17, RZ ;  /* 0x000000118e8e7c10 */ /* 0x000fe2000ffbe0ff */
[----:B-1----:R-:W-:Y:S01]  /*587a0*/  IMAD.MOV.U32 R140, RZ, RZ, R147 ;  /* 0x000000ffff8c7224 */ /* 0x002fe200078e0093 */
[----:B------:R-:W-:Y:S01]  /*587b0*/  MOV R141, R204 ;  /* 0x000000cc008d7202 */ /* 0x000fe20000000f00 */
[----:B------:R-:W4:Y:S01]  /*587c0*/  LDL.LU R147, [R1+0x17d4] ;  /* 0x0017d40001937983 */ /* 0x000f220000300800 */
[----:B------:R-:W-:-:S03]  /*587d0*/  IADD3.X R205, PT, PT, R205, UR8, RZ, P4, !PT ;  /* 0x00000008cdcd7c10 */ /* 0x000fc6000a7fe4ff */
[----:B------:R-:W4:Y:S01]  /*587e0*/  LDL.LU R204, [R1+0x17dc] ;  /* 0x0017dc0001cc7983 */ /* 0x000f220000300800 */
[----:B------:R-:W-:-:S03]  /*587f0*/  IADD3.X R144, PT, PT, R144, UR8, RZ, P5, !PT ;  /* 0x0000000890907c10 */ /* 0x000fc6000affe4ff */
[----:B------:R1:W-:Y:S04]  /*58800*/  STL [R1+0x15e4], R203 ;  /* 0x0015e4cb01007387 */ /* 0x0003e80000100800 */
[----:B------:R1:W-:Y:S04]  /*58810*/  LDGSTS.E [R3+0x21300], desc[UR14][R140.64], P3 ;  /* 0x213000008c037fae */ /* 0x0003e800099a100e */
[----:B------:R1:W-:Y:S04]  /*58820*/  STL [R1+0x15e0], R205 ;  /* 0x0015e0cd01007387 */ /* 0x0003e80000100800 */
[----:B------:R-:W-:Y:S01]  /*58830*/  STL [R1+0x16cc], R142 ;  /* 0x0016cc8e01007387 */ /* 0x000fe20000100800 */
[----:B-1----:R-:W-:Y:S01]  /*58840*/  IMAD.MOV.U32 R140, RZ, RZ, R203 ;  /* 0x000000ffff8c7224 */ /* 0x002fe200078e00cb */
[----:B------:R-:W-:-:S02]  /*58850*/  MOV R141, R205 ;  /* 0x000000cd008d7202 */ /* 0x000fc40000000f00 */
[----:B------:R-:W4:Y:S04]  /*58860*/  LDL.LU R203, [R1+0x17d0] ;  /* 0x0017d00001cb7983 */ /* 0x000f280000300800 */
[----:B------:R1:W-:Y:S04]  /*58870*/  STL [R1+0x16c8], R144 ;  /* 0x0016c89001007387 */ /* 0x0003e80000100800 */
[----:B------:R-:W4:Y:S04]  /*58880*/  LDL.LU R205, [R1+0x17d8] ;  /* 0x0017d80001cd7983 */ /* 0x000f280000300800 */
[----:B------:R1:W-:Y:S01]  /*58890*/  LDGSTS.E [R3+0x21380], desc[UR14][R140.64], P0 ;  /* 0x213800008c037fae */ /* 0x0003e200081a100e */
[----:B--2---:R-:W-:Y:S01]  /*588a0*/  IADD3 R145, P4, PT, R145, UR17, RZ ;  /* 0x0000001191917c10 */ /* 0x004fe2000ff9e0ff */
[----:B-1----:R-:W-:Y:S01]  /*588b0*/  IMAD.MOV.U32 R140, RZ, RZ, R142 ;  /* 0x000000ffff8c7224 */ /* 0x002fe200078e008e */
[----:B------:R-:W-:-:S02]  /*588c0*/  MOV R141, R144 ;  /* 0x00000090008d7202 */ /* 0x000fc40000000f00 */
[----:B------:R-:W2:Y:S04]  /*588d0*/  LDL.LU R144, [R1+0x17e4] ;  /* 0x0017e40001907983 */ /* 0x000ea80000300800 */
[----:B------:R-:W2:Y:S01]  /*588e0*/  LDL.LU R142, [R1+0x18cc] ;  /* 0x0018cc00018e7983 */ /* 0x000ea20000300800 */
[----:B------:R-:W-:-:S03]  /*588f0*/  IADD3 R208, P5, PT, R208, UR17, RZ ;  /* 0x00000011d0d07c10 */ /* 0x000fc6000ffbe0ff */
[----:B------:R-:W-:Y:S04]  /*58900*/  STL [R1+0x16d4], R145 ;  /* 0x0016d49101007387 */ /* 0x000fe80000100800 */
[----:B------:R1:W-:Y:S01]  /*58910*/  LDGSTS.E [R3+0x22200], desc[UR14][R140.64], P1 ;  /* 0x222000008c037fae */ /* 0x0003e200089a100e */
[----:B---3--:R-:W-:Y:S02]  /*58920*/  IADD3.X R202, PT, PT, R202, UR8, RZ, P4, !PT ;  /* 0x00000008caca7c10 */ /* 0x008fe4000a7fe4ff */
[----:B------:R-:W-:-:S03]  /*58930*/  IADD3.X R209, PT, PT, R209, UR8, RZ, P5, !PT ;  /* 0x00000008d1d17c10 */ /* 0x000fc6000affe4ff */
[----:B------:R3:W-:Y:S01]  /*58940*/  STL [R1+0x16d0], R202 ;  /* 0x0016d0ca01007387 */ /* 0x0007e20000100800 */
[----:B-1----:R-:W-:-:S03]  /*58950*/  MOV R141, R202 ;  /* 0x000000ca008d7202 */ /* 0x002fc60000000f00 */
[----:B------:R-:W-:Y:S01]  /*58960*/  STL [R1+0x16dc], R208 ;  /* 0x0016dcd001007387 */ /* 0x000fe20000100800 */
[----:B------:R-:W-:-:S03]  /*58970*/  IMAD.MOV.U32 R140, RZ, RZ, R145 ;  /* 0x000000ffff8c7224 */ /* 0x000fc600078e0091 */
[----:B---3--:R-:W3:Y:S04]  /*58980*/  LDL.LU R202, [R1+0x17e0] ;  /* 0x0017e00001ca7983 */ /* 0x008ee80000300800 */
[----:B------:R-:W-:Y:S04]  /*58990*/  STL [R1+0x16d8], R209 ;  /* 0x0016d8d101007387 */ /* 0x000fe80000100800 */
[----:B------:R-:W3:Y:S01]  /*589a0*/  LDL.LU R145, [R1+0x18c8] ;  /* 0x0018c80001917983 */ /* 0x000ee20000300800 */
[----:B------:R-:W-:-:S03]  /*589b0*/  IADD3 R143, P4, PT, R143, UR17, RZ ;  /* 0x000000118f8f7c10 */ /* 0x000fc6000ff9e0ff */
[----:B------:R1:W-:Y:S01]  /*589c0*/  LDGSTS.E [R3+0x22280], desc[UR14][R140.64], P2 ;  /* 0x222800008c037fae */ /* 0x0003e200091a100e */
[----:B----4-:R-:W-:-:S03]  /*589d0*/  IADD3 R206, P5, PT, R206, UR17, RZ ;  /* 0x00000011cece7c10 */ /* 0x010fc6000ffbe0ff */
[----:B------:R4:W-:Y:S01]  /*589e0*/  STL [R1+0x16e4], R143 ;  /* 0x0016e48f01007387 */ /* 0x0009e20000100800 */
[----:B-1----:R-:W-:Y:S01]  /*589f0*/  IMAD.MOV.U32 R140, RZ, RZ, R208 ;  /* 0x000000ffff8c7224 */ /* 0x002fe200078e00d0 */
[----:B------:R-:W-:-:S05]  /*58a00*/  MOV R141, R209 ;  /* 0x000000d1008d7202 */ /* 0x000fca0000000f00 */
[----:B------:R1:W-:Y:S02]  /*58a10*/  LDGSTS.E [R3+0x22300], desc[UR14][R140.64], P3 ;  /* 0x223000008c037fae */ /* 0x0003e400099a100e */
[----:B-1----:R-:W-:Y:S01]  /*58a20*/  IMAD.MOV.U32 R140, RZ, RZ, R143 ;  /* 0x000000ffff8c7224 */ /* 0x002fe200078e008f */
[----:B------:R-:W-:-:S04]  /*58a30*/  IADD3.X R146, PT, PT, R146, UR8, RZ, P4, !PT ;  /* 0x0000000892927c10 */ /* 0x000fc8000a7fe4ff */
[----:B------:R-:W-:Y:S01]  /*58a40*/  MOV R141, R146 ;  /* 0x00000092008d7202 */ /* 0x000fe20000000f00 */
[----:B------:R1:W-:Y:S01]  /*58a50*/  STL [R1+0x16e0], R146 ;  /* 0x0016e09201007387 */ /* 0x0003e20000100800 */
[----:B------:R-:W-:-:S03]  /*58a60*/  IADD3.X R207, PT, PT, R207, UR8, RZ, P5, !PT ;  /* 0x00000008cfcf7c10 */ /* 0x000fc6000affe4ff */
[----:B------:R-:W-:Y:S04]  /*58a70*/  STL [R1+0x17cc], R206 ;  /* 0x0017ccce01007387 */ /* 0x000fe80000100800 */
[----:B----4-:R-:W4:Y:S04]  /*58a80*/  LDL.LU R143, [R1+0x18d4] ;  /* 0x0018d400018f7983 */ /* 0x010f280000300800 */
[----:B------:R1:W-:Y:S04]  /*58a90*/  STL [R1+0x17c8], R207 ;  /* 0x0017c8cf01007387 */ /* 0x0003e80000100800 */
[----:B------:R1:W-:Y:S04]  /*58aa0*/  LDGSTS.E [R3+0x22380], desc[UR14][R140.64], P0 ;  /* 0x223800008c037fae */ /* 0x0003e800081a100e */
[----:B-1----:R-:W4:Y:S01]  /*58ab0*/  LDL.LU R146, [R1+0x18dc] ;  /* 0x0018dc0001927983 */ /* 0x002f220000300800 */
[----:B------:R-:W-:-:S03]  /*58ac0*/  MOV R141, R207 ;  /* 0x000000cf008d7202 */ /* 0x000fc60000000f00 */
[----:B------:R-:W4:Y:S04]  /*58ad0*/  LDL.LU R207, [R1+0x18d0] ;  /* 0x0018d00001cf7983 */ /* 0x000f280000300800 */
[----:B------:R-:W4:Y:S01]  /*58ae0*/  LDL.LU R208, [R1+0x18d8] ;  /* 0x0018d80001d07983 */ /* 0x000f220000300800 */
[----:B------:R-:W-:Y:S01]  /*58af0*/  IADD3 R147, P4, PT, R147, UR17, RZ ;  /* 0x0000001193937c10 */ /* 0x000fe2000ff9e0ff */
[----:B------:R-:W-:Y:S01]  /*58b00*/  IMAD.MOV.U32 R140, RZ, RZ, R206 ;  /* 0x000000ffff8c7224 */ /* 0x000fe200078e00ce */
[----:B------:R-:W-:-:S03]  /*58b10*/  IADD3 R204, P5, PT, R204, UR17, RZ ;  /* 0x00000011cccc7c10 */ /* 0x000fc6000ffbe0ff */
[----:B------:R-:W-:Y:S04]  /*58b20*/  STL [R1+0x17d4], R147 ;  /* 0x0017d49301007387 */ /* 0x000fe80000100800 */
[----:B------:R1:W-:Y:S01]  /*58b30*/  LDGSTS.E [R3+0x23200], desc[UR14][R140.64], P1 ;  /* 0x232000008c037fae */ /* 0x0003e200089a100e */
[----:B------:R-:W-:-:S05]  /*58b40*/  IADD3.X R203, PT, PT, R203, UR8, RZ, P4, !PT ;  /* 0x00000008cbcb7c10 */ /* 0x000fca000a7fe4ff */
[----:B------:R1:W-:Y:S01]  /*58b50*/  STL [R1+0x17d0], R203 ;  /* 0x0017d0cb01007387 */ /* 0x0003e20000100800 */
[----:B------:R-:W-:-:S03]  /*58b60*/  IADD3.X R205, PT, PT, R205, UR8, RZ, P5, !PT ;  /* 0x00000008cdcd7c10 */ /* 0x000fc6000affe4ff */
[----:B------:R2:W-:Y:S01]  /*58b70*/  STL [R1+0x17dc], R204 ;  /* 0x0017dccc01007387 */ /* 0x0005e20000100800 */
[----:B-1----:R-:W-:Y:S01]  /*58b80*/  MOV R141, R203 ;  /* 0x000000cb008d7202 */ /* 0x002fe20000000f00 */
[----:B------:R-:W-:Y:S02]  /*58b90*/  IMAD.MOV.U32 R140, RZ, RZ, R147 ;  /* 0x000000ffff8c7224 */ /* 0x000fe400078e0093 */
[----:B------:R-:W4:Y:S04]  /*58ba0*/  LDL.LU R203, [R1+0x18e4] ;  /* 0x0018e40001cb7983 */ /* 0x000f280000300800 */
[----:B------:R-:W-:Y:S04]  /*58bb0*/  STL [R1+0x17d8], R205 ;  /* 0x0017d8cd01007387 */ /* 0x000fe80000100800 */
[----:B------:R-:W4:Y:S01]  /*58bc0*/  LDL.LU R147, [R1+0x19cc] ;  /* 0x0019cc0001937983 */ /* 0x000f220000300800 */
[----:B--2---:R-:W-:-:S03]  /*58bd0*/  IADD3 R144, P4, PT, R144, UR17, RZ ;  /* 0x0000001190907c10 */ /* 0x004fc6000ff9e0ff */
[----:B------:R-:W2:Y:S01]  /*58be0*/  LDL.LU R209, [R1+0x18e0] ;  /* 0x0018e00001d17983 */ /* 0x000ea20000300800 */
[----:B------:R-:W-:-:S03]  /*58bf0*/  IADD3 R142, P5, PT, R142, UR17, RZ ;  /* 0x000000118e8e7c10 */ /* 0x000fc6000ffbe0ff */
[----:B------:R1:W-:Y:S02]  /*58c00*/  LDGSTS.E [R3+0x23280], desc[UR14][R140.64], P2 ;  /* 0x232800008c037fae */ /* 0x0003e400091a100e */
[----:B-1----:R-:W-:Y:S01]  /*58c10*/  IMAD.MOV.U32 R140, RZ, RZ, R204 ;  /* 0x000000ffff8c7224 */ /* 0x002fe200078e00cc */
[----:B------:R-:W-:Y:S01]  /*58c20*/  MOV R141, R205 ;  /* 0x000000cd008d7202 */ /* 0x000fe20000000f00 */
[----:B------:R-:W2:Y:S04]  /*58c30*/  LDL.LU R204, [R1+0x19c8] ;  /* 0x0019c80001cc7983 */ /* 0x000ea80000300800 */
[----:B------:R-:W-:Y:S04]  /*58c40*/  STL [R1+0x17e4], R144 ;  /* 0x0017e49001007387 */ /* 0x000fe80000100800 */
[----:B------:R1:W-:Y:S01]  /*58c50*/  LDGSTS.E [R3+0x23300], desc[UR14][R140.64], P3 ;  /* 0x233000008c037fae */ /* 0x0003e200099a100e */
[----:B---3--:R-:W-:-:S05]  /*58c60*/  IADD3.X R202, PT, PT, R202, UR8, RZ, P4, !PT ;  /* 0x00000008caca7c10 */ /* 0x008fca000a7fe4ff */
[----:B------:R3:W-:Y:S01]  /*58c70*/  STL [R1+0x17e0], R202 ;  /* 0x0017e0ca01007387 */ /* 0x0007e20000100800 */
[----:B------:R-:W-:-:S03]  /*58c80*/  IADD3.X R145, PT, PT, R145, UR8, RZ, P5, !PT ;  /* 0x0000000891917c10 */ /* 0x000fc6000affe4ff */
[----:B------:R-:W-:Y:S01]  /*58c90*/  STL [R1+0x18cc], R142 ;  /* 0x0018cc8e01007387 */ /* 0x000fe20000100800 */
[----:B-1----:R-:W-:Y:S01]  /*58ca0*/  MOV R141, R202 ;  /* 0x000000ca008d7202 */ /* 0x002fe20000000f00 */
[----:B------:R-:W-:Y:S02]  /*58cb0*/  IMAD.MOV.U32 R140, RZ, RZ, R144 ;  /* 0x000000ffff8c7224 */ /* 0x000fe400078e0090 */
[----:B---3--:R-:W3:Y:S04]  /*58cc0*/  LDL.LU R202, [R1+0x19d4] ;  /* 0x0019d40001ca7983 */ /* 0x008ee80000300800 */
[----:B------:R1:W-:Y:S04]  /*58cd0*/  STL [R1+0x18c8], R145 ;  /* 0x0018c89101007387 */ /* 0x0003e80000100800 */
[----:B------:R-:W3:Y:S04]  /*58ce0*/  LDL.LU R144, [R1+0x19dc] ;  /* 0x0019dc0001907983 */ /* 0x000ee80000300800 */
[----:B------:R-:W3:Y:S04]  /*58cf0*/  LDL.LU R205, [R1+0x19d0] ;  /* 0x0019d00001cd7983 */ /* 0x000ee80000300800 */
[----:B------:R1:W-:Y:S02]  /*58d00*/  LDGSTS.E [R3+0x23380], desc[UR14][R140.64], P0 ;  /* 0x233800008c037fae */ /* 0x0003e400081a100e */
[----:B-1----:R-:W-:Y:S01]  /*58d10*/  IMAD.MOV.U32 R140, RZ, RZ, R142 ;  /* 0x000000ffff8c7224 */ /* 0x002fe200078e008e */
[----:B------:R-:W-:-:S02]  /*58d20*/  MOV R141, R145 ;  /* 0x00000091008d7202 */ /* 0x000fc40000000f00 */
[----:B------:R-:W3:Y:S04]  /*58d30*/  LDL.LU R145, [R1+0x19d8] ;  /* 0x0019d80001917983 */ /* 0x000ee80000300800 */
[----:B------:R-:W3:Y:S04]  /*58d40*/  LDL.LU R142, [R1+0x19e4] ;  /* 0x0019e400018e7983 */ /* 0x000ee80000300800 */
[----:B------:R-:W3:Y:S04]  /*58d50*/  LDL.LU R206, [R1+0x1acc] ;  /* 0x001acc0001ce7983 */ /* 0x000ee80000300800 */
[----:B------:R1:W-:Y:S01]  /*58d60*/  LDGSTS.E [R3+0x24200], desc[UR14][R140.64], P1 ;  /* 0x242000008c037fae */ /* 0x0003e200089a100e */
[----:B----4-:R-:W-:-:S05]  /*58d70*/  IADD3 R143, P4, PT, R143, UR17, RZ ;  /* 0x000000118f8f7c10 */ /* 0x010fca000ff9e0ff */
[----:B------:R4:W-:Y:S01]  /*58d80*/  STL [R1+0x18d4], R143 ;  /* 0x0018d48f01007387 */ /* 0x0009e20000100800 */
[----:B-1----:R-:W-:Y:S01]  /*58d90*/  IMAD.MOV.U32 R140, RZ, RZ, R143 ;  /* 0x000000ffff8c7224 */ /* 0x002fe200078e008f */
[----:B------:R-:W-:Y:S02]  /*58da0*/  IADD3 R146, P5, PT, R146, UR17, RZ ;  /* 0x0000001192927c10 */ /* 0x000fe4000ffbe0ff */
[----:B------:R-:W-:Y:S02]  /*58db0*/  IADD3.X R207, PT, PT, R207, UR8, RZ, P4, !PT ;  /* 0x00000008cfcf7c10 */ /* 0x000fe4000a7fe4ff */
[----:B------:R-:W-:-:S03]  /*58dc0*/  IADD3.X R208, PT, PT, R208, UR8, RZ, P5, !PT ;  /* 0x00000008d0d07c10 */ /* 0x000fc6000affe4ff */
[----:B------:R1:W-:Y:S01]  /*58dd0*/  STL [R1+0x18d0], R207 ;  /* 0x0018d0cf01007387 */ /* 0x0003e20000100800 */
[----:B------:R-:W-:-:S03]  /*58de0*/  MOV R141, R207 ;  /* 0x000000cf008d7202 */ /* 0x000fc60000000f00 */
[----:B------:R-:W-:Y:S04]  /*58df0*/  STL [R1+0x18dc], R146 ;  /* 0x0018dc9201007387 */ /* 0x000fe80000100800 */
[----:B----4-:R-:W4:Y:S04]  /*58e00*/  LDL.LU R143, [R1+0x19e0] ;  /* 0x0019e000018f7983 */ /* 0x010f280000300800 */
[----:B------:R1:W-:Y:S04]  /*58e10*/  STL [R1+0x18d8], R208 ;  /* 0x0018d8d001007387 */ /* 0x0003e80000100800 */
[----:B-1----:R-:W4:Y:S04]  /*58e20*/  LDL.LU R207, [R1+0x1ac8] ;  /* 0x001ac80001cf7983 */ /* 0x002f280000300800 */
[----:B------:R1:W-:Y:S01]  /*58e30*/  LDGSTS.E [R3+0x24280], desc[UR14][R140.64], P2 ;  /* 0x242800008c037fae */ /* 0x0003e200091a100e */
[----:B------:R-:W-:Y:S01]  /*58e40*/  IADD3 R203, P4, PT, R203, UR17, RZ ;  /* 0x00000011cbcb7c10 */ /* 0x000fe2000ff9e0ff */
[----:B-1----:R-:W-:Y:S01]  /*58e50*/  IMAD.MOV.U32 R140, RZ, RZ, R146 ;  /* 0x000000ffff8c7224 */ /* 0x002fe200078e0092 */
[----:B------:R-:W-:-:S02]  /*58e60*/  MOV R141, R208 ;  /* 0x000000d0008d7202 */ /* 0x000fc40000000f00 */
[----:B------:R-:W-:Y:S01]  /*58e70*/  IADD3 R147, P5, PT, R147, UR17, RZ ;  /* 0x0000001193937c10 */ /* 0x000fe2000ffbe0ff */
[----:B------:R-:W4:Y:S01]  /*58e80*/  LDL.LU R208, [R1+0x1ad4] ;  /* 0x001ad40001d07983 */ /* 0x000f220000300800 */
[----:B--2---:R-:W-:-:S03]  /*58e90*/  IADD3.X R209, PT, PT, R209, UR8, RZ, P4, !PT ;  /* 0x00000008d1d17c10 */ /* 0x004fc6000a7fe4ff */
[----:B------:R-:W2:Y:S04]  /*58ea0*/  LDL.LU R146, [R1+0x1adc] ;  /* 0x001adc0001927983 */ /* 0x000ea80000300800 */
[----:B------:R-:W-:Y:S04]  /*58eb0*/  STL [R1+0x18e4], R203 ;  /* 0x0018e4cb01007387 */ /* 0x000fe80000100800 */
[----:B------:R1:W-:Y:S04]  /*58ec0*/  LDGSTS.E [R3+0x24300], desc[UR14][R140.64], P3 ;  /* 0x243000008c037fae */ /* 0x0003e800099a100e */
[----:B------:R1:W-:Y:S04]  /*58ed0*/  STL [R1+0x18e0], R209 ;  /* 0x0018e0d101007387 */ /* 0x0003e80000100800 */
[----:B------:R-:W-:Y:S01]  /*58ee0*/  STL [R1+0x19cc], R147 ;  /* 0x0019cc9301007387 */ /* 0x000fe20000100800 */
[----:B------:R-:W-:-:S02]  /*58ef0*/  IADD3.X R204, PT, PT, R204, UR8, RZ, P5, !PT ;  /* 0x00000008cccc7c10 */ /* 0x000fc4000affe4ff */
[----:B-1----:R-:W-:Y:S01]  /*58f00*/  MOV R141, R209 ;  /* 0x000000d1008d7202 */ /* 0x002fe20000000f00 */
[----:B------:R-:W-:Y:S01]  /*58f10*/  IMAD.MOV.U32 R140, RZ, RZ, R203 ;  /* 0x000000ffff8c7224 */ /* 0x000fe200078e00cb */
[----:B------:R-:W2:Y:S04]  /*58f20*/  LDL.LU R209, [R1+0x1ad0] ;  /* 0x001ad00001d17983 */ /* 0x000ea80000300800 */
[----:B------:R1:W-:Y:S04]  /*58f30*/  STL [R1+0x19c8], R204 ;  /* 0x0019c8cc01007387 */ /* 0x0003e80000100800 */
[----:B------:R-:W2:Y:S04]  /*58f40*/  LDL.LU R203, [R1+0x1ad8] ;  /* 0x001ad80001cb7983 */ /* 0x000ea80000300800 */
[----:B------:R1:W-:Y:S01]  /*58f50*/  LDGSTS.E [R3+0x24380], desc[UR14][R140.64], P0 ;  /* 0x243800008c037fae */ /* 0x0003e200081a100e */
[----:B---3--:R-:W-:Y:S01]  /*58f60*/  IADD3 R202, P4, PT, R202, UR17, RZ ;  /* 0x00000011caca7c10 */ /* 0x008fe2000ff9e0ff */
[----:B-1----:R-:W-:Y:S01]  /*58f70*/  IMAD.MOV.U32 R140, RZ, RZ, R147 ;  /* 0x000000ffff8c7224 */ /* 0x002fe200078e0093 */
[----:B------:R-:W-:-:S02]  /*58f80*/  MOV R141, R204 ;  /* 0x000000cc008d7202 */ /* 0x000fc40000000f00 */
[----:B------:R-:W3:Y:S01]  /*58f90*/  LDL.LU R204, [R1+0x1ae4] ;  /* 0x001ae40001cc7983 */ /* 0x000ee20000300800 */
[----:B------:R-:W-:-:S03]  /*58fa0*/  IADD3 R144, P5, PT, R144, UR17, RZ ;  /* 0x0000001190907c10 */ /* 0x000fc6000ffbe0ff */
[----:B------:R-:W3:Y:S01]  /*58fb0*/  LDL.LU R147, [R1+0x1bcc] ;  /* 0x001bcc0001937983 */ /* 0x000ee20000300800 */
[----:B------:R-:W-:-:S03]  /*58fc0*/  IADD3.X R205, PT, PT, R205, UR8, RZ, P4, !PT ;  /* 0x00000008cdcd7c10 */ /* 0x000fc6000a7fe4ff */
[----:B------:R-:W-:Y:S04]  /*58fd0*/  STL [R1+0x19d4], R202 ;  /* 0x0019d4ca01007387 */ /* 0x000fe80000100800 */
[----:B------:R1:W-:Y:S04]  /*58fe0*/  LDGSTS.E [R3+0x25200], desc[UR14][R140.64], P1 ;  /* 0x252000008c037fae */ /* 0x0003e800089a100e */
[----:B------:R1:W-:Y:S04]  /*58ff0*/  STL [R1+0x19d0], R205 ;  /* 0x0019d0cd01007387 */ /* 0x0003e80000100800 */
[----:B------:R-:W-:Y:S01]  /*59000*/  STL [R1+0x19dc], R144 ;  /* 0x0019dc9001007387 */ /* 0x000fe20000100800 */
[----:B-1----:R-:W-:-:S03]  /*59010*/  MOV R141, R205 ;  /* 0x000000cd008d7202 */ /* 0x002fc60000000f00 */
[----:B------:R-:W3:Y:S01]  /*59020*/  LDL.LU R205, [R1+0x1ae0] ;  /* 0x001ae00001cd7983 */ /* 0x000ee20000300800 */
[----:B------:R-:W-:Y:S01]  /*59030*/  IADD3.X R145, PT, PT, R145, UR8, RZ, P5, !PT ;  /* 0x0000000891917c10 */ /* 0x000fe2000affe4ff */
[----:B------:R-:W-:Y:S01]  /*59040*/  IMAD.MOV.U32 R140, RZ, RZ, R202 ;  /* 0x000000ffff8c7224 */ /* 0x000fe200078e00ca */
[----:B------:R-:W-:-:S03]  /*59050*/  IADD3 R142, P4, PT, R142, UR17, RZ ;  /* 0x000000118e8e7c10 */ /* 0x000fc6000ff9e0ff */
[----:B------:R1:W-:Y:S01]  /*59060*/  STL [R1+0x19d8], R145 ;  /* 0x0019d89101007387 */ /* 0x0003e20000100800 */
[----:B------:R-:W-:-:S03]  /*59070*/  IADD3 R206, P5, PT, R206, UR17, RZ ;  /* 0x00000011cece7c10 */ /* 0x000fc6000ffbe0ff */
[----:B------:R-:W3:Y:S04]  /*59080*/  LDL.LU R202, [R1+0x1bc8] ;  /* 0x001bc80001ca7983 */ /* 0x000ee80000300800 */
[----:B------:R1:W-:Y:S04]  /*59090*/  LDGSTS.E [R3+0x25280], desc[UR14][R140.64], P2 ;  /* 0x252800008c037fae */ /* 0x0003e800091a100e */
[----:B------:R-:W-:Y:S01]  /*590a0*/  STL [R1+0x19e4], R142 ;  /* 0x0019e48e01007387 */ /* 0x000fe20000100800 */
[----:B-1----:R-:W-:Y:S01]  /*590b0*/  IMAD.MOV.U32 R140, RZ, RZ, R144 ;  /* 0x000000ffff8c7224 */ /* 0x002fe200078e0090 */
[----:B------:R-:W-:-:S05]  /*590c0*/  MOV R141, R145 ;  /* 0x00000091008d7202 */ /* 0x000fca0000000f00 */
[----:B------:R1:W-:Y:S02]  /*590d0*/  LDGSTS.E [R3+0x25300], desc[UR14][R140.64], P3 ;  /* 0x253000008c037fae */ /* 0x0003e400099a100e */
[----:B-1----:R-:W-:Y:S01]  /*590e0*/  IMAD.MOV.U32 R140, RZ, RZ, R142 ;  /* 0x000000ffff8c7224 */ /* 0x002fe200078e008e */
[----:B----4-:R-:W-:-:S05]  /*590f0*/  IADD3.X R143, PT, PT, R143, UR8, RZ, P4, !PT ;  /* 0x000000088f8f7c10 */ /* 0x010fca000a7fe4ff */
[----:B------:R1:W-:Y:S01]  /*59100*/  STL [R1+0x19e0], R143 ;  /* 0x0019e08f01007387 */ /* 0x0003e20000100800 */
[----:B------:R-:W-:-:S03]  /*59110*/  IADD3.X R207, PT, PT, R207, UR8, RZ, P5, !PT ;  /* 0x00000008cfcf7c10 */ /* 0x000fc6000affe4ff */
[----:B------:R-:W-:Y:S01]  /*59120*/  STL [R1+0x1acc], R206 ;  /* 0x001accce01007387 */ /* 0x000fe20000100800 */
[----:B------:R-:W-:-:S03]  /*59130*/  MOV R141, R143 ;  /* 0x0000008f008d7202 */ /* 0x000fc60000000f00 */
[----:B------:R-:W4:Y:S04]  /*59140*/  LDL.LU.64 R144, [R1+0x3c8] ;  /* 0x0003c80001907983 */ /* 0x000f280000300a00 */
[----:B------:R2:W-:Y:S04]  /*59150*/  STL [R1+0x1ac8], R207 ;  /* 0x001ac8cf01007387 */ /* 0x0005e80000100800 */
[----:B-1----:R-:W4:Y:S04]  /*59160*/  LDL.LU R143, [R1+0x1bd0] ;  /* 0x001bd000018f7983 */ /* 0x002f280000300800 */
[----:B------:R-:W4:Y:S04]  /*59170*/  LDL.LU R142, [R1+0x1bd4] ;  /* 0x001bd400018e7983 */ /* 0x000f280000300800 */
[----:B------:R1:W-:Y:S02]  /*59180*/  LDGSTS.E [R3+0x25380], desc[UR14][R140.64], P0 ;  /* 0x253800008c037fae */ /* 0x0003e400081a100e */
[----:B-1----:R-:W-:Y:S01]  /*59190*/  IMAD.MOV.U32 R140, RZ, RZ, R206 ;  /* 0x000000ffff8c7224 */ /* 0x002fe200078e00ce */
[----:B------:R-:W-:-:S02]  /*591a0*/  MOV R141, R207 ;  /* 0x000000cf008d7202 */ /* 0x000fc40000000f00 */
[----:B--2---:R-:W2:Y:S01]  /*591b0*/  LDL.LU.64 R206, [R1+0x3c0] ;  /* 0x0003c00001ce7983 */ /* 0x004ea20000300a00 */
[----:B------:R-:W-:Y:S02]  /*591c0*/  IADD3 R208, P4, PT, R208, UR17, RZ ;  /* 0x00000011d0d07c10 */ /* 0x000fe4000ff9e0ff */
[----:B------:R-:W-:Y:S01]  /*591d0*/  IADD3 R146, P5, PT, R146, UR17, RZ ;  /* 0x0000001192927c10 */ /* 0x000fe2000ffbe0ff */
[----:B------:R1:W-:Y:S01]  /*591e0*/  LDGSTS.E [R3+0x26200], desc[UR14][R140.64], P1 ;  /* 0x262000008c037fae */ /* 0x0003e200089a100e */
[----:B------:R-:W-:-:S03]  /*591f0*/  IADD3.X R209, PT, PT, R209, UR8, RZ, P4, !PT ;  /* 0x00000008d1d17c10 */ /* 0x000fc6000a7fe4ff */
[----:B------:R-:W-:Y:S01]  /*59200*/  STL [R1+0x1ad4], R208 ;  /* 0x001ad4d001007387 */ /* 0x000fe20000100800 */
[----:B-1----:R-:W-:Y:S01]  /*59210*/  IMAD.MOV.U32 R140, RZ, RZ, R208 ;  /* 0x000000ffff8c7224 */ /* 0x002fe200078e00d0 */
[----:B------:R-:W-:Y:S02]  /*59220*/  MOV R141, R209 ;  /* 0x000000d1008d7202 */ /* 0x000fe40000000f00 */
[----:B------:R-:W-:Y:S01]  /*59230*/  IADD3.X R203, PT, PT, R203, UR8, RZ, P5, !PT ;  /* 0x00000008cbcb7c10 */ /* 0x000fe2000affe4ff */
[----:B------:R-:W-:Y:S04]  /*59240*/  STL [R1+0x1ad0], R209 ;  /* 0x001ad0d101007387 */ /* 0x000fe80000100800 */
[----:B------:R-:W-:Y:S04]  /*59250*/  STL [R1+0x1adc], R146 ;  /* 0x001adc9201007387 */ /* 0x000fe80000100800 */
[----:B------:R1:W-:Y:S04]  /*59260*/  LDGSTS.E [R3+0x26280], desc[UR14][R140.64], P2 ;  /* 0x262800008c037fae */ /* 0x0003e800091a100e */
[----:B------:R3:W-:Y:S04]  /*59270*/  STL [R1+0x1ad8], R203 ;  /* 0x001ad8cb01007387 */ /* 0x0007e80000100800 */
[----:B------:R-:W2:Y:S01]  /*59280*/  LDL.LU R211, [R1+0x14e8] ;  /* 0x0014e80001d37983 */ /* 0x000ea20000300800 */
[----:B---3--:R-:W-:-:S02]  /*59290*/  IADD3 R204, P4, PT, R204, UR17, RZ ;  /* 0x00000011cccc7c10 */ /* 0x008fc4000ff9e0ff */
[----:B-1----:R-:W-:Y:S02]  /*592a0*/  MOV R141, R203 ;  /* 0x000000cb008d7202 */ /* 0x002fe40000000f00 */
[----:B------:R-:W3:Y:S01]  /*592b0*/  LDL.LU R203, [R1+0x14ec] ;  /* 0x0014ec0001cb7983 */ /* 0x000ee20000300800 */
[----:B------:R-:W-:Y:S01]  /*592c0*/  IMAD.MOV.U32 R140, RZ, RZ, R146 ;  /* 0x000000ffff8c7224 */ /* 0x000fe200078e0092 */
[----:B------:R-:W-:Y:S02]  /*592d0*/  IADD3 R147, P5, PT, R147, UR17, RZ ;  /* 0x0000001193937c10 */ /* 0x000fe4000ffbe0ff */
[----:B------:R-:W3:Y:S04]  /*592e0*/  LDL.LU R146, [R1+0x14f4] ;  /* 0x0014f40001927983 */ /* 0x000ee80000300800 */
[----:B------:R-:W-:Y:S04]  /*592f0*/  STL [R1+0x1ae4], R204 ;  /* 0x001ae4cc01007387 */ /* 0x000fe80000100800 */
[----:B------:R1:W-:Y:S01]  /*59300*/  LDGSTS.E [R3+0x26300], desc[UR14][R140.64], P3 ;  /* 0x263000008c037fae */ /* 0x0003e200099a100e */
[----:B------:R-:W-:-:S04]  /*59310*/  IADD3.X R205, PT, PT, R205, UR8, RZ, P4, !PT ;  /* 0x00000008cdcd7c10 */ /* 0x000fc8000a7fe4ff */
[----:B-1----:R-:W-:Y:S01]  /*59320*/  MOV R141, R205 ;  /* 0x000000cd008d7202 */ /* 0x002fe20000000f00 */
[----:B------:R1:W-:Y:S04]  /*59330*/  STL [R1+0x1ae0], R205 ;  /* 0x001ae0cd01007387 */ /* 0x0003e80000100800 */
[----:B------:R1:W-:Y:S04]  /*59340*/  STL [R1+0x1bcc], R147 ;  /* 0x001bcc9301007387 */ /* 0x0003e80000100800 */
[----:B-1----:R-:W3:Y:S01]  /*59350*/  LDL.LU R205, [R1+0x14f0] ;  /* 0x0014f00001cd7983 */ /* 0x002ee20000300800 */
[----:B------:R-:W-:Y:S01]  /*59360*/  IADD3.X R202, PT, PT, R202, UR8, RZ, P5, !PT ;  /* 0x00000008caca7c10 */ /* 0x000fe2000affe4ff */
[----:B------:R-:W-:-:S04]  /*59370*/  IMAD.MOV.U32 R140, RZ, RZ, R204 ;  /* 0x000000ffff8c7224 */ /* 0x000fc800078e00cc */
[----:B------:R1:W-:Y:S04]  /*59380*/  STL [R1+0x1bc8], R202 ;  /* 0x001bc8ca01007387 */ /* 0x0003e80000100800 */
[----:B------:R1:W-:Y:S04]  /*59390*/  LDGSTS.E [R3+0x26380], desc[UR14][R140.64], P0 ;  /* 0x263800008c037fae */ /* 0x0003e800081a100e */
[----:B------:R-:W3:Y:S04]  /*593a0*/  LDL.LU R210, [R1+0x14f8] ;  /* 0x0014f80001d27983 */ /* 0x000ee80000300800 */
[----:B------:R-:W3:Y:S01]  /*593b0*/  LDL.LU R208, [R1+0x14fc] ;  /* 0x0014fc0001d07983 */ /* 0x000ee20000300800 */
[----:B-1----:R-:W-:Y:S01]  /*593c0*/  IMAD.MOV.U32 R140, RZ, RZ, R147 ;  /* 0x000000ffff8c7224 */ /* 0x002fe200078e0093 */
[----:B------:R-:W-:-:S02]  /*593d0*/  MOV R141, R202 ;  /* 0x000000ca008d7202 */ /* 0x000fc40000000f00 */
[----:B------:R-:W3:Y:S04]  /*593e0*/  LDL.LU R209, [R1+0x1500] ;  /* 0x0015000001d17983 */ /* 0x000ee80000300800 */
[----:B------:R-:W3:Y:S04]  /*593f0*/  LDL.LU R147, [R1+0x1504] ;  /* 0x0015040001937983 */ /* 0x000ee80000300800 */
[----:B------:R4:W-:Y:S02]  /*59400*/  LDGSTS.E [R3+0x27200], desc[UR14][R140.64], P1 ;  /* 0x272000008c037fae */ /* 0x0009e400089a100e */
[----:B----4-:R-:W-:-:S04]  /*59410*/  IADD3 R140, P5, PT, R144, UR17, RZ ;  /* 0x00000011908c7c10 */ /* 0x010fc8000ffbe0ff */
[----:B------:R-:W-:Y:S02]  /*59420*/  IADD3.X R141, PT, PT, R145, UR8, RZ, P5, !PT ;  /* 0x00000008918d7c10 */ /* 0x000fe4000affe4ff */
[----:B------:R-:W-:-:S04]  /*59430*/  IADD3 R142, P4, PT, R142, UR17, RZ ;  /* 0x000000118e8e7c10 */ /* 0x000fc8000ff9e0ff */
[----:B------:R-:W-:Y:S01]  /*59440*/  IADD3.X R143, PT, PT, R143, UR8, RZ, P4, !PT ;  /* 0x000000088f8f7c10 */ /* 0x000fe2000a7fe4ff */
[----:B------:R-:W-:Y:S04]  /*59450*/  STL [R1+0x1bd4], R142 ;  /* 0x001bd48e01007387 */ /* 0x000fe80000100800 */
[----:B------:R-:W-:Y:S01]  /*59460*/  STL [R1+0x1bd0], R143 ;  /* 0x001bd08f01007387 */ /* 0x000fe20000100800 */
[----:B--2---:R-:W-:-:S03]  /*59470*/  IADD3 R144, P4, PT, R206, UR17, RZ ;  /* 0x00000011ce907c10 */ /* 0x004fc6000ff9e0ff */
[----:B------:R-:W-:Y:S01]  /*59480*/  LDGSTS.E [R3+0x27280], desc[UR14][R142.64], P2 ;  /* 0x272800008e037fae */ /* 0x000fe200091a100e */
[----:B------:R-:W-:-:S03]  /*59490*/  IADD3.X R145, PT, PT, R207, UR8, RZ, P4, !PT ;  /* 0x00000008cf917c10 */ /* 0x000fc6000a7fe4ff */
[----:B------:R1:W-:Y:S04]  /*594a0*/  STL.64 [R1+0x3c8], R140 ;  /* 0x0003c88c01007387 */ /* 0x0003e80000100a00 */
[----:B------:R-:W-:Y:S04]  /*594b0*/  STL.64 [R1+0x3c0], R144 ;  /* 0x0003c09001007387 */ /* 0x000fe80000100a00 */
[----:B------:R-:W2:Y:S04]  /*594c0*/  LDL.LU R207, [R1+0x15e8] ;  /* 0x0015e80001cf7983 */ /* 0x000ea80000300800 */
[----:B------:R-:W4:Y:S04]  /*594d0*/  LDL.LU R206, [R1+0x15ec] ;  /* 0x0015ec0001ce7983 */ /* 0x000f280000300800 */
[----:B------:R-:W2:Y:S04]  /*594e0*/  LDL.LU R204, [R1+0x15f0] ;  /* 0x0015f00001cc7983 */ /* 0x000ea80000300800 */
[----:B------:R-:W2:Y:S04]  /*594f0*/  LDL.LU R202, [R1+0x15f4] ;  /* 0x0015f40001ca7983 */ /* 0x000ea80000300800 */
[----:B------:R-:W-:Y:S04]  /*59500*/  LDGSTS.E [R3+0x27300], desc[UR14][R140.64], P3 ;  /* 0x273000008c037fae */ /* 0x000fe800099a100e */
[----:B------:R1:W-:Y:S01]  /*59510*/  LDGSTS.E [R3+0x27380], desc[UR14][R144.64], P0 ;  /* 0x2738000090037fae */ /* 0x0003e200081a100e */
[----:B---3--:R-:W-:-:S02]  /*59520*/  IADD3 R203, P4, PT, R203, UR17, RZ ;  /* 0x00000011cbcb7c10 */ /* 0x008fc4000ff9e0ff */
[----:B-1----:R-:W-:Y:S02]  /*59530*/  LOP3.LUT R3, R200, 0x20, RZ, 0x3c, !PT ;  /* 0x00000020c8037812 */ /* 0x002fe400078e3cff */
[----:B------:R-:W-:Y:S02]  /*59540*/  IADD3.X R211, PT, PT, R211, UR8, RZ, P4, !PT ;  /* 0x00000008d3d37c10 */ /* 0x000fe4000a7fe4ff */
[----:B------:R-:W-:Y:S01]  /*59550*/  IADD3 R146, P5, PT, R146, UR17, RZ ;  /* 0x0000001192927c10 */ /* 0x000fe2000ffbe0ff */
[----:B------:R1:W-:Y:S01]  /*59560*/  STL [R1+0x14ec], R203 ;  /* 0x0014eccb01007387 */ /* 0x0003e20000100800 */
[----:B------:R-:W-:Y:S01]  /*59570*/  VIADD R3, R3, UR12 ;  /* 0x0000000c03037c36 */ /* 0x000fe20008000000 */
[----:B------:R-:W-:Y:S01]  /*59580*/  MOV R140, R203 ;  /* 0x000000cb008c7202 */ /* 0x000fe20000000f00 */
[----:B------:R-:W-:Y:S01]  /*59590*/  IMAD.MOV.U32 R141, RZ, RZ, R211 ;  /* 0x000000ffff8d7224 */ /* 0x000fe200078e00d3 */
[----:B------:R-:W-:Y:S04]  /*595a0*/  STL [R1+0x14f4], R146 ;  /* 0x0014f49201007387 */ /* 0x000fe80000100800 */
[----:B------:R-:W-:Y:S04]  /*595b0*/  STL [R1+0x14e8], R211 ;  /* 0x0014e8d301007387 */ /* 0x000fe80000100800 */
[----:B-1----:R-:W3:Y:S04]  /*595c0*/  LDL.LU R203, [R1+0x15fc] ;  /* 0x0015fc0001cb7983 */ /* 0x002ee80000300800 */
[----:B------:R-:W3:Y:S04]  /*595d0*/  LDL.LU R142, [R1+0x1604] ;  /* 0x00160400018e7983 */ /* 0x000ee80000300800 */
[----:B------:R1:W-:Y:S01]  /*595e0*/  LDGSTS.E [R3+0x20400], desc[UR14][R140.64], P1 ;  /* 0x204000008c037fae */ /* 0x0003e200089a100e */
[----:B------:R-:W-:-:S05]  /*595f0*/  IADD3.X R205, PT, PT, R205, UR8, RZ, P5, !PT ;  /* 0x00000008cdcd7c10 */ /* 0x000fca000affe4ff */
[----:B------:R1:W-:Y:S02]  /*59600*/  STL [R1+0x14f0], R205 ;  /* 0x0014f0cd01007387 */ /* 0x0003e40000100800 */
[----:B-1----:R-:W-:Y:S01]  /*59610*/  IMAD.MOV.U32 R141, RZ, RZ, R205 ;  /* 0x000000ffff8d7224 */ /* 0x002fe200078e00cd */
[----:B------:R-:W-:-:S05]  /*59620*/  MOV R140, R146 ;  /* 0x00000092008c7202 */ /* 0x000fca0000000f00 */
[----:B------:R1:W-:Y:S04]  /*59630*/  LDGSTS.E [R3+0x20480], desc[UR14][R140.64], P2 ;  /* 0x204800008c037fae */ /* 0x0003e800091a100e */
[----:B------:R-:W3:Y:S04]  /*59640*/  LDL.LU R205, [R1+0x15f8] ;  /* 0x0015f80001cd7983 */ /* 0x000ee80000300800 */
[----:B------:R-:W3:Y:S01]  /*59650*/  LDL.LU R146, [R1+0x1600] ;  /* 0x0016000001927983 */ /* 0x000ee20000300800 */
[----:B------:R-:W-:-:S04]  /*59660*/  IADD3 R208, P4, PT, R208, UR17, RZ ;  /* 0x00000011d0d07c10 */ /* 0x000fc8000ff9e0ff */
[----:B------:R-:W-:Y:S02]  /*59670*/  IADD3.X R210, PT, PT, R210, UR8, RZ, P4, !PT ;  /* 0x00000008d2d27c10 */ /* 0x000fe4000a7fe4ff */
[----:B------:R-:W-:Y:S01]  /*59680*/  IADD3 R147, P5, PT, R147, UR17, RZ ;  /* 0x0000001193937c10 */ /* 0x000fe2000ffbe0ff */
[----:B------:R1:W-:Y:S02]  /*59690*/  STL [R1+0x14fc], R208 ;  /* 0x0014fcd001007387 */ /* 0x0003e40000100800 */
[----:B-1----:R-:W-:Y:S01]  /*596a0*/  MOV R140, R208 ;  /* 0x000000d0008c7202 */ /* 0x002fe20000000f00 */
[----:B------:R-:W-:Y:S01]  /*596b0*/  IMAD.MOV.U32 R141, RZ, RZ, R210 ;  /* 0x000000ffff8d7224 */ /* 0x000fe200078e00d2 */
[----:B------:R-:W-:Y:S01]  /*596c0*/  IADD3.X R209, PT, PT, R209, UR8, RZ, P5, !PT ;  /* 0x00000008d1d17c10 */ /* 0x000fe2000affe4ff */
[----:B------:R-:W-:Y:S04]  /*596d0*/  STL [R1+0x14f8], R210 ;  /* 0x0014f8d201007387 */ /* 0x000fe80000100800 */
[----:B------:R1:W-:Y:S04]  /*596e0*/  STL [R1+0x1504], R147 ;  /* 0x0015049301007387 */ /* 0x0003e80000100800 */
[----:B------:R-:W3:Y:S04]  /*596f0*/  LDL.LU R144, [R1+0x16ec] ;  /* 0x0016ec0001907983 */ /* 0x000ee80000300800 */
[----:B------:R1:W-:Y:S04]  /*59700*/  STL [R1+0x1500], R209 ;  /* 0x001500d101007387 */ /* 0x0003e80000100800 */
[----:B------:R1:W-:Y:S04]  /*59710*/  LDGSTS.E [R3+0x20500], desc[UR14][R140.64], P3 ;  /* 0x205000008c037fae */ /* 0x0003e800099a100e */
[----:B------:R-:W3:Y:S01]  /*59720*/  LDL.LU R208, [R1+0x16f4] ;  /* 0x0016f40001d07983 */ /* 0x000ee20000300800 */
[----:B-1----:R-:W-:-:S03]  /*59730*/  MOV R140, R147 ;  /* 0x00000093008c7202 */ /* 0x002fc60000000f00 */
[----:B------:R-:W3:Y:S01]  /*59740*/  LDL.LU R147, [R1+0x16e8] ;  /* 0x0016e80001937983 */ /* 0x000ee20000300800 */
[----:B------:R-:W-:-:S03]  /*59750*/  IMAD.MOV.U32 R141, RZ, RZ, R209 ;  /* 0x000000ffff8d7224 */ /* 0x000fc600078e00d1 */
[----:B------:R-:W3:Y:S04]  /*59760*/  LDL.LU R209, [R1+0x16f0] ;  /* 0x0016f00001d17983 */ /* 0x000ee80000300800 */
[----:B------:R-:W3:Y:S04]  /*59770*/  LDL.LU R143, [R1+0x16fc] ;  /* 0x0016fc00018f7983 */ /* 0x000ee80000300800 */
[----:B------:R-:W3:Y:S04]  /*59780*/  LDL.LU R145, [R1+0x1704] ;  /* 0x0017040001917983 */ /* 0x000ee80000300800 */
[----:B------:R1:W-:Y:S01]  /*59790*/  LDGSTS.E [R3+0x20580], desc[UR14][R140.64], P0 ;  /* 0x205800008c037fae */ /* 0x0003e200081a100e */
[----:B----4-:R-:W-:-:S04]  /*597a0*/  IADD3 R206, P4, PT, R206, UR17, RZ ;  /* 0x00000011cece7c10 */ /* 0x010fc8000ff9e0ff */
[----:B--2---:R-:W-:Y:S01]  /*597b0*/  IADD3.X R207, PT, PT, R207, UR8, RZ, P4, !PT ;  /* 0x00000008cfcf7c10 */ /* 0x004fe2000a7fe4ff */
[----:B------:R-:W-:Y:S01]  /*597c0*/  STL [R1+0x15ec], R206 ;  /* 0x0015ecce01007387 */ /* 0x000fe20000100800 */
[----:B------:R-:W-:-:S03]  /*597d0*/  IADD3 R202, P5, PT, R202, UR17, RZ ;  /* 0x00000011caca7c10 */ /* 0x000fc6000ffbe0ff */
[----:B------:R2:W-:Y:S01]  /*597e0*/  STL [R1+0x15e8], R207 ;  /* 0x0015e8cf01007387 */ /* 0x0005e20000100800 */
[----:B-1----:R-:W-:Y:S01]  /*597f0*/  IMAD.MOV.U32 R141, RZ, RZ, R207 ;  /* 0x000000ffff8d7224 */ /* 0x002fe200078e00cf */
[----:B------:R-:W-:Y:S02]  /*59800*/  IADD3.X R204, PT, PT, R204, UR8, RZ, P5, !PT ;  /* 0x00000008cccc7c10 */ /* 0x000fe4000affe4ff */
[----:B------:R-:W-:Y:S01]  /*59810*/  STL [R1+0x15f4], R202 ;  /* 0x0015f4ca01007387 */ /* 0x000fe20000100800 */
[----:B------:R-:W-:-:S03]  /*59820*/  MOV R140, R206 ;  /* 0x000000ce008c7202 */ /* 0x000fc60000000f00 */
[----:B--2---:R-:W2:Y:S04]  /*59830*/  LDL.LU R207, [R1+0x16f8] ;  /* 0x0016f80001cf7983 */ /* 0x004ea80000300800 */
[----:B------:R1:W-:Y:S04]  /*59840*/  STL [R1+0x15f0], R204 ;  /* 0x0015f0cc01007387 */ /* 0x0003e80000100800 */
[----:B------:R-:W4:Y:S04]  /*59850*/  LDL.LU R206, [R1+0x1700] ;  /* 0x0017000001ce7983 */ /* 0x000f280000300800 */
[----:B------:R1:W-:Y:S01]  /*59860*/  LDGSTS.E [R3+0x21400], desc[UR14][R140.64], P1 ;  /* 0x214000008c037fae */ /* 0x0003e200089a100e */
[----:B---3--:R-:W-:Y:S01]  /*59870*/  IADD3 R203, P4, PT, R203, UR17, RZ ;  /* 0x00000011cbcb7c10 */ /* 0x008fe2000ff9e0ff */
[----:B-1----:R-:W-:Y:S01]  /*59880*/  IMAD.MOV.U32 R141, RZ, RZ, R204 ;  /* 0x000000ffff8d7224 */ /* 0x002fe200078e00cc */
[----:B------:R-:W-:Y:S01]  /*59890*/  MOV R140, R202 ;  /* 0x000000ca008c7202 */ /* 0x000fe20000000f00 */
[----:B------:R-:W3:Y:S01]  /*598a0*/  LDL.LU R204, [R1+0x17ec] ;  /* 0x0017ec0001cc7983 */ /* 0x000ee20000300800 */
[----:B------:R-:W-:-:S03]  /*598b0*/  IADD3 R142, P5, PT, R142, UR17, RZ ;  /* 0x000000118e8e7c10 */ /* 0x000fc6000ffbe0ff */
[----:B------:R-:W3:Y:S04]  /*598c0*/  LDL.LU R202, [R1+0x17f4] ;  /* 0x0017f40001ca7983 */ /* 0x000ee80000300800 */
[----:B------:R-:W-:Y:S04]  /*598d0*/  STL [R1+0x15fc], R203 ;  /* 0x0015fccb01007387 */ /* 0x000fe80000100800 */
[----:B------:R1:W-:Y:S01]  /*598e0*/  LDGSTS.E [R3+0x21480], desc[UR14][R140.64], P2 ;  /* 0x214800008c037fae */ /* 0x0003e200091a100e */
[----:B------:R-:W-:Y:S02]  /*598f0*/  IADD3.X R205, PT, PT, R205, UR8, RZ, P4, !PT ;  /* 0x00000008cdcd7c10 */ /* 0x000fe4000a7fe4ff */
[----:B------:R-:W-:-:S03]  /*59900*/  IADD3.X R146, PT, PT, R146, UR8, RZ, P5, !PT ;  /* 0x0000000892927c10 */ /* 0x000fc6000affe4ff */
[----:B------:R1:W-:Y:S02]  /*59910*/  STL [R1+0x15f8], R205 ;  /* 0x0015f8cd01007387 */ /* 0x0003e40000100800 */
[----:B-1----:R-:W-:Y:S02]  /*59920*/  IMAD.MOV.U32 R141, RZ, RZ, R205 ;  /* 0x000000ffff8d7224 */ /* 0x002fe400078e00cd */
[----:B------:R-:W-:Y:S01]  /*59930*/  STL [R1+0x1604], R142 ;  /* 0x0016048e01007387 */ /* 0x000fe20000100800 */
[----:B------:R-:W-:-:S03]  /*59940*/  MOV R140, R203 ;  /* 0x000000cb008c7202 */ /* 0x000fc60000000f00 */
[----:B------:R-:W3:Y:S04]  /*59950*/  LDL.LU R205, [R1+0x17e8] ;  /* 0x0017e80001cd7983 */ /* 0x000ee80000300800 */
[----:B------:R1:W-:Y:S04]  /*59960*/  STL [R1+0x1600], R146 ;  /* 0x0016009201007387 */ /* 0x0003e80000100800 */
[----:B------:R-:W3:Y:S01]  /*59970*/  LDL.LU R203, [R1+0x17f0] ;  /* 0x0017f00001cb7983 */ /* 0x000ee20000300800 */
[----:B------:R-:W-:-:S03]  /*59980*/  IADD3 R144, P4, PT, R144, UR17, RZ ;  /* 0x0000001190907c10 */ /* 0x000fc6000ff9e0ff */
[----:B------:R1:W-:Y:S01]  /*59990*/  LDGSTS.E [R3+0x21500], desc[UR14][R140.64], P3 ;  /* 0x215000008c037fae */ /* 0x0003e200099a100e */
[----:B------:R-:W-:Y:S02]  /*599a0*/  IADD3 R208, P5, PT, R208, UR17, RZ ;  /* 0x00000011d0d07c10 */ /* 0x000fe4000ffbe0ff */
[----:B-1----:R-:W-:Y:S01]  /*599b0*/  MOV R140, R142 ;  /* 0x0000008e008c7202 */ /* 0x002fe20000000f00 */
[----:B------:R-:W-:Y:S02]  /*599c0*/  IMAD.MOV.U32 R141, RZ, RZ, R146 ;  /* 0x000000ffff8d7224 */ /* 0x000fe400078e0092 */
[----:B------:R-:W3:Y:S04]  /*599d0*/  LDL.LU R146, [R1+0x17fc] ;  /* 0x0017fc0001927983 */ /* 0x000ee80000300800 */
[----:B------:R-:W3:Y:S01]  /*599e0*/  LDL.LU R142, [R1+0x1804] ;  /* 0x00180400018e7983 */ /* 0x000ee20000300800 */
[----:B------:R-:W-:-:S03]  /*599f0*/  IADD3.X R147, PT, PT, R147, UR8, RZ, P4, !PT ;  /* 0x0000000893937c10 */ /* 0x000fc6000a7fe4ff */
[----:B------:R-:W-:Y:S01]  /*59a00*/  STL [R1+0x16ec], R144 ;  /* 0x0016ec9001007387 */ /* 0x000fe20000100800 */
[----:B------:R-:W-:-:S03]  /*59a10*/  IADD3.X R209, PT, PT, R209, UR8, RZ, P5, !PT ;  /* 0x00000008d1d17c10 */ /* 0x000fc6000affe4ff */
[----:B------:R1:W-:Y:S04]  /*59a20*/  LDGSTS.E [R3+0x21580], desc[UR14][R140.64], P0 ;  /* 0x215800008c037fae */ /* 0x0003e800081a100e */
[----:B------:R1:W-:Y:S01]  /*59a30*/  STL [R1+0x16e8], R147 ;  /* 0x0016e89301007387 */ /* 0x0003e20000100800 */
[----:B------:R-:W-:-:S03]  /*59a40*/  IADD3 R143, P4, PT, R143, UR17, RZ ;  /* 0x000000118f8f7c10 */ /* 0x000fc6000ff9e0ff */
[----:B------:R-:W-:Y:S01]  /*59a50*/  STL [R1+0x16f4], R208 ;  /* 0x0016f4d001007387 */ /* 0x000fe20000100800 */
[----:B-1----:R-:W-:Y:S01]  /*59a60*/  MOV R140, R144 ;  /* 0x00000090008c7202 */ /* 0x002fe20000000f00 */
[----:B------:R-:W-:Y:S02]  /*59a70*/  IMAD.MOV.U32 R141, RZ, RZ, R147 ;  /* 0x000000ffff8d7224 */ /* 0x000fe400078e0093 */
[----:B------:R-:W3:Y:S04]  /*59a80*/  LDL.LU R147, [R1+0x17f8] ;  /* 0x0017f80001937983 */ /* 0x000ee80000300800 */
[----:B------:R-:W-:Y:S04]  /*59a90*/  STL [R1+0x16f0], R209 ;  /* 0x0016f0d101007387 */ /* 0x000fe80000100800 */
[----:B------:R-:W3:Y:S01]  /*59aa0*/  LDL.LU R144, [R1+0x1800] ;  /* 0x0018000001907983 */ /* 0x000ee20000300800 */
[----:B------:R-:W-:-:S03]  /*59ab0*/  IADD3 R145, P5, PT, R145, UR17, RZ ;  /* 0x0000001191917c10 */ /* 0x000fc6000ffbe0ff */
[----:B------:R1:W-:Y:S04]  /*59ac0*/  LDGSTS.E [R3+0x22400], desc[UR14][R140.64], P1 ;  /* 0x224000008c037fae */ /* 0x0003e800089a100e */
[----:B------:R2:W-:Y:S01]  /*59ad0*/  STL [R1+0x16fc], R143 ;  /* 0x0016fc8f01007387 */ /* 0x0005e20000100800 */
[----:B-1----:R-:W-:Y:S01]  /*59ae0*/  MOV R140, R208 ;  /* 0x000000d0008c7202 */ /* 0x002fe20000000f00 */
[----:B------:R-:W-:-:S05]  /*59af0*/  IMAD.MOV.U32 R141, RZ, RZ, R209 ;  /* 0x000000ffff8d7224 */ /* 0x000fca00078e00d1 */
[----:B------:R1:W-:Y:S02]  /*59b00*/  LDGSTS.E [R3+0x22480], desc[UR14][R140.64], P2 ;  /* 0x224800008c037fae */ /* 0x0003e400091a100e */
[----:B-1----:R-:W-:Y:S02]  /*59b10*/  MOV R140, R143 ;  /* 0x0000008f008c7202 */ /* 0x002fe40000000f00 */
[----:B--2---:R-:W-:-:S05]  /*59b20*/  IADD3.X R207, PT, PT, R207, UR8, RZ, P4, !PT ;  /* 0x00000008cfcf7c10 */ /* 0x004fca000a7fe4ff */
[----:B------:R-:W-:Y:S01]  /*59b30*/  IMAD.MOV.U32 R141, RZ, RZ, R207 ;  /* 0x000000ffff8d7224 */ /* 0x000fe200078e00cf */
[----:B------:R-:W-:Y:S01]  /*59b40*/  STL [R1+0x16f8], R207 ;  /* 0x0016f8cf01007387 */ /* 0x000fe20000100800 */
[----:B----4-:R-:W-:-:S03]  /*59b50*/  IADD3.X R206, PT, PT, R206, UR8, RZ, P5, !PT ;  /* 0x00000008cece7c10 */ /* 0x010fc6000affe4ff */
[----:B------:R1:W-:Y:S04]  /*59b60*/  STL [R1+0x1704], R145 ;  /* 0x0017049101007387 */ /* 0x0003e80000100800 */
[----:B------:R-:W2:Y:S04]  /*59b70*/  LDL.LU R143, [R1+0x18ec] ;  /* 0x0018ec00018f7983 */ /* 0x000ea80000300800 */
[----:B------:R4:W-:Y:S04]  /*59b80*/  STL [R1+0x1700], R206 ;  /* 0x001700ce01007387 */ /* 0x0009e80000100800 */
[----:B------:R1:W-:Y:S04]  /*59b90*/  LDGSTS.E [R3+0x22500], desc[UR14][R140.64], P3 ;  /* 0x225000008c037fae */ /* 0x0003e800099a100e */
[----:B------:R-:W2:Y:S01]  /*59ba0*/  LDL.LU R208, [R1+0x18f4] ;  /* 0x0018f40001d07983 */ /* 0x000ea20000300800 */
[----:B-1----:R-:W-:-:S03]  /*59bb0*/  MOV R140, R145 ;  /* 0x00000091008c7202 */ /* 0x002fc60000000f00 */
[----:B------:R-:W2:Y:S04]  /*59bc0*/  LDL.LU R145, [R1+0x18e8] ;  /* 0x0018e80001917983 */ /* 0x000ea80000300800 */
[----:B------:R-:W2:Y:S01]  /*59bd0*/  LDL.LU R209, [R1+0x18f0] ;  /* 0x0018f00001d17983 */ /* 0x000ea20000300800 */
[----:B---3--:R-:W-:Y:S02]  /*59be0*/  IADD3 R204, P4, PT, R204, UR17, RZ ;  /* 0x00000011cccc7c10 */ /* 0x008fe4000ff9e0ff */
[----:B------:R-:W-:Y:S01]  /*59bf0*/  IADD3 R202, P5, PT, R202, UR17, RZ ;  /* 0x00000011caca7c10 */ /* 0x000fe2000ffbe0ff */
[----:B------:R-:W-:Y:S02]  /*59c00*/  IMAD.MOV.U32 R141, RZ, RZ, R206 ;  /* 0x000000ffff8d7224 */ /* 0x000fe400078e00ce */
[----:B------:R1:W-:Y:S04]  /*59c10*/  STL [R1+0x17ec], R204 ;  /* 0x0017eccc01007387 */ /* 0x0003e80000100800 */
[----:B------:R3:W-:Y:S02]  /*59c20*/  LDGSTS.E [R3+0x22580], desc[UR14][R140.64], P0 ;  /* 0x225800008c037fae */ /* 0x0007e400081a100e */
[----:B---3--:R-:W-:-:S02]  /*59c30*/  MOV R140, R204 ;  /* 0x000000cc008c7202 */ /* 0x008fc40000000f00 */
[----:B------:R-:W-:-:S05]  /*59c40*/  IADD3.X R205, PT, PT, R205, UR8, RZ, P4, !PT ;  /* 0x00000008cdcd7c10 */ /* 0x000fca000a7fe4ff */
[----:B------:R3:W-:Y:S01]  /*59c50*/  STL [R1+0x17e8], R205 ;  /* 0x0017e8cd01007387 */ /* 0x0007e20000100800 */
[----:B------:R-:W-:-:S03]  /*59c60*/  IADD3.X R203, PT, PT, R203, UR8, RZ, P5, !PT ;  /* 0x00000008cbcb7c10 */ /* 0x000fc6000affe4ff */
[----:B------:R-:W-:Y:S04]  /*59c70*/  STL [R1+0x17f4], R202 ;  /* 0x0017f4ca01007387 */ /* 0x000fe80000100800 */
[----:B----4-:R-:W4:Y:S04]  /*59c80*/  LDL.LU R206, [R1+0x18fc] ;  /* 0x0018fc0001ce7983 */ /* 0x010f280000300800 */
[----:B------:R3:W-:Y:S04]  /*59c90*/  STL [R1+0x17f0], R203 ;  /* 0x0017f0cb01007387 */ /* 0x0007e80000100800 */
[----:B-1----:R-:W4:Y:S04]  /*59ca0*/  LDL.LU R204, [R1+0x1904] ;  /* 0x0019040001cc7983 */ /* 0x002f280000300800 */
[----:B------:R-:W4:Y:S01]  /*59cb0*/  LDL.LU R207, [R1+0x18f8] ;  /* 0x0018f80001cf7983 */ /* 0x000f220000300800 */
[----:B------:R-:W-:-:S03]  /*59cc0*/  IMAD.MOV.U32 R141, RZ, RZ, R205 ;  /* 0x000000ffff8d7224 */ /* 0x000fc600078e00cd */
[----:B---3--:R-:W3:Y:S01]  /*59cd0*/  LDL.LU R205, [R1+0x1900] ;  /* 0x0019000001cd7983 */ /* 0x008ee20000300800 */
[----:B------:R-:W-:Y:S02]  /*59ce0*/  IADD3 R146, P4, PT, R146, UR17, RZ ;  /* 0x0000001192927c10 */ /* 0x000fe4000ff9e0ff */
[----:B------:R-:W-:Y:S01]  /*59cf0*/  IADD3 R142, P5, PT, R142, UR17, RZ ;  /* 0x000000118e8e7c10 */ /* 0x000fe2000ffbe0ff */
[----:B------:R1:W-:Y:S04]  /*59d00*/  LDGSTS.E [R3+0x23400], desc[UR14][R140.64], P1 ;  /* 0x234000008c037fae */ /* 0x0003e800089a100e */
[----:B------:R-:W-:Y:S01]  /*59d10*/  STL [R1+0x17fc], R146 ;  /* 0x0017fc9201007387 */ /* 0x000fe20000100800 */
[----:B-1----:R-:W-:Y:S01]  /*59d20*/  MOV R140, R202 ;  /* 0x000000ca008c7202 */ /* 0x002fe20000000f00 */
[----:B------:R-:W-:-:S05]  /*59d30*/  IMAD.MOV.U32 R141, RZ, RZ, R203 ;  /* 0x000000ffff8d7224 */ /* 0x000fca00078e00cb */
[----:B------:R1:W-:Y:S01]  /*59d40*/  LDGSTS.E [R3+0x23480], desc[UR14][R140.64], P2 ;  /* 0x234800008c037fae */ /* 0x0003e200091a100e */
[----:B------:R-:W-:-:S05]  /*59d50*/  IADD3.X R147, PT, PT, R147, UR8, RZ, P4, !PT ;  /* 0x0000000893937c10 */ /* 0x000fca000a7fe4ff */
[----:B------:R1:W-:Y:S01]  /*59d60*/  STL [R1+0x17f8], R147 ;  /* 0x0017f89301007387 */ /* 0x0003e20000100800 */
[----:B------:R-:W-:-:S03]  /*59d70*/  IADD3.X R144, PT, PT, R144, UR8, RZ, P5, !PT ;  /* 0x0000000890907c10 */ /* 0x000fc6000affe4ff */
[----:B------:R1:W-:Y:S04]  /*59d80*/  STL [R1+0x1804], R142 ;  /* 0x0018048e01007387 */ /* 0x0003e80000100800 */
[----:B------:R1:W-:Y:S04]  /*59d90*/  STL [R1+0x1800], R144 ;  /* 0x0018009001007387 */ /* 0x0003e80000100800 */
[----:B------:R-:W3:Y:S01]  /*59da0*/  LDL.LU R203, [R1+0x19e8] ;  /* 0x0019e80001cb7983 */ /* 0x000ee20000300800 */
[----:B-1----:R-:W-:-:S03]  /*59db0*/  MOV R140, R146 ;  /* 0x00000092008c7202 */ /* 0x002fc60000000f00 */
[----:B------:R-:W3:Y:S01]  /*59dc0*/  LDL.LU R202, [R1+0x19ec] ;  /* 0x0019ec0001ca7983 */ /* 0x000ee20000300800 */
[----:B------:R-:W-:-:S03]  /*59dd0*/  IMAD.MOV.U32 R141, RZ, RZ, R147 ;  /* 0x000000ffff8d7224 */ /* 0x000fc600078e0093 */
[----:B------:R-:W3:Y:S04]  /*59de0*/  LDL.LU R147, [R1+0x19f0] ;  /* 0x0019f00001937983 */ /* 0x000ee80000300800 */
[----:B------:R-:W3:Y:S04]  /*59df0*/  LDL.LU R146, [R1+0x19f4] ;  /* 0x0019f40001927983 */ /* 0x000ee80000300800 */
[----:B------:R1:W-:Y:S02]  /*59e00*/  LDGSTS.E [R3+0x23500], desc[UR14][R140.64], P3 ;  /* 0x235000008c037fae */ /* 0x0003e400099a100e */
[----:B-1----:R-:W-:Y:S01]  /*59e10*/  MOV R140, R142 ;  /* 0x0000008e008c7202 */ /* 0x002fe20000000f00 */
[----:B------:R-:W-:Y:S01]  /*59e20*/  IMAD.MOV.U32 R141, RZ, RZ, R144 ;  /* 0x000000ffff8d7224 */ /* 0x000fe200078e0090 */
[----:B------:R-:W3:Y:S04]  /*59e30*/  LDL.LU R142, [R1+0x19fc] ;  /* 0x0019fc00018e7983 */ /* 0x000ee80000300800 */
[----:B------:R-:W3:Y:S04]  /*59e40*/  LDL.LU R144, [R1+0x1a04] ;  /* 0x001a040001907983 */ /* 0x000ee80000300800 */
[----:B------:R1:W-:Y:S01]  /*59e50*/  LDGSTS.E [R3+0x23580], desc[UR14][R140.64], P0 ;  /* 0x235800008c037fae */ /* 0x0003e200081a100e */
[----:B--2---:R-:W-:-:S05]  /*59e60*/  IADD3 R143, P4, PT, R143, UR17, RZ ;  /* 0x000000118f8f7c10 */ /* 0x004fca000ff9e0ff */
[----:B------:R2:W-:Y:S01]  /*59e70*/  STL [R1+0x18ec], R143 ;  /* 0x0018ec8f01007387 */ /* 0x0005e20000100800 */
[----:B-1----:R-:W-:Y:S02]  /*59e80*/  MOV R140, R143 ;  /* 0x0000008f008c7202 */ /* 0x002fe40000000f00 */
[----:B------:R-:W-:Y:S02]  /*59e90*/  IADD3 R208, P5, PT, R208, UR17, RZ ;  /* 0x00000011d0d07c10 */ /* 0x000fe4000ffbe0ff */
[----:B------:R-:W-:-:S05]  /*59ea0*/  IADD3.X R145, PT, PT, R145, UR8, RZ, P4, !PT ;  /* 0x0000000891917c10 */ /* 0x000fca000a7fe4ff */
[----:B------:R1:W-:Y:S01]  /*59eb0*/  STL [R1+0x18e8], R145 ;  /* 0x0018e89101007387 */ /* 0x0003e20000100800 */
[----:B------:R-:W-:-:S03]  /*59ec0*/  IADD3.X R209, PT, PT, R209, UR8, RZ, P5, !PT ;  /* 0x00000008d1d17c10 */ /* 0x000fc6000affe4ff */
[----:B------:R1:W-:Y:S04]  /*59ed0*/  STL [R1+0x18f4], R208 ;  /* 0x0018f4d001007387 */ /* 0x0003e80000100800 */
[----:B--2---:R-:W2:Y:S01]  /*59ee0*/  LDL.LU R143, [R1+0x19f8] ;  /* 0x0019f800018f7983 */ /* 0x004ea20000300800 */
[----:B------:R-:W-:-:S03]  /*59ef0*/  IMAD.MOV.U32 R141, RZ, RZ, R145 ;  /* 0x000000ffff8d7224 */ /* 0x000fc600078e0091 */
[----:B------:R3:W-:Y:S04]  /*59f00*/  STL [R1+0x18f0], R209 ;  /* 0x0018f0d101007387 */ /* 0x0007e80000100800 */
[----:B-1----:R-:W2:Y:S04]  /*59f10*/  LDL.LU R145, [R1+0x1a00] ;  /* 0x001a000001917983 */ /* 0x002ea80000300800 */
[----:B------:R1:W-:Y:S04]  /*59f20*/  LDGSTS.E [R3+0x24400], desc[UR14][R140.64], P1 ;  /* 0x244000008c037fae */ /* 0x0003e800089a100e */
[----:B------:R-:W2:Y:S01]  /*59f30*/  LDL.LU R210, [R1+0x1aec] ;  /* 0x001aec0001d27983 */ /* 0x000ea20000300800 */
[----:B-1----:R-:W-:Y:S01]  /*59f40*/  MOV R140, R208 ;  /* 0x000000d0008c7202 */ /* 0x002fe20000000f00 */
[----:B------:R-:W-:-:S02]  /*59f50*/  IMAD.MOV.U32 R141, RZ, RZ, R209 ;  /* 0x000000ffff8d7224 */ /* 0x000fc400078e00d1 */
[----:B------:R-:W2:Y:S04]  /*59f60*/  LDL.LU R208, [R1+0x1af4] ;  /* 0x001af40001d07983 */ /* 0x000ea80000300800 */
[----:B------:R1:W-:Y:S01]  /*59f70*/  LDGSTS.E [R3+0x24480], desc[UR14][R140.64], P2 ;  /* 0x244800008c037fae */ /* 0x0003e200091a100e */
[----:B----4-:R-:W-:-:S05]  /*59f80*/  IADD3 R206, P4, PT, R206, UR17, RZ ;  /* 0x00000011cece7c10 */ /* 0x010fca000ff9e0ff */
[----:B------:R-:W-:Y:S01]  /*59f90*/  STL [R1+0x18fc], R206 ;  /* 0x0018fcce01007387 */ /* 0x000fe20000100800 */
[----:B------:R-:W-:Y:S02]  /*59fa0*/  IADD3 R204, P5, PT, R204, UR17, RZ ;  /* 0x00000011cccc7c10 */ /* 0x000fe4000ffbe0ff */
[----:B------:R-:W-:Y:S02]  /*59fb0*/  IADD3.X R207, PT, PT, R207, UR8, RZ, P4, !PT ;  /* 0x00000008cfcf7c10 */ /* 0x000fe4000a7fe4ff */
[----:B-1----:R-:W-:Y:S02]  /*59fc0*/  MOV R140, R206 ;  /* 0x000000ce008c7202 */ /* 0x002fe40000000f00 */
[----:B---3--:R-:W-:Y:S01]  /*59fd0*/  IADD3.X R205, PT, PT, R205, UR8, RZ, P5, !PT ;  /* 0x00000008cdcd7c10 */ /* 0x008fe2000affe4ff */
[----:B------:R-:W-:Y:S01]  /*59fe0*/  STL [R1+0x18f8], R207 ;  /* 0x0018f8cf01007387 */ /* 0x000fe20000100800 */
[----:B------:R-:W-:-:S03]  /*59ff0*/  IMAD.MOV.U32 R141, RZ, RZ, R207 ;  /* 0x000000ffff8d7224 */ /* 0x000fc600078e00cf */
[----:B------:R-:W-:Y:S04]  /*5a000*/  STL [R1+0x1904], R204 ;  /* 0x001904cc01007387 */ /* 0x000fe80000100800 */
[----:B------:R-:W3:Y:S04]  /*5a010*/  LDL.LU R211, [R1+0x1ae8] ;  /* 0x001ae80001d37983 */ /* 0x000ee80000300800 */
[----:B------:R1:W-:Y:S04]  /*5a020*/  STL [R1+0x1900], R205 ;  /* 0x001900cd01007387 */ /* 0x0003e80000100800 */
[----:B------:R4:W-:Y:S04]  /*5a030*/  LDGSTS.E [R3+0x24500], desc[UR14][R140.64], P3 ;  /* 0x245000008c037fae */ /* 0x0009e800099a100e */
[----:B------:R-:W3:Y:S01]  /*5a040*/  LDL.LU R209, [R1+0x1af0] ;  /* 0x001af00001d17983 */ /* 0x000ee20000300800 */
[----:B----4-:R-:W-:Y:S01]  /*5a050*/  IMAD.MOV.U32 R141, RZ, RZ, R205 ;  /* 0x000000ffff8d7224 */ /* 0x010fe200078e00cd */
[----:B------:R-:W-:-:S02]  /*5a060*/  MOV R140, R204 ;  /* 0x000000cc008c7202 */ /* 0x000fc40000000f00 */
[----:B-1----:R-:W4:Y:S04]  /*5a070*/  LDL.LU R205, [R1+0x1af8] ;  /* 0x001af80001cd7983 */ /* 0x002f280000300800 */
[----:B------:R-:W4:Y:S04]  /*5a080*/  LDL.LU R204, [R1+0x1afc] ;  /* 0x001afc0001cc7983 */ /* 0x000f280000300800 */
[----:B------:R-:W4:Y:S04]  /*5a090*/  LDL.LU R207, [R1+0x1b00] ;  /* 0x001b000001cf7983 */ /* 0x000f280000300800 */
[----:B------:R-:W4:Y:S01]  /*5a0a0*/  LDL.LU R206, [R1+0x1b04] ;  /* 0x001b040001ce7983 */ /* 0x000f220000300800 */
[----:B------:R-:W-:-:S03]  /*5a0b0*/  IADD3 R202, P4, PT, R202, UR17, RZ ;  /* 0x00000011caca7c10 */ /* 0x000fc6000ff9e0ff */
[----:B------:R1:W-:Y:S01]  /*5a0c0*/  LDGSTS.E [R3+0x24580], desc[UR14][R140.64], P0 ;  /* 0x245800008c037fae */ /* 0x0003e200081a100e */
[----:B------:R-:W-:Y:S02]  /*5a0d0*/  IADD3.X R203, PT, PT, R203, UR8, RZ, P4, !PT ;  /* 0x00000008cbcb7c10 */ /* 0x000fe4000a7fe4ff */
[----:B------:R-:W-:-:S04]  /*5a0e0*/  IADD3 R146, P5, PT, R146, UR17, RZ ;  /* 0x0000001192927c10 */ /* 0x000fc8000ffbe0ff */
[----:B------:R-:W-:Y:S01]  /*5a0f0*/  IADD3.X R147, PT, PT, R147, UR8, RZ, P5, !PT ;  /* 0x0000000893937c10 */ /* 0x000fe2000affe4ff */
[----:B-1----:R-:W-:Y:S01]  /*5a100*/  IMAD.MOV.U32 R141, RZ, RZ, R203 ;  /* 0x000000ffff8d7224 */ /* 0x002fe200078e00cb */
[----:B------:R-:W-:Y:S01]  /*5a110*/  MOV R140, R202 ;  /* 0x000000ca008c7202 */ /* 0x000fe20000000f00 */
[----:B------:R-:W-:Y:S04]  /*5a120*/  STL [R1+0x19ec], R202 ;  /* 0x0019ecca01007387 */ /* 0x000fe80000100800 */
[----:B------:R1:W-:Y:S01]  /*5a130*/  LDGSTS.E [R3+0x25400], desc[UR14][R140.64], P1 ;  /* 0x254000008c037fae */ /* 0x0003e200089a100e */
[----:B------:R-:W-:-:S03]  /*5a140*/  IADD3 R142, P4, PT, R142, UR17, RZ ;  /* 0x000000118e8e7c10 */ /* 0x000fc6000ff9e0ff */
[----:B------:R-:W-:Y:S01]  /*5a150*/  STL [R1+0x19e8], R203 ;  /* 0x0019e8cb01007387 */ /* 0x000fe20000100800 */
[----:B-1----:R-:W-:Y:S01]  /*5a160*/  MOV R140, R146 ;  /* 0x00000092008c7202 */ /* 0x002fe20000000f00 */
[----:B------:R-:W-:Y:S01]  /*5a170*/  IMAD.MOV.U32 R141, RZ, RZ, R147 ;  /* 0x000000ffff8d7224 */ /* 0x000fe200078e0093 */
[----:B------:R-:W-:Y:S01]  /*5a180*/  IADD3 R144, P5, PT, R144, UR17, RZ ;  /* 0x0000001190907c10 */ /* 0x000fe2000ffbe0ff */
[----:B------:R-:W-:Y:S04]  /*5a190*/  STL [R1+0x19f4], R146 ;  /* 0x0019f49201007387 */ /* 0x000fe80000100800 */
[----:B------:R-:W-:Y:S04]  /*5a1a0*/  STL [R1+0x19f0], R147 ;  /* 0x0019f09301007387 */ /* 0x000fe80000100800 */
[----:B------:R1:W-:Y:S04]  /*5a1b0*/  LDGSTS.E [R3+0x25480], desc[UR14][R140.64], P2 ;  /* 0x254800008c037fae */ /* 0x0003e800091a100e */
[----:B------:R-:W-:Y:S01]  /*5a1c0*/  STL [R1+0x19fc], R142 ;  /* 0x0019fc8e01007387 */ /* 0x000fe20000100800 */
[----:B-1----:R-:W-:-:S02]  /*5a1d0*/  MOV R140, R142 ;  /* 0x0000008e008c7202 */ /* 0x002fc40000000f00 */
[----:B--2---:R-:W-:-:S05]  /*5a1e0*/  IADD3.X R143, PT, PT, R143, UR8, RZ, P4, !PT ;  /* 0x000000088f8f7c10 */ /* 0x004fca000a7fe4ff */
[----:B------:R1:W-:Y:S01]  /*5a1f0*/  STL [R1+0x19f8], R143 ;  /* 0x0019f88f01007387 */ /* 0x0003e20000100800 */
[----:B------:R-:W-:Y:S01]  /*5a200*/  IMAD.MOV.U32 R141, RZ, RZ, R143 ;  /* 0x000000ffff8d7224 */ /* 0x000fe200078e008f */
[----:B------:R-:W-:Y:S02]  /*5a210*/  IADD3.X R145, PT, PT, R145, UR8, RZ, P5, !PT ;  /* 0x0000000891917c10 */ /* 0x000fe4000affe4ff */
[----:B------:R-:W-:Y:S04]  /*5a220*/  STL [R1+0x1a04], R144 ;  /* 0x001a049001007387 */ /* 0x000fe80000100800 */
[----:B------:R2:W-:Y:S04]  /*5a230*/  LDGSTS.E [R3+0x25500], desc[UR14][R140.64], P3 ;  /* 0x255000008c037fae */ /* 0x0005e800099a100e */
[----:B-1----:R-:W4:Y:S04]  /*5a240*/  LDL.LU.64 R142, [R1+0x470] ;  /* 0x00047000018e7983 */ /* 0x002f280000300a00 */
[----:B------:R1:W-:Y:S01]  /*5a250*/  STL [R1+0x1a00], R145 ;  /* 0x001a009101007387 */ /* 0x0003e20000100800 */
[----:B--2---:R-:W-:Y:S01]  /*5a260*/  MOV R140, R144 ;  /* 0x00000090008c7202 */ /* 0x004fe20000000f00 */
[----:B------:R-:W-:-:S02]  /*5a270*/  IMAD.MOV.U32 R141, RZ, RZ, R145 ;  /* 0x000000ffff8d7224 */ /* 0x000fc400078e0091 */
[----:B-1----:R-:W2:Y:S04]  /*5a280*/  LDL.LU.64 R144, [R1+0x488] ;  /* 0x0004880001907983 */ /* 0x002ea80000300a00 */
[----:B------:R-:W2:Y:S04]  /*5a290*/  LDL.LU.64 R146, [R1+0x480] ;  /* 0x0004800001927983 */ /* 0x000ea80000300a00 */
[----:B------:R-:W2:Y:S01]  /*5a2a0*/  LDL.LU.64 R202, [R1+0x478] ;  /* 0x0004780001ca7983 */ /* 0x000ea20000300a00 */
[----:B------:R-:W-:Y:S02]  /*5a2b0*/  IADD3 R210, P4, PT, R210, UR17, RZ ;  /* 0x00000011d2d27c10 */ /* 0x000fe4000ff9e0ff */
[----:B------:R-:W-:Y:S01]  /*5a2c0*/  IADD3 R208, P5, PT, R208, UR17, RZ ;  /* 0x00000011d0d07c10 */ /* 0x000fe2000ffbe0ff */
[----:B------:R1:W-:Y:S04]  /*5a2d0*/  LDGSTS.E [R3+0x25580], desc[UR14][R140.64], P0 ;  /* 0x255800008c037fae */ /* 0x0003e800081a100e */
[----:B------:R-:W-:Y:S01]  /*5a2e0*/  STL [R1+0x1aec], R210 ;  /* 0x001aecd201007387 */ /* 0x000fe20000100800 */
[----:B-1----:R-:W-:-:S02]  /*5a2f0*/  MOV R140, R210 ;  /* 0x000000d2008c7202 */ /* 0x002fc40000000f00 */
[----:B---3--:R-:W-:-:S05]  /*5a300*/  IADD3.X R211, PT, PT, R211, UR8, RZ, P4, !PT ;  /* 0x00000008d3d37c10 */ /* 0x008fca000a7fe4ff */
[----:B------:R-:W-:Y:S01]  /*5a310*/  IMAD.MOV.U32 R141, RZ, RZ, R211 ;  /* 0x000000ffff8d7224 */ /* 0x000fe200078e00d3 */
[----:B------:R-:W-:Y:S04]  /*5a320*/  STL [R1+0x1ae8], R211 ;  /* 0x001ae8d301007387 */ /* 0x000fe80000100800 */
[----:B------:R1:W-:Y:S01]  /*5a330*/  LDGSTS.E [R3+0x26400], desc[UR14][R140.64], P1 ;  /* 0x264000008c037fae */ /* 0x0003e200089a100e */
[----:B------:R-:W-:-:S03]  /*5a340*/  IADD3.X R209, PT, PT, R209, UR8, RZ, P5, !PT ;  /* 0x00000008d1d17c10 */ /* 0x000fc6000affe4ff */
[----:B------:R-:W-:Y:S04]  /*5a350*/  STL [R1+0x1af4], R208 ;  /* 0x001af4d001007387 */ /* 0x000fe80000100800 */
[----:B------:R-:W-:Y:S01]  /*5a360*/  STL [R1+0x1af0], R209 ;  /* 0x001af0d101007387 */ /* 0x000fe20000100800 */
[----:B-1----:R-:W-:Y:S02]  /*5a370*/  MOV R140, R208 ;  /* 0x000000d0008c7202 */ /* 0x002fe40000000f00 */
[----:B----4-:R-:W-:Y:S01]  /*5a380*/  IADD3 R204, P4, PT, R204, UR17, RZ ;  /* 0x00000011cccc7c10 */ /* 0x010fe2000ff9e0ff */
[----:B------:R-:W-:-:S03]  /*5a390*/  IMAD.MOV.U32 R141, RZ, RZ, R209 ;  /* 0x000000ffff8d7224 */ /* 0x000fc600078e00d1 */
[----:B------:R-:W-:Y:S02]  /*5a3a0*/  IADD3.X R205, PT, PT, R205, UR8, RZ, P4, !PT ;  /* 0x00000008cdcd7c10 */ /* 0x000fe4000a7fe4ff */
[----:B------:R-:W-:Y:S01]  /*5a3b0*/  IADD3 R206, P5, PT, R206, UR17, RZ ;  /* 0x00000011cece7c10 */ /* 0x000fe2000ffbe0ff */
[----:B------:R1:W-:Y:S03]  /*5a3c0*/  STL [R1+0x1afc], R204 ;  /* 0x001afccc01007387 */ /* 0x0003e60000100800 */
[----:B------:R-:W-:Y:S01]  /*5a3d0*/  IADD3.X R207, PT, PT, R207, UR8, RZ, P5, !PT ;  /* 0x00000008cfcf7c10 */ /* 0x000fe2000affe4ff */
[----:B------:R3:W-:Y:S04]  /*5a3e0*/  LDGSTS.E [R3+0x26480], desc[UR14][R140.64], P2 ;  /* 0x264800008c037fae */ /* 0x0007e800091a100e */
[----:B------:R4:W-:Y:S04]  /*5a3f0*/  STL [R1+0x1af8], R205 ;  /* 0x001af8cd01007387 */ /* 0x0009e80000100800 */
[----:B------:R2:W-:Y:S01]  /*5a400*/  STL [R1+0x1b04], R206 ;  /* 0x001b04ce01007387 */ /* 0x0005e20000100800 */
[----:B---3--:R-:W-:-:S03]  /*5a410*/  MOV R140, R204 ;  /* 0x000000cc008c7202 */ /* 0x008fc60000000f00 */
[----:B-1----:R-:W3:Y:S01]  /*5a420*/  LDL.LU R204, [R1+0x150c] ;  /* 0x00150c0001cc7983 */ /* 0x002ee20000300800 */
[----:B------:R-:W-:-:S03]  /*5a430*/  IMAD.MOV.U32 R141, RZ, RZ, R205 ;  /* 0x000000ffff8d7224 */ /* 0x000fc600078e00cd */
[----:B------:R1:W-:Y:S04]  /*5a440*/  STL [R1+0x1b00], R207 ;  /* 0x001b00cf01007387 */ /* 0x0003e80000100800 */
[----:B----4-:R-:W4:Y:S04]  /*5a450*/  LDL.LU R205, [R1+0x1514] ;  /* 0x0015140001cd7983 */ /* 0x010f280000300800 */
[----:B------:R-:W4:Y:S04]  /*5a460*/  LDL.LU R213, [R1+0x1508] ;  /* 0x0015080001d57983 */ /* 0x000f280000300800 */
[----:B------:R-:W4:Y:S04]  /*5a470*/  LDL.LU R212, [R1+0x1510] ;  /* 0x0015100001d47983 */ /* 0x000f280000300800 */
[----:B------:R1:W-:Y:S04]  /*5a480*/  LDGSTS.E [R3+0x26500], desc[UR14][R140.64], P3 ;  /* 0x265000008c037fae */ /* 0x0003e800099a100e */
[----:B------:R-:W4:Y:S04]  /*5a490*/  LDL.LU R211, [R1+0x1518] ;  /* 0x0015180001d37983 */ /* 0x000f280000300800 */
[----:B------:R-:W4:Y:S01]  /*5a4a0*/  LDL.LU R208, [R1+0x151c] ;  /* 0x00151c0001d07983 */ /* 0x000f220000300800 */
[----:B-1----:R-:W-:Y:S01]  /*5a4b0*/  MOV R140, R206 ;  /* 0x000000ce008c7202 */ /* 0x002fe20000000f00 */
[----:B------:R-:W-:-:S02]  /*5a4c0*/  IMAD.MOV.U32 R141, RZ, RZ, R207 ;  /* 0x000000ffff8d7224 */ /* 0x000fc400078e00cf */
[----:B------:R-:W4:Y:S04]  /*5a4d0*/  LDL.LU R210, [R1+0x1520] ;  /* 0x0015200001d27983 */ /* 0x000f280000300800 */
[----:B------:R1:W-:Y:S04]  /*5a4e0*/  LDGSTS.E [R3+0x26580], desc[UR14][R140.64], P0 ;  /* 0x265800008c037fae */ /* 0x0003e800081a100e */
[----:B------:R-:W4:Y:S01]  /*5a4f0*/  LDL.LU R209, [R1+0x1524] ;  /* 0x0015240001d17983 */ /* 0x000f220000300800 */
[----:B-1----:R-:W-:-:S04]  /*5a500*/  IADD3 R140, P4, PT, R142, UR17, RZ ;  /* 0x000000118e8c7c10 */ /* 0x002fc8000ff9e0ff */
[----:B------:R-:W-:Y:S02]  /*5a510*/  IADD3.X R141, PT, PT, R143, UR8, RZ, P4, !PT ;  /* 0x000000088f8d7c10 */ /* 0x000fe4000a7fe4ff */
[----:B--2---:R-:W-:-:S04]  /*5a520*/  IADD3 R142, P4, PT, R144, UR17, RZ ;  /* 0x00000011908e7c10 */ /* 0x004fc8000ff9e0ff */
[----:B------:R-:W-:Y:S02]  /*5a530*/  IADD3.X R143, PT, PT, R145, UR8, RZ, P4, !PT ;  /* 0x00000008918f7c10 */ /* 0x000fe4000a7fe4ff */
[----:B------:R-:W-:-:S03]  /*5a540*/  IADD3 R144, P4, PT, R146, UR17, RZ ;  /* 0x0000001192907c10 */ /* 0x000fc6000ff9e0ff */
[----:B------:R-:W-:Y:S01]  /*5a550*/  LDGSTS.E [R3+0x27400], desc[UR14][R142.64], P1 ;  /* 0x274000008e037fae */ /* 0x000fe200089a100e */
[----:B------:R-:W-:Y:S02]  /*5a560*/  IADD3.X R145, PT, PT, R147, UR8, RZ, P4, !PT ;  /* 0x0000000893917c10 */ /* 0x000fe4000a7fe4ff */
[----:B------:R-:W-:Y:S02]  /*5a570*/  IADD3 R146, P4, PT, R202, UR17, RZ ;  /* 0x00000011ca927c10 */ /* 0x000fe4000ff9e0ff */
[----:B------:R-:W-:Y:S01]  /*5a580*/  MOV R202, R140 ;  /* 0x0000008c00ca7202 */ /* 0x000fe20000000f00 */
[----:B------:R-:W-:Y:S01]  /*5a590*/  LDGSTS.E [R3+0x27480], desc[UR14][R144.64], P2 ;  /* 0x2748000090037fae */ /* 0x000fe200091a100e */
[----:B------:R-:W-:Y:S01]  /*5a5a0*/  IADD3.X R147, PT, PT, R203, UR8, RZ, P4, !PT ;  /* 0x00000008cb937c10 */ /* 0x000fe2000a7fe4ff */
[----:B------:R-:W-:Y:S01]  /*5a5b0*/  IMAD.MOV.U32 R203, RZ, RZ, R141 ;  /* 0x000000ffffcb7224 */ /* 0x000fe200078e008d */
[----:B------:R-:W-:-:S03]  /*5a5c0*/  MOV R206, R146 ;  /* 0x0000009200ce7202 */ /* 0x000fc60000000f00 */
[----:B------:R-:W-:Y:S01]  /*5a5d0*/  IMAD.MOV.U32 R207, RZ, RZ, R147 ;  /* 0x000000ffffcf7224 */ /* 0x000fe200078e0093 */
[----:B------:R-:W-:Y:S04]  /*5a5e0*/  STL.64 [R1+0x470], R202 ;  /* 0x000470ca01007387 */ /* 0x000fe80000100a00 */
[----:B------:R-:W-:Y:S04]  /*5a5f0*/  STL.64 [R1+0x488], R142 ;  /* 0x0004888e01007387 */ /* 0x000fe80000100a00 */
[----:B------:R-:W-:Y:S04]  /*5a600*/  STL.64 [R1+0x480], R144 ;  /* 0x0004809001007387 */ /* 0x000fe80000100a00 */
[----:B------:R1:W-:Y:S04]  /*5a610*/  STL.64 [R1+0x478], R206 ;  /* 0x000478ce01007387 */ /* 0x0003e80000100a00 */
[----:B------:R-:W-:Y:S04]  /*5a620*/  LDGSTS.E [R3+0x27500], desc[UR14][R206.64], P3 ;  /* 0x27500000ce037fae */ /* 0x000fe800099a100e */
[----:B------:R2:W-:Y:S04]  /*5a630*/  LDGSTS.E [R3+0x27580], desc[UR14][R202.64], P0 ;  /* 0x27580000ca037fae */ /* 0x0005e800081a100e */
[----:B-1----:R-:W4:Y:S04]  /*5a640*/  LDL.LU R207, [R1+0x1608] ;  /* 0x0016080001cf7983 */ /* 0x002f280000300800 */
[----:B------:R-:W4:Y:S04]  /*5a650*/  LDL.LU R206, [R1+0x160c] ;  /* 0x00160c0001ce7983 */ /* 0x000f280000300800 */
[----:B------:R-:W4:Y:S04]  /*5a660*/  LDL.LU R203, [R1+0x1610] ;  /* 0x0016100001cb7983 */ /* 0x000f280000300800 */
[----:B------:R-:W4:Y:S01]  /*5a670*/  LDL.LU R202, [R1+0x1614] ;  /* 0x0016140001ca7983 */ /* 0x000f220000300800 */
[----:B--2---:R-:W-:-:S04]  /*5a680*/  LOP3.LUT R3, R200, 0x30, RZ, 0x3c, !PT ;  /* 0x00000030c8037812 */ /* 0x004fc800078e3cff */
[----:B------:R-:W-:Y:S02]  /*5a690*/  IADD3 R3, PT, PT, R3, UR12, RZ ;  /* 0x0000000c03037c10 */ /* 0x000fe4000fffe0ff */
[----:B---3--:R-:W-:Y:S02]  /*5a6a0*/  IADD3 R204, P4, PT, R204, UR17, RZ ;  /* 0x00000011cccc7c10 */ /* 0x008fe4000ff9e0ff */
[----:B----4-:R-:W-:Y:S02]  /*5a6b0*/  IADD3 R205, P5, PT, R205, UR17, RZ ;  /* 0x00000011cdcd7c10 */ /* 0x010fe4000ffbe0ff */
[----:B------:R-:W-:Y:S01]  /*5a6c0*/  IADD3.X R213, PT, PT, R213, UR8, RZ, P4, !PT ;  /* 0x00000008d5d57c10 */ /* 0x000fe2000a7fe4ff */
[----:B------:R1:W-:Y:S01]  /*5a6d0*/  STL [R1+0x150c], R204 ;  /* 0x00150ccc01007387 */ /* 0x0003e20000100800 */
[----:B------:R-:W-:Y:S02]  /*5a6e0*/  IMAD.MOV.U32 R140, RZ, RZ, R204 ;  /* 0x000000ffff8c7224 */ /* 0x000fe400078e00cc */
[----:B------:R-:W-:Y:S01]  /*5a6f0*/  MOV R141, R213 ;  /* 0x000000d5008d7202 */ /* 0x000fe20000000f00 */
[----:B------:R2:W-:Y:S01]  /*5a700*/  STL [R1+0x1514], R205 ;  /* 0x001514cd01007387 */ /* 0x0005e20000100800 */
[----:B------:R-:W-:-:S03]  /*5a710*/  IADD3.X R212, PT, PT, R212, UR8, RZ, P5, !PT ;  /* 0x00000008d4d47c10 */ /* 0x000fc6000affe4ff */
[----:B------:R-:W-:Y:S04]  /*5a720*/  STL [R1+0x1508], R213 ;  /* 0x001508d501007387 */ /* 0x000fe80000100800 */
[----:B-1----:R-:W3:Y:S04]  /*5a730*/  LDL.LU R204, [R1+0x161c] ;  /* 0x00161c0001cc7983 */ /* 0x002ee80000300800 */
[----:B------:R-:W4:Y:S04]  /*5a740*/  LDL.LU R142, [R1+0x1624] ;  /* 0x00162400018e7983 */ /* 0x000f280000300800 */
[----:B------:R1:W-:Y:S04]  /*5a750*/  LDGSTS.E [R3+0x20600], desc[UR14][R140.64], P1 ;  /* 0x206000008c037fae */ /* 0x0003e800089a100e */
[----:B------:R-:W-:Y:S01]  /*5a760*/  STL [R1+0x1510], R212 ;  /* 0x001510d401007387 */ /* 0x000fe20000100800 */
[----:B-1----:R-:W-:-:S03]  /*5a770*/  IMAD.MOV.U32 R140, RZ, RZ, R205 ;  /* 0x000000ffff8c7224 */ /* 0x002fc600078e00cd */
[----:B--2---:R-:W2:Y:S04]  /*5a780*/  LDL.LU R205, [R1+0x1618] ;  /* 0x0016180001cd7983 */ /* 0x004ea80000300800 */
[----:B------:R-:W2:Y:S01]  /*5a790*/  LDL.LU R146, [R1+0x1620] ;  /* 0x0016200001927983 */ /* 0x000ea20000300800 */
[----:B------:R-:W-:Y:S02]  /*5a7a0*/  IADD3 R208, P4, PT, R208, UR17, RZ ;  /* 0x00000011d0d07c10 */ /* 0x000fe4000ff9e0ff */
[----:B------:R-:W-:Y:S02]  /*5a7b0*/  IADD3 R209, P5, PT, R209, UR17, RZ ;  /* 0x00000011d1d17c10 */ /* 0x000fe4000ffbe0ff */
[----:B------:R-:W-:Y:S02]  /*5a7c0*/  IADD3.X R211, PT, PT, R211, UR8, RZ, P4, !PT ;  /* 0x00000008d3d37c10 */ /* 0x000fe4000a7fe4ff */
[----:B------:R-:W-:Y:S01]  /*5a7d0*/  MOV R141, R212 ;  /* 0x000000d4008d7202 */ /* 0x000fe20000000f00 */
[----:B------:R1:W-:Y:S01]  /*5a7e0*/  STL [R1+0x151c], R208 ;  /* 0x00151cd001007387 */ /* 0x0003e20000100800 */
[----:B------:R-:W-:-:S03]  /*5a7f0*/  IADD3.X R210, PT, PT, R210, UR8, RZ, P5, !PT ;  /* 0x00000008d2d27c10 */ /* 0x000fc6000affe4ff */
[----:B------:R-:W-:Y:S04]  /*5a800*/  STL [R1+0x1518], R211 ;  /* 0x001518d301007387 */ /* 0x000fe80000100800 */
[----:B------:R1:W-:Y:S04]  /*5a810*/  LDGSTS.E [R3+0x20680], desc[UR14][R140.64], P2 ;  /* 0x206800008c037fae */ /* 0x0003e800091a100e */
[----:B------:R1:W-:Y:S04]  /*5a820*/  STL [R1+0x1524], R209 ;  /* 0x001524d101007387 */ /* 0x0003e80000100800 */
[----:B------:R-:W2:Y:S01]  /*5a830*/  LDL.LU R144, [R1+0x170c] ;  /* 0x00170c0001907983 */ /* 0x000ea20000300800 */
[----:B-1----:R-:W-:Y:S01]  /*5a840*/  IMAD.MOV.U32 R140, RZ, RZ, R208 ;  /* 0x000000ffff8c7224 */ /* 0x002fe200078e00d0 */
[----:B------:R-:W-:-:S02]  /*5a850*/  MOV R141, R211 ;  /* 0x000000d3008d7202 */ /* 0x000fc40000000f00 */
[----:B------:R-:W-:Y:S04]  /*5a860*/  STL [R1+0x1520], R210 ;  /* 0x001520d201007387 */ /* 0x000fe80000100800 */
[----:B------:R-:W2:Y:S04]  /*5a870*/  LDL.LU R208, [R1+0x1714] ;  /* 0x0017140001d07983 */ /* 0x000ea80000300800 */
[----:B------:R-:W2:Y:S04]  /*5a880*/  LDL.LU R147, [R1+0x1708] ;  /* 0x0017080001937983 */ /* 0x000ea80000300800 */
[----:B------:R1:W-:Y:S02]  /*5a890*/  LDGSTS.E [R3+0x20700], desc[UR14][R140.64], P3 ;  /* 0x207000008c037fae */ /* 0x0003e400099a100e */
[----:B-1----:R-:W-:-:S02]  /*5a8a0*/  IMAD.MOV.U32 R140, RZ, RZ, R209 ;  /* 0x000000ffff8c7224 */ /* 0x002fc400078e00d1 */
[----:B------:R-:W2:Y:S01]  /*5a8b0*/  LDL.LU R209, [R1+0x1710] ;  /* 0x0017100001d17983 */ /* 0x000ea20000300800 */
[----:B------:R-:W-:-:S03]  /*5a8c0*/  MOV R141, R210 ;  /* 0x000000d2008d7202 */ /* 0x000fc60000000f00 */
[----:B------:R-:W2:Y:S04]  /*5a8d0*/  LDL.LU R143, [R1+0x171c] ;  /* 0x00171c00018f7983 */ /* 0x000ea80000300800 */
[----:B------:R-:W2:Y:S04]  /*5a8e0*/  LDL.LU R145, [R1+0x1724] ;  /* 0x0017240001917983 */ /* 0x000ea80000300800 */
[----:B------:R1:W-:Y:S01]  /*5a8f0*/  LDGSTS.E [R3+0x20780], desc[UR14][R140.64], P0 ;  /* 0x207800008c037fae */ /* 0x0003e200081a100e */
[----:B------:R-:W-:-:S04]  /*5a900*/  IADD3 R206, P4, PT, R206, UR17, RZ ;  /* 0x00000011cece7c10 */ /* 0x000fc8000ff9e0ff */
[----:B------:R-:W-:Y:S01]  /*5a910*/  IADD3.X R207, PT, PT, R207, UR8, RZ, P4, !PT ;  /* 0x00000008cfcf7c10 */ /* 0x000fe2000a7fe4ff */
[----:B------:R-:W-:Y:S01]  /*5a920*/  STL [R1+0x160c], R206 ;  /* 0x00160cce01007387 */ /* 0x000fe20000100800 */
[----:B------:R-:W-:-:S03]  /*5a930*/  IADD3 R202, P5, PT, R202, UR17, RZ ;  /* 0x00000011caca7c10 */ /* 0x000fc6000ffbe0ff */
[----:B------:R1:W-:Y:S02]  /*5a940*/  STL [R1+0x1608], R207 ;  /* 0x001608cf01007387 */ /* 0x0003e40000100800 */
[----:B-1----:R-:W-:Y:S02]  /*5a950*/  MOV R141, R207 ;  /* 0x000000cf008d7202 */ /* 0x002fe40000000f00 */
[----:B------:R-:W-:Y:S01]  /*5a960*/  IADD3.X R203, PT, PT, R203, UR8, RZ, P5, !PT ;  /* 0x00000008cbcb7c10 */ /* 0x000fe2000affe4ff */
[----:B------:R1:W-:Y:S01]  /*5a970*/  STL [R1+0x1614], R202 ;  /* 0x001614ca01007387 */ /* 0x0003e20000100800 */
[----:B------:R-:W-:-:S03]  /*5a980*/  IMAD.MOV.U32 R140, RZ, RZ, R206 ;  /* 0x000000ffff8c7224 */ /* 0x000fc600078e00ce */
[----:B------:R-:W2:Y:S04]  /*5a990*/  LDL.LU R207, [R1+0x1718] ;  /* 0x0017180001cf7983 */ /* 0x000ea80000300800 */
[----:B------:R1:W-:Y:S04]  /*5a9a0*/  STL [R1+0x1610], R203 ;  /* 0x001610cb01007387 */ /* 0x0003e80000100800 */
[----:B------:R-:W2:Y:S04]  /*5a9b0*/  LDL.LU R206, [R1+0x1720] ;  /* 0x0017200001ce7983 */ /* 0x000ea80000300800 */
[----:B------:R1:W-:Y:S02]  /*5a9c0*/  LDGSTS.E [R3+0x21600], desc[UR14][R140.64], P1 ;  /* 0x216000008c037fae */ /* 0x0003e400089a100e */
[----:B-1----:R-:W-:Y:S01]  /*5a9d0*/  IMAD.MOV.U32 R140, RZ, RZ, R202 ;  /* 0x000000ffff8c7224 */ /* 0x002fe200078e00ca */
[----:B------:R-:W-:Y:S01]  /*5a9e0*/  MOV R141, R203 ;  /* 0x000000cb008d7202 */ /* 0x000fe20000000f00 */
[----:B------:R-:W2:Y:S04]  /*5a9f0*/  LDL.LU R202, [R1+0x180c] ;  /* 0x00180c0001ca7983 */ /* 0x000ea80000300800 */
[----:B------:R-:W2:Y:S04]  /*5aa00*/  LDL.LU R203, [R1+0x1814] ;  /* 0x0018140001cb7983 */ /* 0x000ea80000300800 */
[----:B------:R1:W-:Y:S01]  /*5aa10*/  LDGSTS.E [R3+0x21680], desc[UR14][R140.64], P2 ;  /* 0x216800008c037fae */ /* 0x0003e200091a100e */
[----:B---3--:R-:W-:-:S02]  /*5aa20*/  IADD3 R204, P4, PT, R204, UR17, RZ ;  /* 0x00000011cccc7c10 */ /* 0x008fc4000ff9e0ff */
[----:B----4-:R-:W-:-:S03]  /*5aa30*/  IADD3 R142, P5, PT, R142, UR17, RZ ;  /* 0x000000118e8e7c10 */ /* 0x010fc6000ffbe0ff */
[----:B------:R3:W-:Y:S01]  /*5aa40*/  STL [R1+0x161c], R204 ;  /* 0x00161ccc01007387 */ /* 0x0007e20000100800 */
[----:B-1----:R-:W-:Y:S01]  /*5aa50*/  IMAD.MOV.U32 R140, RZ, RZ, R204 ;  /* 0x000000ffff8c7224 */ /* 0x002fe200078e00cc */
[----:B--2---:R-:W-:Y:S02]  /*5aa60*/  IADD3.X R205, PT, PT, R205, UR8, RZ, P4, !PT ;  /* 0x00000008cdcd7c10 */ /* 0x004fe4000a7fe4ff */
[----:B------:R-:W-:-:S03]  /*5aa70*/  IADD3.X R146, PT, PT, R146, UR8, RZ, P5, !PT ;  /* 0x0000000892927c10 */ /* 0x000fc6000affe4ff */
[----:B------:R1:W-:Y:S04]  /*5aa80*/  STL [R1+0x1618], R205 ;  /* 0x001618cd01007387 */ /* 0x0003e80000100800 */
[----:B------:R-:W-:Y:S01]  /*5aa90*/  STL [R1+0x1624], R142 ;  /* 0x0016248e01007387 */ /* 0x000fe20000100800 */
[----:B------:R-:W-:-:S03]  /*5aaa0*/  MOV R141, R205 ;  /* 0x000000cd008d7202 */ /* 0x000fc60000000f00 */
[----:B---3--:R-:W2:Y:S04]  /*5aab0*/  LDL.LU R204, [R1+0x1808] ;  /* 0x0018080001cc7983 */ /* 0x008ea80000300800 */
[----:B------:R3:W-:Y:S04]  /*5aac0*/  STL [R1+0x1620], R146 ;  /* 0x0016209201007387 */ /* 0x0007e80000100800 */
[----:B-1----:R-:W4:Y:S04]  /*5aad0*/  LDL.LU R205, [R1+0x1810] ;  /* 0x0018100001cd7983 */ /* 0x002f280000300800 */
[----:B------:R1:W-:Y:S01]  /*5aae0*/  LDGSTS.E [R3+0x21700], desc[UR14][R140.64], P3 ;  /* 0x217000008c037fae */ /* 0x0003e200099a100e */
[----:B------:R-:W-:Y:S01]  /*5aaf0*/  IADD3 R144, P4, PT, R144, UR17, RZ ;  /* 0x0000001190907c10 */ /* 0x000fe2000ff9e0ff */
[----:B-1----:R-:W-:Y:S01]  /*5ab00*/  IMAD.MOV.U32 R140, RZ, RZ, R142 ;  /* 0x000000ffff8c7224 */ /* 0x002fe200078e008e */
[----:B------:R-:W-:-:S02]  /*5ab10*/  MOV R141, R146 ;  /* 0x00000092008d7202 */ /* 0x000fc40000000f00 */
[----:B------:R-:W-:Y:S01]  /*5ab20*/  IADD3 R208, P5, PT, R208, UR17, RZ ;  /* 0x00000011d0d07c10 */ /* 0x000fe2000ffbe0ff */
[----:B---3--:R-:W3:Y:S01]  /*5ab30*/  LDL.LU R146, [R1+0x181c] ;  /* 0x00181c0001927983 */ /* 0x008ee20000300800 */
[----:B------:R-:W-:-:S03]  /*5ab40*/  IADD3.X R147, PT, PT, R147, UR8, RZ, P4, !PT ;  /* 0x0000000893937c10 */ /* 0x000fc6000a7fe4ff */
[----:B------:R-:W3:Y:S04]  /*5ab50*/  LDL.LU R142, [R1+0x1824] ;  /* 0x00182400018e7983 */ /* 0x000ee80000300800 */
[----:B------:R1:W-:Y:S04]  /*5ab60*/  LDGSTS.E [R3+0x21780], desc[UR14][R140.64], P0 ;  /* 0x217800008c037fae */ /* 0x0003e800081a100e */
[----:B------:R-:W-:Y:S04]  /*5ab70*/  STL [R1+0x170c], R144 ;  /* 0x00170c9001007387 */ /* 0x000fe80000100800 */
[----:B------:R1:W-:Y:S01]  /*5ab80*/  STL [R1+0x1708], R147 ;  /* 0x0017089301007387 */ /* 0x0003e20000100800 */
[----:B------:R-:W-:Y:S01]  /*5ab90*/  IADD3.X R209, PT, PT, R209, UR8, RZ, P5, !PT ;  /* 0x00000008d1d17c10 */ /* 0x000fe2000affe4ff */
[----:B-1----:R-:W-:Y:S01]  /*5aba0*/  IMAD.MOV.U32 R140, RZ, RZ, R144 ;  /* 0x000000ffff8c7224 */ /* 0x002fe200078e0090 */
[----:B------:R-:W-:Y:S01]  /*5abb0*/  MOV R141, R147 ;  /* 0x00000093008d7202 */ /* 0x000fe20000000f00 */
[----:B------:R-:W-:Y:S01]  /*5abc0*/  STL [R1+0x1714], R208 ;  /* 0x001714d001007387 */ /* 0x000fe20000100800 */
[----:B------:R-:W-:-:S03]  /*5abd0*/  IADD3 R143, P4, PT, R143, UR17, RZ ;  /* 0x000000118f8f7c10 */ /* 0x000fc6000ff9e0ff */
[----:B------:R-:W3:Y:S04]  /*5abe0*/  LDL.LU R147, [R1+0x1818] ;  /* 0x0018180001937983 */ /* 0x000ee80000300800 */
[----:B------:R-:W-:Y:S04]  /*5abf0*/  STL [R1+0x1710], R209 ;  /* 0x001710d101007387 */ /* 0x000fe80000100800 */
[----:B------:R-:W3:Y:S01]  /*5ac00*/  LDL.LU R144, [R1+0x1820] ;  /* 0x0018200001907983 */ /* 0x000ee20000300800 */
[----:B------:R-:W-:-:S03]  /*5ac10*/  IADD3 R145, P5, PT, R145, UR17, RZ ;  /* 0x0000001191917c10 */ /* 0x000fc6000ffbe0ff */
[----:B------:R1:W-:Y:S04]  /*5ac20*/  LDGSTS.E [R3+0x22600], desc[UR14][R140.64], P1 ;  /* 0x226000008c037fae */ /* 0x0003e800089a100e */
[----:B------:R1:W-:Y:S02]  /*5ac30*/  STL [R1+0x171c], R143 ;  /* 0x00171c8f01007387 */ /* 0x0003e40000100800 */
[----:B-1----:R-:W-:Y:S01]  /*5ac40*/  IMAD.MOV.U32 R140, RZ, RZ, R208 ;  /* 0x000000ffff8c7224 */ /* 0x002fe200078e00d0 */
[----:B------:R-:W-:-:S05]  /*5ac50*/  MOV R141, R209 ;  /* 0x000000d1008d7202 */ /* 0x000fca0000000f00 */
[----:B------:R1:W-:Y:S02]  /*5ac60*/  LDGSTS.E [R3+0x22680], desc[UR14][R140.64], P2 ;  /* 0x226800008c037fae */ /* 0x0003e400091a100e */
[----:B-1----:R-:W-:Y:S01]  /*5ac70*/  IMAD.MOV.U32 R140, RZ, RZ, R143 ;  /* 0x000000ffff8c7224 */ /* 0x002fe200078e008f */
[----:B------:R-:W-:-:S04]  /*5ac80*/  IADD3.X R207, PT, PT, R207, UR8, RZ, P4, !PT ;  /* 0x00000008cfcf7c10 */ /* 0x000fc8000a7fe4ff */
[----:B------:R-:W-:Y:S01]  /*5ac90*/  MOV R141, R207 ;  /* 0x000000cf008d7202 */ /* 0x000fe20000000f00 */
[----:B------:R-:W-:Y:S01]  /*5aca0*/  STL [R1+0x1718], R207 ;  /* 0x001718cf01007387 */ /* 0x000fe20000100800 */
[----:B------:R-:W-:-:S03]  /*5acb0*/  IADD3.X R206, PT, PT, R206, UR8, RZ, P5, !PT ;  /* 0x00000008cece7c10 */ /* 0x000fc6000affe4ff */
[----:B------:R1:W-:Y:S04]  /*5acc0*/  STL [R1+0x1724], R145 ;  /* 0x0017249101007387 */ /* 0x0003e80000100800 */
[----:B------:R-:W3:Y:S04]  /*5acd0*/  LDL.LU R143, [R1+0x190c] ;  /* 0x00190c00018f7983 */ /* 0x000ee80000300800 */
[----:B------:R-:W-:Y:S04]  /*5ace0*/  STL [R1+0x1720], R206 ;  /* 0x001720ce01007387 */ /* 0x000fe80000100800 */
[----:B------:R1:W-:Y:S04]  /*5acf0*/  LDGSTS.E [R3+0x22700], desc[UR14][R140.64], P3 ;  /* 0x227000008c037fae */ /* 0x0003e800099a100e */
[----:B------:R-:W3:Y:S01]  /*5ad00*/  LDL.LU R208, [R1+0x1914] ;  /* 0x0019140001d07983 */ /* 0x000ee20000300800 */
[----:B-1----:R-:W-:-:S03]  /*5ad10*/  IMAD.MOV.U32 R140, RZ, RZ, R145 ;  /* 0x000000ffff8c7224 */ /* 0x002fc600078e0091 */
[----:B------:R-:W3:Y:S04]  /*5ad20*/  LDL.LU R145, [R1+0x1908] ;  /* 0x0019080001917983 */ /* 0x000ee80000300800 */
[----:B------:R-:W3:Y:S01]  /*5ad30*/  LDL.LU R209, [R1+0x1910] ;  /* 0x0019100001d17983 */ /* 0x000ee20000300800 */
[----:B------:R-:W-:Y:S02]  /*5ad40*/  IADD3 R202, P4, PT, R202, UR17, RZ ;  /* 0x00000011caca7c10 */ /* 0x000fe4000ff9e0ff */
[----:B------:R-:W-:Y:S02]  /*5ad50*/  MOV R141, R206 ;  /* 0x000000ce008d7202 */ /* 0x000fe40000000f00 */
[----:B------:R-:W-:Y:S01]  /*5ad60*/  IADD3 R203, P5, PT, R203, UR17, RZ ;  /* 0x00000011cbcb7c10 */ /* 0x000fe2000ffbe0ff */
[----:B------:R-:W-:Y:S04]  /*5ad70*/  STL [R1+0x180c], R202 ;  /* 0x00180cca01007387 */ /* 0x000fe80000100800 */
[----:B------:R1:W-:Y:S02]  /*5ad80*/  LDGSTS.E [R3+0x22780], desc[UR14][R140.64], P0 ;  /* 0x227800008c037fae */ /* 0x0003e400081a100e */
[----:B-1----:R-:W-:Y:S01]  /*5ad90*/  IMAD.MOV.U32 R140, RZ, RZ, R202 ;  /* 0x000000ffff8c7224 */ /* 0x002fe200078e00ca */
[----:B--2---:R-:W-:-:S04]  /*5ada0*/  IADD3.X R204, PT, PT, R204, UR8, RZ, P4, !PT ;  /* 0x00000008cccc7c10 */ /* 0x004fc8000a7fe4ff */
[----:B------:R-:W-:Y:S01]  /*5adb0*/  MOV R141, R204 ;  /* 0x000000cc008d7202 */ /* 0x000fe20000000f00 */
[----:B------:R1:W-:Y:S01]  /*5adc0*/  STL [R1+0x1808], R204 ;  /* 0x001808cc01007387 */ /* 0x0003e20000100800 */
[----:B----4-:R-:W-:-:S03]  /*5add0*/  IADD3.X R205, PT, PT, R205, UR8, RZ, P5, !PT ;  /* 0x00000008cdcd7c10 */ /* 0x010fc6000affe4ff */
[----:B------:R-:W-:Y:S04]  /*5ade0*/  STL [R1+0x1814], R203 ;  /* 0x001814cb01007387 */ /* 0x000fe80000100800 */
[----:B------:R2:W-:Y:S04]  /*5adf0*/  LDGSTS.E [R3+0x23600], desc[UR14][R140.64], P1 ;  /* 0x236000008c037fae */ /* 0x0005e800089a100e */
[----:B-1----:R-:W4:Y:S04]  /*5ae00*/  LDL.LU R204, [R1+0x191c] ;  /* 0x00191c0001cc7983 */ /* 0x002f280000300800 */
[----:B------:R1:W-:Y:S04]  /*5ae10*/  STL [R1+0x1810], R205 ;  /* 0x001810cd01007387 */ /* 0x0003e80000100800 */
[----:B------:R-:W4:Y:S01]  /*5ae20*/  LDL.LU R202, [R1+0x1924] ;  /* 0x0019240001ca7983 */ /* 0x000f220000300800 */
[----:B--2---:R-:W-:Y:S01]  /*5ae30*/  MOV R141, R205 ;  /* 0x000000cd008d7202 */ /* 0x004fe20000000f00 */
[----:B------:R-:W-:-:S02]  /*5ae40*/  IMAD.MOV.U32 R140, RZ, RZ, R203 ;  /* 0x000000ffff8c7224 */ /* 0x000fc400078e00cb */
[----:B-1----:R-:W2:Y:S04]  /*5ae50*/  LDL.LU R205, [R1+0x1918] ;  /* 0x0019180001cd7983 */ /* 0x002ea80000300800 */
[----:B------:R-:W2:Y:S01]  /*5ae60*/  LDL.LU R203, [R1+0x1920] ;  /* 0x0019200001cb7983 */ /* 0x000ea20000300800 */
[----:B---3--:R-:W-:Y:S02]  /*5ae70*/  IADD3 R146, P4, PT, R146, UR17, RZ ;  /* 0x0000001192927c10 */ /* 0x008fe4000ff9e0ff */
[----:B------:R-:W-:Y:S01]  /*5ae80*/  IADD3 R142, P5, PT, R142, UR17, RZ ;  /* 0x000000118e8e7c10 */ /* 0x000fe2000ffbe0ff */
[----:B------:R1:W-:Y:S04]  /*5ae90*/  LDGSTS.E [R3+0x23680], desc[UR14][R140.64], P2 ;  /* 0x236800008c037fae */ /* 0x0003e800091a100e */
[----:B------:R-:W-:Y:S01]  /*5aea0*/  STL [R1+0x181c], R146 ;  /* 0x00181c9201007387 */ /* 0x000fe20000100800 */
[----:B------:R-:W-:-:S05]  /*5aeb0*/  IADD3.X R147, PT, PT, R147, UR8, RZ, P4, !PT ;  /* 0x0000000893937c10 */ /* 0x000fca000a7fe4ff */
[----:B------:R3:W-:Y:S01]  /*5aec0*/  STL [R1+0x1818], R147 ;  /* 0x0018189301007387 */ /* 0x0007e20000100800 */
[----:B------:R-:W-:-:S03]  /*5aed0*/  IADD3.X R144, PT, PT, R144, UR8, RZ, P5, !PT ;  /* 0x0000000890907c10 */ /* 0x000fc6000affe4ff */
[----:B------:R3:W-:Y:S04]  /*5aee0*/  STL [R1+0x1824], R142 ;  /* 0x0018248e01007387 */ /* 0x0007e80000100800 */
[----:B------:R3:W-:Y:S01]  /*5aef0*/  STL [R1+0x1820], R144 ;  /* 0x0018209001007387 */ /* 0x0007e20000100800 */
[----:B-1----:R-:W-:-:S03]  /*5af00*/  IMAD.MOV.U32 R140, RZ, RZ, R146 ;  /* 0x000000ffff8c7224 */ /* 0x002fc600078e0092 */
[----:B------:R-:W2:Y:S01]  /*5af10*/  LDL.LU R207, [R1+0x1a08] ;  /* 0x001a080001cf7983 */ /* 0x000ea20000300800 */
[----:B------:R-:W-:-:S03]  /*5af20*/  MOV R141, R147 ;  /* 0x00000093008d7202 */ /* 0x000fc60000000f00 */
[----:B------:R-:W2:Y:S04]  /*5af30*/  LDL.LU R206, [R1+0x1a0c] ;  /* 0x001a0c0001ce7983 */ /* 0x000ea80000300800 */
[----:B---3--:R-:W3:Y:S04]  /*5af40*/  LDL.LU R147, [R1+0x1a10] ;  /* 0x001a100001937983 */ /* 0x008ee80000300800 */
[----:B------:R-:W3:Y:S04]  /*5af50*/  LDL.LU R146, [R1+0x1a14] ;  /* 0x001a140001927983 */ /* 0x000ee80000300800 */
[----:B------:R1:W-:Y:S02]  /*5af60*/  LDGSTS.E [R3+0x23700], desc[UR14][R140.64], P3 ;  /* 0x237000008c037fae */ /* 0x0003e400099a100e */
[----:B-1----:R-:W-:Y:S01]  /*5af70*/  IMAD.MOV.U32 R140, RZ, RZ, R142 ;  /* 0x000000ffff8c7224 */ /* 0x002fe200078e008e */
[----:B------:R-:W-:Y:S01]  /*5af80*/  MOV R141, R144 ;  /* 0x00000090008d7202 */ /* 0x000fe20000000f00 */
[----:B------:R-:W3:Y:S04]  /*5af90*/  LDL.LU R142, [R1+0x1a1c] ;  /* 0x001a1c00018e7983 */ /* 0x000ee80000300800 */
[----:B------:R-:W3:Y:S04]  /*5afa0*/  LDL.LU R144, [R1+0x1a24] ;  /* 0x001a240001907983 */ /* 0x000ee80000300800 */
[----:B------:R1:W-:Y:S01]  /*5afb0*/  LDGSTS.E [R3+0x23780], desc[UR14][R140.64], P0 ;  /* 0x237800008c037fae */ /* 0x0003e200081a100e */
[----:B------:R-:W-:-:S05]  /*5afc0*/  IADD3 R143, P4, PT, R143, UR17, RZ ;  /* 0x000000118f8f7c10 */ /* 0x000fca000ff9e0ff */
[----:B------:R1:W-:Y:S02]  /*5afd0*/  STL [R1+0x190c], R143 ;  /* 0x00190c8f01007387 */ /* 0x0003e40000100800 */
[----:B-1----:R-:W-:Y:S01]  /*5afe0*/  IMAD.MOV.U32 R140, RZ, RZ, R143 ;  /* 0x000000ffff8c7224 */ /* 0x002fe200078e008f */
[----:B------:R-:W-:Y:S02]  /*5aff0*/  IADD3 R208, P5, PT, R208, UR17, RZ ;  /* 0x00000011d0d07c10 */ /* 0x000fe4000ffbe0ff */
[----:B------:R-:W-:-:S05]  /*5b000*/  IADD3.X R145, PT, PT, R145, UR8, RZ, P4, !PT ;  /* 0x0000000891917c10 */ /* 0x000fca000a7fe4ff */
[----:B------:R1:W-:Y:S01]  /*5b010*/  STL [R1+0x1908], R145 ;  /* 0x0019089101007387 */ /* 0x0003e20000100800 */
[----:B------:R-:W-:-:S03]  /*5b020*/  IADD3.X R209, PT, PT, R209, UR8, RZ, P5, !PT ;  /* 0x00000008d1d17c10 */ /* 0x000fc6000affe4ff */
[----:B------:R1:W-:Y:S04]  /*5b030*/  STL [R1+0x1914], R208 ;  /* 0x001914d001007387 */ /* 0x0003e80000100800 */
[----:B------:R-:W3:Y:S01]  /*5b040*/  LDL.LU R143, [R1+0x1a18] ;  /* 0x001a1800018f7983 */ /* 0x000ee20000300800 */
[----:B------:R-:W-:-:S03]  /*5b050*/  MOV R141, R145 ;  /* 0x00000091008d7202 */ /* 0x000fc60000000f00 */
[----:B------:R2:W-:Y:S04]  /*5b060*/  STL [R1+0x1910], R209 ;  /* 0x001910d101007387 */ /* 0x0005e80000100800 */
[----:B-1----:R-:W3:Y:S04]  /*5b070*/  LDL.LU R145, [R1+0x1a20] ;  /* 0x001a200001917983 */ /* 0x002ee80000300800 */
[----:B------:R1:W-:Y:S04]  /*5b080*/  LDGSTS.E [R3+0x24600], desc[UR14][R140.64], P1 ;  /* 0x246000008c037fae */ /* 0x0003e800089a100e */
[----:B------:R-:W3:Y:S01]  /*5b090*/  LDL.LU R210, [R1+0x1b0c] ;  /* 0x001b0c0001d27983 */ /* 0x000ee20000300800 */
[----:B-1----:R-:W-:Y:S01]  /*5b0a0*/  IMAD.MOV.U32 R140, RZ, RZ, R208 ;  /* 0x000000ffff8c7224 */ /* 0x002fe200078e00d0 */
[----:B------:R-:W-:-:S02]  /*5b0b0*/  MOV R141, R209 ;  /* 0x000000d1008d7202 */ /* 0x000fc40000000f00 */
[----:B------:R-:W3:Y:S04]  /*5b0c0*/  LDL.LU R208, [R1+0x1b14] ;  /* 0x001b140001d07983 */ /* 0x000ee80000300800 */
[----:B------:R1:W-:Y:S01]  /*5b0d0*/  LDGSTS.E [R3+0x24680], desc[UR14][R140.64], P2 ;  /* 0x246800008c037fae */ /* 0x0003e200091a100e */
[----:B----4-:R-:W-:-:S05]  /*5b0e0*/  IADD3 R204, P4, PT, R204, UR17, RZ ;  /* 0x00000011cccc7c10 */ /* 0x010fca000ff9e0ff */
[----:B------:R-:W-:Y:S01]  /*5b0f0*/  STL [R1+0x191c], R204 ;  /* 0x00191ccc01007387 */ /* 0x000fe20000100800 */
[----:B------:R-:W-:Y:S02]  /*5b100*/  IADD3 R202, P5, PT, R202, UR17, RZ ;  /* 0x00000011caca7c10 */ /* 0x000fe4000ffbe0ff */
[----:B--2---:R-:W-:Y:S01]  /*5b110*/  IADD3.X R205, PT, PT, R205, UR8, RZ, P4, !PT ;  /* 0x00000008cdcd7c10 */ /* 0x004fe2000a7fe4ff */
[----:B-1----:R-:W-:Y:S01]  /*5b120*/  IMAD.MOV.U32 R140, RZ, RZ, R204 ;  /* 0x000000ffff8c7224 */ /* 0x002fe200078e00cc */
[----:B------:R-:W-:-:S03]  /*5b130*/  IADD3.X R203, PT, PT, R203, UR8, RZ, P5, !PT ;  /* 0x00000008cbcb7c10 */ /* 0x000fc6000affe4ff */
[----:B------:R1:W-:Y:S01]  /*5b140*/  STL [R1+0x1918], R205 ;  /* 0x001918cd01007387 */ /* 0x0003e20000100800 */
[----:B------:R-:W-:-:S03]  /*5b150*/  MOV R141, R205 ;  /* 0x000000cd008d7202 */ /* 0x000fc60000000f00 */
[----:B------:R-:W-:Y:S04]  /*5b160*/  STL [R1+0x1924], R202 ;  /* 0x001924ca01007387 */ /* 0x000fe80000100800 */
[----:B------:R-:W2:Y:S04]  /*5b170*/  LDL.LU R211, [R1+0x1b08] ;  /* 0x001b080001d37983 */ /* 0x000ea80000300800 */
[----:B------:R4:W-:Y:S04]  /*5b180*/  STL [R1+0x1920], R203 ;  /* 0x001920cb01007387 */ /* 0x0009e80000100800 */
[----:B------:R-:W2:Y:S04]  /*5b190*/  LDL.LU R209, [R1+0x1b10] ;  /* 0x001b100001d17983 */ /* 0x000ea80000300800 */
[----:B------:R4:W-:Y:S04]  /*5b1a0*/  LDGSTS.E [R3+0x24700], desc[UR14][R140.64], P3 ;  /* 0x247000008c037fae */ /* 0x0009e800099a100e */
[----:B-1----:R-:W2:Y:S01]  /*5b1b0*/  LDL.LU R205, [R1+0x1b18] ;  /* 0x001b180001cd7983 */ /* 0x002ea20000300800 */
[----:B----4-:R-:W-:-:S03]  /*5b1c0*/  MOV R141, R203 ;  /* 0x000000cb008d7202 */ /* 0x010fc60000000f00 */
[----:B------:R-:W4:Y:S01]  /*5b1d0*/  LDL.LU R203, [R1+0x1b1c] ;  /* 0x001b1c0001cb7983 */ /* 0x000f220000300800 */
[----:B------:R-:W-:-:S03]  /*5b1e0*/  IMAD.MOV.U32 R140, RZ, RZ, R202 ;  /* 0x000000ffff8c7224 */ /* 0x000fc600078e00ca */
[----:B------:R-:W4:Y:S04]  /*5b1f0*/  LDL.LU R204, [R1+0x1b20] ;  /* 0x001b200001cc7983 */ /* 0x000f280000300800 */
[----:B------:R-:W4:Y:S01]  /*5b200*/  LDL.LU R202, [R1+0x1b24] ;  /* 0x001b240001ca7983 */ /* 0x000f220000300800 */
[----:B------:R-:W-:-:S03]  /*5b210*/  IADD3 R206, P4, PT, R206, UR17, RZ ;  /* 0x00000011cece7c10 */ /* 0x000fc6000ff9e0ff */
[----:B------:R1:W-:Y:S01]  /*5b220*/  LDGSTS.E [R3+0x24780], desc[UR14][R140.64], P0 ;  /* 0x247800008c037fae */ /* 0x0003e200081a100e */
[----:B------:R-:W-:Y:S02]  /*5b230*/  IADD3.X R207, PT, PT, R207, UR8, RZ, P4, !PT ;  /* 0x00000008cfcf7c10 */ /* 0x000fe4000a7fe4ff */
[----:B---3--:R-:W-:-:S04]  /*5b240*/  IADD3 R146, P5, PT, R146, UR17, RZ ;  /* 0x0000001192927c10 */ /* 0x008fc8000ffbe0ff */
[----:B------:R-:W-:Y:S01]  /*5b250*/  IADD3.X R147, PT, PT, R147, UR8, RZ, P5, !PT ;  /* 0x0000000893937c10 */ /* 0x000fe2000affe4ff */
[----:B-1----:R-:W-:Y:S01]  /*5b260*/  IMAD.MOV.U32 R140, RZ, RZ, R206 ;  /* 0x000000ffff8c7224 */ /* 0x002fe200078e00ce */
[----:B------:R-:W-:Y:S01]  /*5b270*/  MOV R141, R207 ;  /* 0x000000cf008d7202 */ /* 0x000fe20000000f00 */
[----:B------:R-:W-:Y:S04]  /*5b280*/  STL [R1+0x1a0c], R206 ;  /* 0x001a0cce01007387 */ /* 0x000fe80000100800 */
[----:B------:R1:W-:Y:S01]  /*5b290*/  LDGSTS.E [R3+0x25600], desc[UR14][R140.64], P1 ;  /* 0x256000008c037fae */ /* 0x0003e200089a100e */
[----:B------:R-:W-:-:S03]  /*5b2a0*/  IADD3 R142, P4, PT, R142, UR17, RZ ;  /* 0x000000118e8e7c10 */ /* 0x000fc6000ff9e0ff */
[----:B------:R-:W-:Y:S01]  /*5b2b0*/  STL [R1+0x1a08], R207 ;  /* 0x001a08cf01007387 */ /* 0x000fe20000100800 */
[----:B------:R-:W-:-:S03]  /*5b2c0*/  IADD3 R144, P5, PT, R144, UR17, RZ ;  /* 0x0000001190907c10 */ /* 0x000fc6000ffbe0ff */
[----:B------:R-:W-:Y:S01]  /*5b2d0*/  STL [R1+0x1a14], R146 ;  /* 0x001a149201007387 */ /* 0x000fe20000100800 */
[----:B-1----:R-:W-:Y:S01]  /*5b2e0*/  IMAD.MOV.U32 R140, RZ, RZ, R146 ;  /* 0x000000ffff8c7224 */ /* 0x002fe200078e0092 */
[----:B------:R-:W-:Y:S02]  /*5b2f0*/  MOV R141, R147 ;  /* 0x00000093008d7202 */ /* 0x000fe40000000f00 */
[----:B------:R-:W-:Y:S04]  /*5b300*/  STL [R1+0x1a10], R147 ;  /* 0x001a109301007387 */ /* 0x000fe80000100800 */
[----:B------:R1:W-:Y:S04]  /*5b310*/  LDGSTS.E [R3+0x25680], desc[UR14][R140.64], P2 ;  /* 0x256800008c037fae */ /* 0x0003e800091a100e */
[----:B------:R-:W-:Y:S01]  /*5b320*/  STL [R1+0x1a1c], R142 ;  /* 0x001a1c8e01007387 */ /* 0x000fe20000100800 */
[----:B-1----:R-:W-:Y:S01]  /*5b330*/  IMAD.MOV.U32 R140, RZ, RZ, R142 ;  /* 0x000000ffff8c7224 */ /* 0x002fe200078e008e */
[----:B------:R-:W-:-:S04]  /*5b340*/  IADD3.X R143, PT, PT, R143, UR8, RZ, P4, !PT ;  /* 0x000000088f8f7c10 */ /* 0x000fc8000a7fe4ff */
[----:B------:R-:W-:Y:S01]  /*5b350*/  MOV R141, R143 ;  /* 0x0000008f008d7202 */ /* 0x000fe20000000f00 */
[----:B------:R1:W-:Y:S01]  /*5b360*/  STL [R1+0x1a18], R143 ;  /* 0x001a188f01007387 */ /* 0x0003e20000100800 */
[----:B------:R-:W-:-:S03]  /*5b370*/  IADD3.X R145, PT, PT, R145, UR8, RZ, P5, !PT ;  /* 0x0000000891917c10 */ /* 0x000fc6000affe4ff */
[----:B------:R-:W-:Y:S04]  /*5b380*/  STL [R1+0x1a24], R144 ;  /* 0x001a249001007387 */ /* 0x000fe80000100800 */
[----:B------:R3:W-:Y:S04]  /*5b390*/  LDGSTS.E [R3+0x25700], desc[UR14][R140.64], P3 ;  /* 0x257000008c037fae */ /* 0x0007e800099a100e */
[----:B-1----:R-:W4:Y:S04]  /*5b3a0*/  LDL.LU.64 R142, [R1+0x468] ;  /* 0x00046800018e7983 */ /* 0x002f280000300a00 */
[----:B------:R1:W-:Y:S01]  /*5b3b0*/  STL [R1+0x1a20], R145 ;  /* 0x001a209101007387 */ /* 0x0003e20000100800 */
[----:B---3--:R-:W-:Y:S01]  /*5b3c0*/  IMAD.MOV.U32 R140, RZ, RZ, R144 ;  /* 0x000000ffff8c7224 */ /* 0x008fe200078e0090 */
[----:B------:R-:W-:-:S02]  /*5b3d0*/  MOV R141, R145 ;  /* 0x00000091008d7202 */ /* 0x000fc40000000f00 */
[----:B-1----:R-:W3:Y:S04]  /*5b3e0*/  LDL.LU.64 R144, [R1+0x460] ;  /* 0x0004600001907983 */ /* 0x002ee80000300a00 */
[----:B------:R-:W3:Y:S04]  /*5b3f0*/  LDL.LU.64 R146, [R1+0x458] ;  /* 0x0004580001927983 */ /* 0x000ee80000300a00 */
[----:B------:R-:W3:Y:S01]  /*5b400*/  LDL.LU.64 R206, [R1+0x450] ;  /* 0x0004500001ce7983 */ /* 0x000ee20000300a00 */
[----:B------:R-:W-:Y:S02]  /*5b410*/  IADD3 R210, P4, PT, R210, UR17, RZ ;  /* 0x00000011d2d27c10 */ /* 0x000fe4000ff9e0ff */
[----:B------:R-:W-:Y:S01]  /*5b420*/  IADD3 R208, P5, PT, R208, UR17, RZ ;  /* 0x00000011d0d07c10 */ /* 0x000fe2000ffbe0ff */
[----:B------:R1:W-:Y:S04]  /*5b430*/  LDGSTS.E [R3+0x25780], desc[UR14][R140.64], P0 ;  /* 0x257800008c037fae */ /* 0x0003e800081a100e */
[----:B------:R-:W-:Y:S01]  /*5b440*/  STL [R1+0x1b0c], R210 ;  /* 0x001b0cd201007387 */ /* 0x000fe20000100800 */
[----:B-1----:R-:W-:Y:S01]  /*5b450*/  IMAD.MOV.U32 R140, RZ, RZ, R210 ;  /* 0x000000ffff8c7224 */ /* 0x002fe200078e00d2 */
[----:B--2---:R-:W-:-:S04]  /*5b460*/  IADD3.X R211, PT, PT, R211, UR8, RZ, P4, !PT ;  /* 0x00000008d3d37c10 */ /* 0x004fc8000a7fe4ff */
[----:B------:R-:W-:Y:S02]  /*5b470*/  MOV R141, R211 ;  /* 0x000000d3008d7202 */ /* 0x000fe40000000f00 */
[----:B------:R-:W-:-:S03]  /*5b480*/  IADD3.X R209, PT, PT, R209, UR8, RZ, P5, !PT ;  /* 0x00000008d1d17c10 */ /* 0x000fc6000affe4ff */
[----:B------:R1:W-:Y:S04]  /*5b490*/  LDGSTS.E [R3+0x26600], desc[UR14][R140.64], P1 ;  /* 0x266000008c037fae */ /* 0x0003e800089a100e */
[----:B------:R-:W-:Y:S04]  /*5b4a0*/  STL [R1+0x1b08], R211 ;  /* 0x001b08d301007387 */ /* 0x000fe80000100800 */
[----:B------:R-:W-:Y:S01]  /*5b4b0*/  STL [R1+0x1b14], R208 ;  /* 0x001b14d001007387 */ /* 0x000fe20000100800 */
[----:B-1----:R-:W-:Y:S01]  /*5b4c0*/  IMAD.MOV.U32 R140, RZ, RZ, R208 ;  /* 0x000000ffff8c7224 */ /* 0x002fe200078e00d0 */
[----:B------:R-:W-:-:S02]  /*5b4d0*/  MOV R141, R209 ;  /* 0x000000d1008d7202 */ /* 0x000fc40000000f00 */
[----:B----4-:R-:W-:Y:S01]  /*5b4e0*/  IADD3 R203, P4, PT, R203, UR17, RZ ;  /* 0x00000011cbcb7c10 */ /* 0x010fe2000ff9e0ff */
[----:B------:R-:W-:Y:S03]  /*5b4f0*/  STL [R1+0x1b10], R209 ;  /* 0x001b10d101007387 */ /* 0x000fe60000100800 */
[----:B------:R-:W-:Y:S02]  /*5b500*/  IADD3.X R205, PT, PT, R205, UR8, RZ, P4, !PT ;  /* 0x00000008cdcd7c10 */ /* 0x000fe4000a7fe4ff */
[----:B------:R-:W-:Y:S01]  /*5b510*/  IADD3 R202, P5, PT, R202, UR17, RZ ;  /* 0x00000011caca7c10 */ /* 0x000fe2000ffbe0ff */
[----:B------:R1:W-:Y:S03]  /*5b520*/  STL [R1+0x1b1c], R203 ;  /* 0x001b1ccb01007387 */ /* 0x0003e60000100800 */
[----:B------:R-:W-:Y:S01]  /*5b530*/  IADD3.X R204, PT, PT, R204, UR8, RZ, P5, !PT ;  /* 0x00000008cccc7c10 */ /* 0x000fe2000affe4ff */
[----:B------:R2:W-:Y:S04]  /*5b540*/  LDGSTS.E [R3+0x26680], desc[UR14][R140.64], P2 ;  /* 0x266800008c037fae */ /* 0x0005e800091a100e */
[----:B------:R4:W-:Y:S04]  /*5b550*/  STL [R1+0x1b18], R205 ;  /* 0x001b18cd01007387 */ /* 0x0009e80000100800 */
[----:B------:R-:W-:Y:S01]  /*5b560*/  STL [R1+0x1b24], R202 ;  /* 0x001b24ca01007387 */ /* 0x000fe20000100800 */
[----:B--2---:R-:W-:-:S03]  /*5b570*/  IMAD.MOV.U32 R140, RZ, RZ, R203 ;  /* 0x000000ffff8c7224 */ /* 0x004fc600078e00cb */
[----:B-1----:R-:W2:Y:S01]  /*5b580*/  LDL.LU R203, [R1+0x152c] ;  /* 0x00152c0001cb7983 */ /* 0x002ea20000300800 */
[----:B------:R-:W-:-:S03]  /*5b590*/  MOV R141, R205 ;  /* 0x000000cd008d7202 */ /* 0x000fc60000000f00 */
[----:B------:R-:W-:Y:S04]  /*5b5a0*/  STL [R1+0x1b20], R204 ;  /* 0x001b20cc01007387 */ /* 0x000fe80000100800 */
[----:B----4-:R-:W4:Y:S04]  /*5b5b0*/  LDL.LU R205, [R1+0x1534] ;  /* 0x0015340001cd7983 */ /* 0x010f280000300800 */
[----:B------:R-:W4:Y:S04]  /*5b5c0*/  LDL.LU R213, [R1+0x1528] ;  /* 0x0015280001d57983 */ /* 0x000f280000300800 */
[----:B------:R-:W4:Y:S04]  /*5b5d0*/  LDL.LU R212, [R1+0x1530] ;  /* 0x0015300001d47983 */ /* 0x000f280000300800 */
[----:B------:R1:W-:Y:S04]  /*5b5e0*/  LDGSTS.E [R3+0x26700], desc[UR14][R140.64], P3 ;  /* 0x267000008c037fae */ /* 0x0003e800099a100e */
[----:B------:R-:W4:Y:S04]  /*5b5f0*/  LDL.LU R211, [R1+0x1538] ;  /* 0x0015380001d37983 */ /* 0x000f280000300800 */
[----:B------:R-:W4:Y:S01]  /*5b600*/  LDL.LU R208, [R1+0x153c] ;  /* 0x00153c0001d07983 */ /* 0x000f220000300800 */
[----:B-1----:R-:W-:Y:S01]  /*5b610*/  IMAD.MOV.U32 R140, RZ, RZ, R202 ;  /* 0x000000ffff8c7224 */ /* 0x002fe200078e00ca */
[----:B------:R-:W-:-:S02]  /*5b620*/  MOV R141, R204 ;  /* 0x000000cc008d7202 */ /* 0x000fc40000000f00 */
[----:B------:R-:W4:Y:S04]  /*5b630*/  LDL.LU R210, [R1+0x1540] ;  /* 0x0015400001d27983 */ /* 0x000f280000300800 */
[----:B------:R1:W-:Y:S04]  /*5b640*/  LDGSTS.E [R3+0x26780], desc[UR14][R140.64], P0 ;  /* 0x267800008c037fae */ /* 0x0003e800081a100e */
[----:B------:R-:W4:Y:S01]  /*5b650*/  LDL.LU R209, [R1+0x1544] ;  /* 0x0015440001d17983 */ /* 0x000f220000300800 */
[----:B-1----:R-:W-:-:S04]  /*5b660*/  IADD3 R140, P4, PT, R142, UR17, RZ ;  /* 0x000000118e8c7c10 */ /* 0x002fc8000ff9e0ff */
[----:B------:R-:W-:Y:S02]  /*5b670*/  IADD3.X R141, PT, PT, R143, UR8, RZ, P4, !PT ;  /* 0x000000088f8d7c10 */ /* 0x000fe4000a7fe4ff */
[----:B---3--:R-:W-:-:S03]  /*5b680*/  IADD3 R142, P4, PT, R144, UR17, RZ ;  /* 0x00000011908e7c10 */ /* 0x008fc6000ff9e0ff */
[----:B------:R-:W-:Y:S01]  /*5b690*/  LDGSTS.E [R3+0x27600], desc[UR14][R140.64], P1 ;  /* 0x276000008c037fae */ /* 0x000fe200089a100e */
[----:B------:R-:W-:Y:S02]  /*5b6a0*/  IADD3.X R143, PT, PT, R145, UR8, RZ, P4, !PT ;  /* 0x00000008918f7c10 */ /* 0x000fe4000a7fe4ff */
[----:B------:R-:W-:Y:S01]  /*5b6b0*/  IADD3 R144, P4, PT, R146, UR17, RZ ;  /* 0x0000001192907c10 */ /* 0x000fe2000ff9e0ff */
[----:B------:R-:W-:Y:S03]  /*5b6c0*/  STL.64 [R1+0x468], R140 ;  /* 0x0004688c01007387 */ /* 0x000fe60000100a00 */
[----:B------:R-:W-:Y:S01]  /*5b6d0*/  IADD3.X R145, PT, PT, R147, UR8, RZ, P4, !PT ;  /* 0x0000000893917c10 */ /* 0x000fe2000a7fe4ff */
[----:B------:R-:W-:Y:S01]  /*5b6e0*/  LDGSTS.E [R3+0x27680], desc[UR14][R142.64], P2 ;  /* 0x276800008e037fae */ /* 0x000fe200091a100e */
[----:B------:R-:W-:-:S03]  /*5b6f0*/  IADD3 R146, P4, PT, R206, UR17, RZ ;  /* 0x00000011ce927c10 */ /* 0x000fc6000ff9e0ff */
[----:B------:R-:W-:Y:S01]  /*5b700*/  STL.64 [R1+0x460], R142 ;  /* 0x0004608e01007387 */ /* 0x000fe20000100a00 */
[----:B------:R-:W-:Y:S01]  /*5b710*/  IADD3.X R147, PT, PT, R207, UR8, RZ, P4, !PT ;  /* 0x00000008cf937c10 */ /* 0x000fe2000a7fe4ff */
[----:B------:R-:W-:Y:S02]  /*5b720*/  IMAD.MOV.U32 R206, RZ, RZ, R146 ;  /* 0x000000ffffce7224 */ /* 0x000fe400078e0092 */
[----:B------:R-:W-:Y:S01]  /*5b730*/  LDGSTS.E [R3+0x27700], desc[UR14][R144.64], P3 ;  /* 0x2770000090037fae */ /* 0x000fe200099a100e */
[----:B------:R-:W-:-:S03]  /*5b740*/  MOV R207, R147 ;  /* 0x0000009300cf7202 */ /* 0x000fc60000000f00 */
[----:B------:R-:W-:Y:S04]  /*5b750*/  STL.64 [R1+0x458], R144 ;  /* 0x0004589001007387 */ /* 0x000fe80000100a00 */
[----:B------:R1:W-:Y:S04]  /*5b760*/  STL.64 [R1+0x450], R206 ;  /* 0x000450ce01007387 */ /* 0x0003e80000100a00 */
[----:B------:R3:W-:Y:S04]  /*5b770*/  LDGSTS.E [R3+0x27780], desc[UR14][R206.64], P0 ;  /* 0x27780000ce037fae */ /* 0x0007e800081a100e */
[----:B-1----:R-:W4:Y:S04]  /*5b780*/  LDL.LU R207, [R1+0x1628] ;  /* 0x0016280001cf7983 */ /* 0x002f280000300800 */
[----:B------:R-:W4:Y:S04]  /*5b790*/  LDL.LU R206, [R1+0x162c] ;  /* 0x00162c0001ce7983 */ /* 0x000f280000300800 */
[----:B------:R-:W4:Y:S04]  /*5b7a0*/  LDL.LU R204, [R1+0x1630] ;  /* 0x0016300001cc7983 */ /* 0x000f280000300800 */
[----:B------:R-:W4:Y:S01]  /*5b7b0*/  LDL.LU R202, [R1+0x1634] ;  /* 0x0016340001ca7983 */ /* 0x000f220000300800 */
[----:B---3--:R-:W-:-:S05]  /*5b7c0*/  LOP3.LUT R3, R200, 0x40, RZ, 0x3c, !PT ;  /* 0x00000040c8037812 */ /* 0x008fca00078e3cff */
[----:B------:R-:W-:Y:S01]  /*5b7d0*/  VIADD R3, R3, UR12 ;  /* 0x0000000c03037c36 */ /* 0x000fe20008000000 */
[----:B--2---:R-:W-:-:S04]  /*5b7e0*/  IADD3 R203, P4, PT, R203, UR17, RZ ;  /* 0x00000011cbcb7c10 */ /* 0x004fc8000ff9e0ff */
[----:B------:R-:W-:Y:S02]  /*5b7f0*/  MOV R140, R203 ;  /* 0x000000cb008c7202 */ /* 0x000fe40000000f00 */
[----:B----4-:R-:W-:Y:S02]  /*5b800*/  IADD3 R205, P5, PT, R205, UR17, RZ ;  /* 0x00000011cdcd7c10 */ /* 0x010fe4000ffbe0ff */
[----:B------:R-:W-:Y:S01]  /*5b810*/  IADD3.X R213, PT, PT, R213, UR8, RZ, P4, !PT ;  /* 0x00000008d5d57c10 */ /* 0x000fe2000a7fe4ff */
[----:B------:R1:W-:Y:S01]  /*5b820*/  STL [R1+0x152c], R203 ;  /* 0x00152ccb01007387 */ /* 0x0003e20000100800 */
[----:B------:R-:W-:-:S03]  /*5b830*/  IADD3.X R212, PT, PT, R212, UR8, RZ, P5, !PT ;  /* 0x00000008d4d47c10 */ /* 0x000fc6000affe4ff */
[----:B------:R-:W-:Y:S01]  /*5b840*/  IMAD.MOV.U32 R141, RZ, RZ, R213 ;  /* 0x000000ffff8d7224 */ /* 0x000fe200078e00d5 */
[----:B------:R2:W-:Y:S04]  /*5b850*/  STL [R1+0x1534], R205 ;  /* 0x001534cd01007387 */ /* 0x0005e80000100800 */
[----:B------:R-:W-:Y:S04]  /*5b860*/  STL [R1+0x1528], R213 ;  /* 0x001528d501007387 */ /* 0x000fe80000100800 */
[----:B-1----:R-:W3:Y:S04]  /*5b870*/  LDL.LU R203, [R1+0x163c] ;  /* 0x00163c0001cb7983 */ /* 0x002ee80000300800 */
[----:B------:R-:W4:Y:S04]  /*5b880*/  LDL.LU R142, [R1+0x1644] ;  /* 0x00164400018e7983 */ /* 0x000f280000300800 */
[----:B------:R1:W-:Y:S04]  /*5b890*/  LDGSTS.E [R3+0x20800], desc[UR14][R140.64], P1 ;  /* 0x208000008c037fae */ /* 0x0003e800089a100e */
[----:B------:R-:W-:Y:S01]  /*5b8a0*/  STL [R1+0x1530], R212 ;  /* 0x001530d401007387 */ /* 0x000fe20000100800 */
[----:B-1----:R-:W-:-:S03]  /*5b8b0*/  MOV R140, R205 ;  /* 0x000000cd008c7202 */ /* 0x002fc60000000f00 */
[----:B--2---:R-:W2:Y:S04]  /*5b8c0*/  LDL.LU R205, [R1+0x1638] ;  /* 0x0016380001cd7983 */ /* 0x004ea80000300800 */
[----:B------:R-:W2:Y:S01]  /*5b8d0*/  LDL.LU R146, [R1+0x1640] ;  /* 0x0016400001927983 */ /* 0x000ea20000300800 */
[----:B------:R-:W-:Y:S01]  /*5b8e0*/  IADD3 R208, P4, PT, R208, UR17, RZ ;  /* 0x00000011d0d07c10 */ /* 0x000fe2000ff9e0ff */
[----:B------:R-:W-:Y:S01]  /*5b8f0*/  IMAD.MOV.U32 R141, RZ, RZ, R212 ;  /* 0x000000ffff8d7224 */ /* 0x000fe200078e00d4 */
[----:B------:R-:W-:Y:S02]  /*5b900*/  IADD3 R209, P5, PT, R209, UR17, RZ ;  /* 0x00000011d1d17c10 */ /* 0x000fe4000ffbe0ff */
[----:B------:R-:W-:Y:S01]  /*5b910*/  IADD3.X R211, PT, PT, R211, UR8, RZ, P4, !PT ;  /* 0x00000008d3d37c10 */ /* 0x000fe2000a7fe4ff */
[----:B------:R1:W-:Y:S01]  /*5b920*/  STL [R1+0x153c], R208 ;  /* 0x00153cd001007387 */ /* 0x0003e20000100800 */
[----:B------:R-:W-:-:S03]  /*5b930*/  IADD3.X R210, PT, PT, R210, UR8, RZ, P5, !PT ;  /* 0x00000008d2d27c10 */ /* 0x000fc6000affe4ff */
[----:B------:R-:W-:Y:S04]  /*5b940*/  STL [R1+0x1538], R211 ;  /* 0x001538d301007387 */ /* 0x000fe80000100800 */
[----:B------:R1:W-:Y:S04]  /*5b950*/  LDGSTS.E [R3+0x20880], desc[UR14][R140.64], P2 ;  /* 0x208800008c037fae */ /* 0x0003e800091a100e */
[----:B------:R1:W-:Y:S04]  /*5b960*/  STL [R1+0x1544], R209 ;  /* 0x001544d101007387 */ /* 0x0003e80000100800 */
[----:B------:R-:W2:Y:S01]  /*5b970*/  LDL.LU R144, [R1+0x172c] ;  /* 0x00172c0001907983 */ /* 0x000ea20000300800 */
[----:B-1----:R-:W-:Y:S01]  /*5b980*/  MOV R140, R208 ;  /* 0x000000d0008c7202 */ /* 0x002fe20000000f00 */
[----:B------:R-:W-:-:S02]  /*5b990*/  IMAD.MOV.U32 R141, RZ, RZ, R211 ;  /* 0x000000ffff8d7224 */ /* 0x000fc400078e00d3 */
[----:B------:R-:W-:Y:S04]  /*5b9a0*/  STL [R1+0x1540], R210 ;  /* 0x001540d201007387 */ /* 0x000fe80000100800 */
[----:B------:R-:W2:Y:S04]  /*5b9b0*/  LDL.LU R208, [R1+0x1734] ;  /* 0x0017340001d07983 */ /* 0x000ea80000300800 */
[----:B------:R-:W2:Y:S04]  /*5b9c0*/  LDL.LU R147, [R1+0x1728] ;  /* 0x0017280001937983 */ /* 0x000ea80000300800 */
[----:B------:R1:W-:Y:S02]  /*5b9d0*/  LDGSTS.E [R3+0x20900], desc[UR14][R140.64], P3 ;  /* 0x209000008c037fae */ /* 0x0003e400099a100e */
[----:B-1----:R-:W-:-:S02]  /*5b9e0*/  MOV R140, R209 ;  /* 0x000000d1008c7202 */ /* 0x002fc40000000f00 */
[----:B------:R-:W2:Y:S01]  /*5b9f0*/  LDL.LU R209, [R1+0x1730] ;  /* 0x0017300001d17983 */ /* 0x000ea20000300800 */
[----:B------:R-:W-:-:S03]  /*5ba00*/  IMAD.MOV.U32 R141, RZ, RZ, R210 ;  /* 0x000000ffff8d7224 */ /* 0x000fc600078e00d2 */
        /* <DEDUP_REMOVED lines=8> */
[----:B-1----:R-:W-:Y:S01]  /*5ba90*/  IMAD.MOV.U32 R141, RZ, RZ, R207 ;  /* 0x000000ffff8d7224 */ /* 0x002fe200078e00cf */
[----:B------:R-:W-:Y:S01]  /*5baa0*/  IADD3.X R204, PT, PT, R204, UR8, RZ, P5, !PT ;  /* 0x00000008cccc7c10 */ /* 0x000fe2000affe4ff */
[----:B------:R-:W-:Y:S01]  /*5bab0*/  STL [R1+0x1634], R202 ;  /* 0x001634ca01007387 */ /* 0x000fe20000100800 */
[----:B------:R-:W-:-:S03]  /*5bac0*/  MOV R140, R206 ;  /* 0x000000ce008c7202 */ /* 0x000fc60000000f00 */
[----:B------:R-:W2:Y:S04]  /*5bad0*/  LDL.LU R207, [R1+0x1738] ;  /* 0x0017380001cf7983 */ /* 0x000ea80000300800 */
[----:B------:R1:W-:Y:S04]  /*5bae0*/  STL [R1+0x1630], R204 ;  /* 0x001630cc01007387 */ /* 0x0003e80000100800 */
[----:B------:R-:W2:Y:S04]  /*5baf0*/  LDL.LU R206, [R1+0x1740] ;  /* 0x0017400001ce7983 */ /* 0x000ea80000300800 */
[----:B------:R1:W-:Y:S02]  /*5bb00*/  LDGSTS.E [R3+0x21800], desc[UR14][R140.64], P1 ;  /* 0x218000008c037fae */ /* 0x0003e400089a100e */
[----:B-1----:R-:W-:Y:S01]  /*5bb10*/  MOV R140, R202 ;  /* 0x000000ca008c7202 */ /* 0x002fe20000000f00 */
[----:B------:R-:W-:-:S02]  /*5bb20*/  IMAD.MOV.U32 R141, RZ, RZ, R204 ;  /* 0x000000ffff8d7224 */ /* 0x000fc400078e00cc */
[----:B------:R-:W2:Y:S04]  /*5bb30*/  LDL.LU R204, [R1+0x182c] ;  /* 0x00182c0001cc7983 */ /* 0x000ea80000300800 */
[----:B------:R-:W2:Y:S04]  /*5bb40*/  LDL.LU R202, [R1+0x1834] ;  /* 0x0018340001ca7983 */ /* 0x000ea80000300800 */
[----:B------:R1:W-:Y:S01]  /*5bb50*/  LDGSTS.E [R3+0x21880], desc[UR14][R140.64], P2 ;  /* 0x218800008c037fae */ /* 0x0003e200091a100e */
[----:B---3--:R-:W-:Y:S02]  /*5bb60*/  IADD3 R203, P4, PT, R203, UR17, RZ ;  /* 0x00000011cbcb7c10 */ /* 0x008fe4000ff9e0ff */
[----:B----4-:R-:W-:-:S03]  /*5bb70*/  IADD3 R142, P5, PT, R142, UR17, RZ ;  /* 0x000000118e8e7c10 */ /* 0x010fc6000ffbe0ff */
[----:B------:R-:W-:Y:S01]  /*5bb80*/  STL [R1+0x163c], R203 ;  /* 0x00163ccb01007387 */ /* 0x000fe20000100800 */
[----:B-1----:R-:W-:Y:S02]  /*5bb90*/  MOV R140, R203 ;  /* 0x000000cb008c7202 */ /* 0x002fe40000000f00 */
[----:B--2---:R-:W-:Y:S02]  /*5bba0*/  IADD3.X R205, PT, PT, R205, UR8, RZ, P4, !PT ;  /* 0x00000008cdcd7c10 */ /* 0x004fe4000a7fe4ff */
[----:B------:R-:W-:-:S03]  /*5bbb0*/  IADD3.X R146, PT, PT, R146, UR8, RZ, P5, !PT ;  /* 0x0000000892927c10 */ /* 0x000fc6000affe4ff */
[----:B------:R1:W-:Y:S01]  /*5bbc0*/  STL [R1+0x1638], R205 ;  /* 0x001638cd01007387 */ /* 0x0003e20000100800 */
[----:B------:R-:W-:-:S03]  /*5bbd0*/  IMAD.MOV.U32 R141, RZ, RZ, R205 ;  /* 0x000000ffff8d7224 */ /* 0x000fc600078e00cd */
[----:B------:R-:W-:Y:S04]  /*5bbe0*/  STL [R1+0x1644], R142 ;  /* 0x0016448e01007387 */ /* 0x000fe80000100800 */
[----:B------:R2:W-:Y:S04]  /*5bbf0*/  LDGSTS.E [R3+0x21900], desc[UR14][R140.64], P3 ;  /* 0x219000008c037fae */ /* 0x0005e800099a100e */
[----:B-1----:R-:W3:Y:S04]  /*5bc00*/  LDL.LU R205, [R1+0x1828] ;  /* 0x0018280001cd7983 */ /* 0x002ee80000300800 */
[----:B------:R1:W-:Y:S04]  /*5bc10*/  STL [R1+0x1640], R146 ;  /* 0x0016409201007387 */ /* 0x0003e80000100800 */
[----:B------:R-:W4:Y:S01]  /*5bc20*/  LDL.LU R203, [R1+0x1830] ;  /* 0x0018300001cb7983 */ /* 0x000f220000300800 */
[----:B------:R-:W-:Y:S01]  /*5bc30*/  IADD3 R144, P4, PT, R144, UR17, RZ ;  /* 0x0000001190907c10 */ /* 0x000fe2000ff9e0ff */
[----:B--2---:R-:W-:Y:S01]  /*5bc40*/  IMAD.MOV.U32 R141, RZ, RZ, R146 ;  /* 0x000000ffff8d7224 */ /* 0x004fe200078e0092 */
[----:B------:R-:W-:Y:S01]  /*5bc50*/  MOV R140, R142 ;  /* 0x0000008e008c7202 */ /* 0x000fe20000000f00 */
[----:B-1----:R-:W2:Y:S04]  /*5bc60*/  LDL.LU R146, [R1+0x183c] ;  /* 0x00183c0001927983 */ /* 0x002ea80000300800 */
[----:B------:R-:W2:Y:S01]  /*5bc70*/  LDL.LU R142, [R1+0x1844] ;  /* 0x00184400018e7983 */ /* 0x000ea20000300800 */
[----:B------:R-:W-:-:S02]  /*5bc80*/  IADD3 R208, P5, PT, R208, UR17, RZ ;  /* 0x00000011d0d07c10 */ /* 0x000fc4000ffbe0ff */
[----:B------:R-:W-:Y:S01]  /*5bc90*/  IADD3.X R147, PT, PT, R147, UR8, RZ, P4, !PT ;  /* 0x0000000893937c10 */ /* 0x000fe2000a7fe4ff */
[----:B------:R-:W-:Y:S04]  /*5bca0*/  STL [R1+0x172c], R144 ;  /* 0x00172c9001007387 */ /* 0x000fe80000100800 */
[----:B------:R1:W-:Y:S04]  /*5bcb0*/  LDGSTS.E [R3+0x21980], desc[UR14][R140.64], P0 ;  /* 0x219800008c037fae */ /* 0x0003e800081a100e */
[----:B------:R1:W-:Y:S04]  /*5bcc0*/  STL [R1+0x1728], R147 ;  /* 0x0017289301007387 */ /* 0x0003e80000100800 */
[----:B------:R-:W-:Y:S01]  /*5bcd0*/  STL [R1+0x1734], R208 ;  /* 0x001734d001007387 */ /* 0x000fe20000100800 */
[----:B------:R-:W-:Y:S01]  /*5bce0*/  IADD3.X R209, PT, PT, R209, UR8, RZ, P5, !PT ;  /* 0x00000008d1d17c10 */ /* 0x000fe2000affe4ff */
[----:B-1----:R-:W-:Y:S01]  /*5bcf0*/  IMAD.MOV.U32 R141, RZ, RZ, R147 ;  /* 0x000000ffff8d7224 */ /* 0x002fe200078e0093 */
[----:B------:R-:W-:Y:S01]  /*5bd00*/  MOV R140, R144 ;  /* 0x00000090008c7202 */ /* 0x000fe20000000f00 */
[----:B------:R-:W2:Y:S01]  /*5bd10*/  LDL.LU R147, [R1+0x1838] ;  /* 0x0018380001937983 */ /* 0x000ea20000300800 */
[----:B------:R-:W-:-:S03]  /*5bd20*/  IADD3 R143, P4, PT, R143, UR17, RZ ;  /* 0x000000118f8f7c10 */ /* 0x000fc6000ff9e0ff */
[----:B------:R-:W-:Y:S04]  /*5bd30*/  STL [R1+0x1730], R209 ;  /* 0x001730d101007387 */ /* 0x000fe80000100800 */
[----:B------:R-:W2:Y:S01]  /*5bd40*/  LDL.LU R144, [R1+0x1840] ;  /* 0x0018400001907983 */ /* 0x000ea20000300800 */
[----:B------:R-:W-:-:S03]  /*5bd50*/  IADD3 R145, P5, PT, R145, UR17, RZ ;  /* 0x0000001191917c10 */ /* 0x000fc6000ffbe0ff */
[----:B------:R1:W-:Y:S04]  /*5bd60*/  LDGSTS.E [R3+0x22800], desc[UR14][R140.64], P1 ;  /* 0x228000008c037fae */ /* 0x0003e800089a100e */
[----:B------:R1:W-:Y:S02]  /*5bd70*/  STL [R1+0x173c], R143 ;  /* 0x00173c8f01007387 */ /* 0x0003e40000100800 */
[----:B-1----:R-:W-:Y:S01]  /*5bd80*/  MOV R140, R208 ;  /* 0x000000d0008c7202 */ /* 0x002fe20000000f00 */
[----:B------:R-:W-:-:S05]  /*5bd90*/  IMAD.MOV.U32 R141, RZ, RZ, R209 ;  /* 0x000000ffff8d7224 */ /* 0x000fca00078e00d1 */
[----:B------:R1:W-:Y:S02]  /*5bda0*/  LDGSTS.E [R3+0x22880], desc[UR14][R140.64], P2 ;  /* 0x228800008c037fae */ /* 0x0003e400091a100e */
[----:B-1----:R-:W-:Y:S02]  /*5bdb0*/  MOV R140, R143 ;  /* 0x0000008f008c7202 */ /* 0x002fe40000000f00 */
[----:B------:R-:W-:-:S05]  /*5bdc0*/  IADD3.X R207, PT, PT, R207, UR8, RZ, P4, !PT ;  /* 0x00000008cfcf7c10 */ /* 0x000fca000a7fe4ff */
[----:B------:R-:W-:Y:S01]  /*5bdd0*/  IMAD.MOV.U32 R141, RZ, RZ, R207 ;  /* 0x000000ffff8d7224 */ /* 0x000fe200078e00cf */
[----:B------:R-:W-:Y:S01]  /*5bde0*/  STL [R1+0x1738], R207 ;  /* 0x001738cf01007387 */ /* 0x000fe20000100800 */
[----:B------:R-:W-:-:S03]  /*5bdf0*/  IADD3.X R206, PT, PT, R206, UR8, RZ, P5, !PT ;  /* 0x00000008cece7c10 */ /* 0x000fc6000affe4ff */
        /* <DEDUP_REMOVED lines=8> */
[----:B------:R-:W-:Y:S02]  /*5be80*/  IADD3 R204, P4, PT, R204, UR17, RZ ;  /* 0x00000011cccc7c10 */ /* 0x000fe4000ff9e0ff */
[----:B------:R-:W-:Y:S01]  /*5be90*/  IADD3 R202, P5, PT, R202, UR17, RZ ;  /* 0x00000011caca7c10 */ /* 0x000fe2000ffbe0ff */
[----:B------:R-:W-:Y:S02]  /*5bea0*/  IMAD.MOV.U32 R141, RZ, RZ, R206 ;  /* 0x000000ffff8d7224 */ /* 0x000fe400078e00ce */
[----:B------:R1:W-:Y:S04]  /*5beb0*/  STL [R1+0x182c], R204 ;  /* 0x00182ccc01007387 */ /* 0x0003e80000100800 */
[----:B------:R1:W-:Y:S02]  /*5bec0*/  LDGSTS.E [R3+0x22980], desc[UR14][R140.64], P0 ;  /* 0x229800008c037fae */ /* 0x0003e400081a100e */
[----:B-1----:R-:W-:-:S02]  /*5bed0*/  MOV R140, R204 ;  /* 0x000000cc008c7202 */ /* 0x002fc40000000f00 */
[----:B---3--:R-:W-:-:S05]  /*5bee0*/  IADD3.X R205, PT, PT, R205, UR8, RZ, P4, !PT ;  /* 0x00000008cdcd7c10 */ /* 0x008fca000a7fe4ff */
[----:B------:R1:W-:Y:S01]  /*5bef0*/  STL [R1+0x1828], R205 ;  /* 0x001828cd01007387 */ /* 0x0003e20000100800 */
[----:B----4-:R-:W-:-:S03]  /*5bf00*/  IADD3.X R203, PT, PT, R203, UR8, RZ, P5, !PT ;  /* 0x00000008cbcb7c10 */ /* 0x010fc6000affe4ff */
[----:B------:R-:W-:Y:S04]  /*5bf10*/  STL [R1+0x1834], R202 ;  /* 0x001834ca01007387 */ /* 0x000fe80000100800 */
[----:B------:R-:W3:Y:S04]  /*5bf20*/  LDL.LU R206, [R1+0x193c] ;  /* 0x00193c0001ce7983 */ /* 0x000ee80000300800 */
[----:B------:R4:W-:Y:S04]  /*5bf30*/  STL [R1+0x1830], R203 ;  /* 0x001830cb01007387 */ /* 0x0009e80000100800 */
[----:B------:R-:W3:Y:S04]  /*5bf40*/  LDL.LU R204, [R1+0x1944] ;  /* 0x0019440001cc7983 */ /* 0x000ee80000300800 */
[----:B------:R-:W3:Y:S01]  /*5bf50*/  LDL.LU R207, [R1+0x1938] ;  /* 0x0019380001cf7983 */ /* 0x000ee20000300800 */
[----:B------:R-:W-:-:S03]  /*5bf60*/  IMAD.MOV.U32 R141, RZ, RZ, R205 ;  /* 0x000000ffff8d7224 */ /* 0x000fc600078e00cd */
[----:B-1----:R-:W3:Y:S01]  /*5bf70*/  LDL.LU R205, [R1+0x1940] ;  /* 0x0019400001cd7983 */ /* 0x002ee20000300800 */
[----:B--2---:R-:W-:Y:S02]  /*5bf80*/  IADD3 R146, P4, PT, R146, UR17, RZ ;  /* 0x0000001192927c10 */ /* 0x004fe4000ff9e0ff */
[----:B------:R-:W-:Y:S01]  /*5bf90*/  IADD3 R142, P5, PT, R142, UR17, RZ ;  /* 0x000000118e8e7c10 */ /* 0x000fe2000ffbe0ff */
[----:B------:R1:W-:Y:S04]  /*5bfa0*/  LDGSTS.E [R3+0x23800], desc[UR14][R140.64], P1 ;  /* 0x238000008c037fae */ /* 0x0003e800089a100e */
[----:B------:R-:W-:Y:S01]  /*5bfb0*/  STL [R1+0x183c], R146 ;  /* 0x00183c9201007387 */ /* 0x000fe20000100800 */
[----:B------:R-:W-:Y:S01]  /*5bfc0*/  IADD3.X R147, PT, PT, R147, UR8, RZ, P4, !PT ;  /* 0x0000000893937c10 */ /* 0x000fe2000a7fe4ff */
[----:B-1----:R-:W-:Y:S01]  /*5bfd0*/  IMAD.MOV.U32 R141, RZ, RZ, R203 ;  /* 0x000000ffff8d7224 */ /* 0x002fe200078e00cb */
[----:B------:R-:W-:-:S03]  /*5bfe0*/  MOV R140, R202 ;  /* 0x000000ca008c7202 */ /* 0x000fc60000000f00 */
[----:B------:R1:W-:Y:S01]  /*5bff0*/  STL [R1+0x1838], R147 ;  /* 0x0018389301007387 */ /* 0x0003e20000100800 */
[----:B------:R-:W-:-:S03]  /*5c000*/  IADD3.X R144, PT, PT, R144, UR8, RZ, P5, !PT ;  /* 0x0000000890907c10 */ /* 0x000fc6000affe4ff */
[----:B------:R2:W-:Y:S04]  /*5c010*/  STL [R1+0x1844], R142 ;  /* 0x0018448e01007387 */ /* 0x0005e80000100800 */
        /* <DEDUP_REMOVED lines=8> */
[----:B------:R1:W-:Y:S02]  /*5c0a0*/  LDGSTS.E [R3+0x23900], desc[UR14][R140.64], P3 ;  /* 0x239000008c037fae */ /* 0x0003e400099a100e */
[----:B-1----:R-:W-:Y:S01]  /*5c0b0*/  MOV R140, R142 ;  /* 0x0000008e008c7202 */ /* 0x002fe20000000f00 */
[----:B------:R-:W-:Y:S01]  /*5c0c0*/  IMAD.MOV.U32 R141, RZ, RZ, R144 ;  /* 0x000000ffff8d7224 */ /* 0x000fe200078e0090 */
[----:B--2---:R-:W2:Y:S04]  /*5c0d0*/  LDL.LU R142, [R1+0x1a3c] ;  /* 0x001a3c00018e7983 */ /* 0x004ea80000300800 */
[----:B------:R-:W2:Y:S04]  /*5c0e0*/  LDL.LU R144, [R1+0x1a44] ;  /* 0x001a440001907983 */ /* 0x000ea80000300800 */
[----:B------:R1:W-:Y:S01]  /*5c0f0*/  LDGSTS.E [R3+0x23980], desc[UR14][R140.64], P0 ;  /* 0x239800008c037fae */ /* 0x0003e200081a100e */
[----:B------:R-:W-:-:S05]  /*5c100*/  IADD3 R143, P4, PT, R143, UR17, RZ ;  /* 0x000000118f8f7c10 */ /* 0x000fca000ff9e0ff */
[----:B------:R1:W-:Y:S02]  /*5c110*/  STL [R1+0x192c], R143 ;  /* 0x00192c8f01007387 */ /* 0x0003e40000100800 */
[----:B-1----:R-:W-:Y:S02]  /*5c120*/  MOV R140, R143 ;  /* 0x0000008f008c7202 */ /* 0x002fe40000000f00 */
[----:B------:R-:W-:Y:S02]  /*5c130*/  IADD3 R208, P5, PT, R208, UR17, RZ ;  /* 0x00000011d0d07c10 */ /* 0x000fe4000ffbe0ff */
[----:B------:R-:W-:-:S05]  /*5c140*/  IADD3.X R145, PT, PT, R145, UR8, RZ, P4, !PT ;  /* 0x0000000891917c10 */ /* 0x000fca000a7fe4ff */
[----:B------:R1:W-:Y:S01]  /*5c150*/  STL [R1+0x1928], R145 ;  /* 0x0019289101007387 */ /* 0x0003e20000100800 */
[----:B------:R-:W-:-:S03]  /*5c160*/  IADD3.X R209, PT, PT, R209, UR8, RZ, P5, !PT ;  /* 0x00000008d1d17c10 */ /* 0x000fc6000affe4ff */
[----:B------:R1:W-:Y:S04]  /*5c170*/  STL [R1+0x1934], R208 ;  /* 0x001934d001007387 */ /* 0x0003e80000100800 */
[----:B------:R-:W2:Y:S01]  /*5c180*/  LDL.LU R143, [R1+0x1a38] ;  /* 0x001a3800018f7983 */ /* 0x000ea20000300800 */
        /* <DEDUP_REMOVED lines=9> */
[----:B---3--:R-:W-:-:S05]  /*5c220*/  IADD3 R206, P4, PT, R206, UR17, RZ ;  /* 0x00000011cece7c10 */ /* 0x008fca000ff9e0ff */
[----:B------:R-:W-:Y:S01]  /*5c230*/  STL [R1+0x193c], R206 ;  /* 0x00193cce01007387 */ /* 0x000fe20000100800 */
[----:B------:R-:W-:Y:S02]  /*5c240*/  IADD3 R204, P5, PT, R204, UR17, RZ ;  /* 0x00000011cccc7c10 */ /* 0x000fe4000ffbe0ff */
[----:B------:R-:W-:Y:S02]  /*5c250*/  IADD3.X R207, PT, PT, R207, UR8, RZ, P4, !PT ;  /* 0x00000008cfcf7c10 */ /* 0x000fe4000a7fe4ff */
[----:B-1----:R-:W-:Y:S02]  /*5c260*/  MOV R140, R206 ;  /* 0x000000ce008c7202 */ /* 0x002fe40000000f00 */
[----:B------:R-:W-:Y:S01]  /*5c270*/  IADD3.X R205, PT, PT, R205, UR8, RZ, P5, !PT ;  /* 0x00000008cdcd7c10 */ /* 0x000fe2000affe4ff */
[----:B------:R-:W-:Y:S01]  /*5c280*/  STL [R1+0x1938], R207 ;  /* 0x001938cf01007387 */ /* 0x000fe20000100800 */
[----:B------:R-:W-:-:S03]  /*5c290*/  IMAD.MOV.U32 R141, RZ, RZ, R207 ;  /* 0x000000ffff8d7224 */ /* 0x000fc600078e00cf */
[----:B------:R-:W-:Y:S04]  /*5c2a0*/  STL [R1+0x1944], R204 ;  /* 0x001944cc01007387 */ /* 0x000fe80000100800 */
[----:B------:R-:W3:Y:S04]  /*5c2b0*/  LDL.LU R211, [R1+0x1b28] ;  /* 0x001b280001d37983 */ /* 0x000ee80000300800 */
[----:B------:R1:W-:Y:S04]  /*5c2c0*/  STL [R1+0x1940], R205 ;  /* 0x001940cd01007387 */ /* 0x0003e80000100800 */
[----:B------:R1:W-:Y:S04]  /*5c2d0*/  LDGSTS.E [R3+0x24900], desc[UR14][R140.64], P3 ;  /* 0x249000008c037fae */ /* 0x0003e800099a100e */
[----:B------:R-:W3:Y:S01]  /*5c2e0*/  LDL.LU R209, [R1+0x1b30] ;  /* 0x001b300001d17983 */ /* 0x000ee20000300800 */
[----:B-1----:R-:W-:Y:S01]  /*5c2f0*/  IMAD.MOV.U32 R141, RZ, RZ, R205 ;  /* 0x000000ffff8d7224 */ /* 0x002fe200078e00cd */
[----:B------:R-:W-:-:S02]  /*5c300*/  MOV R140, R204 ;  /* 0x000000cc008c7202 */ /* 0x000fc40000000f00 */
[----:B------:R-:W3:Y:S04]  /*5c310*/  LDL.LU R205, [R1+0x1b38] ;  /* 0x001b380001cd7983 */ /* 0x000ee80000300800 */
[----:B------:R-:W3:Y:S04]  /*5c320*/  LDL.LU R204, [R1+0x1b3c] ;  /* 0x001b3c0001cc7983 */ /* 0x000ee80000300800 */
[----:B------:R-:W3:Y:S04]  /*5c330*/  LDL.LU R207, [R1+0x1b40] ;  /* 0x001b400001cf7983 */ /* 0x000ee80000300800 */
[----:B------:R-:W3:Y:S01]  /*5c340*/  LDL.LU R206, [R1+0x1b44] ;  /* 0x001b440001ce7983 */ /* 0x000ee20000300800 */
[----:B----4-:R-:W-:-:S03]  /*5c350*/  IADD3 R202, P4, PT, R202, UR17, RZ ;  /* 0x00000011caca7c10 */ /* 0x010fc6000ff9e0ff */
[----:B------:R1:W-:Y:S01]  /*5c360*/  LDGSTS.E [R3+0x24980], desc[UR14][R140.64], P0 ;  /* 0x249800008c037fae */ /* 0x0003e200081a100e */
[----:B------:R-:W-:Y:S02]  /*5c370*/  IADD3.X R203, PT, PT, R203, UR8, RZ, P4, !PT ;  /* 0x00000008cbcb7c10 */ /* 0x000fe4000a7fe4ff */
[----:B------:R-:W-:-:S03]  /*5c380*/  IADD3 R146, P5, PT, R146, UR17, RZ ;  /* 0x0000001192927c10 */ /* 0x000fc6000ffbe0ff */
[----:B-1----:R-:W-:Y:S01]  /*5c390*/  IMAD.MOV.U32 R141, RZ, RZ, R203 ;  /* 0x000000ffff8d7224 */ /* 0x002fe200078e00cb */
[----:B------:R-:W-:Y:S02]  /*5c3a0*/  MOV R140, R202 ;  /* 0x000000ca008c7202 */ /* 0x000fe40000000f00 */
[----:B------:R-:W-:Y:S01]  /*5c3b0*/  IADD3.X R147, PT, PT, R147, UR8, RZ, P5, !PT ;  /* 0x0000000893937c10 */ /* 0x000fe2000affe4ff */
[----:B------:R-:W-:Y:S04]  /*5c3c0*/  STL [R1+0x1a2c], R202 ;  /* 0x001a2cca01007387 */ /* 0x000fe80000100800 */
[----:B------:R1:W-:Y:S04]  /*5c3d0*/  LDGSTS.E [R3+0x25800], desc[UR14][R140.64], P1 ;  /* 0x258000008c037fae */ /* 0x0003e800089a100e */
[----:B------:R-:W-:Y:S01]  /*5c3e0*/  STL [R1+0x1a28], R203 ;  /* 0x001a28cb01007387 */ /* 0x000fe20000100800 */
[----:B--2---:R-:W-:-:S02]  /*5c3f0*/  IADD3 R142, P4, PT, R142, UR17, RZ ;  /* 0x000000118e8e7c10 */ /* 0x004fc4000ff9e0ff */
        /* <DEDUP_REMOVED lines=8> */
[----:B------:R-:W-:-:S05]  /*5c480*/  IADD3.X R143, PT, PT, R143, UR8, RZ, P4, !PT ;  /* 0x000000088f8f7c10 */ /* 0x000fca000a7fe4ff */
        /* <DEDUP_REMOVED lines=25> */
[----:B------:R-:W-:Y:S01]  /*5c620*/  IADD3 R204, P4, PT, R204, UR17, RZ ;  /* 0x00000011cccc7c10 */ /* 0x000fe2000ff9e0ff */
        /* <DEDUP_REMOVED lines=12> */
[----:B------:R-:W3:Y:S04]  /*5c6f0*/  LDL.LU R205, [R1+0x1554] ;  /* 0x0015540001cd7983 */ /* 0x000ee80000300800 */
[----:B------:R-:W3:Y:S04]  /*5c700*/  LDL.LU R213, [R1+0x1548] ;  /* 0x0015480001d57983 */ /* 0x000ee80000300800 */
[----:B------:R-:W3:Y:S04]  /*5c710*/  LDL.LU R212, [R1+0x1550] ;  /* 0x0015500001d47983 */ /* 0x000ee80000300800 */
[----:B------:R1:W-:Y:S04]  /*5c720*/  LDGSTS.E [R3+0x26900], desc[UR14][R140.64], P3 ;  /* 0x269000008c037fae */ /* 0x0003e800099a100e */
[----:B------:R-:W3:Y:S04]  /*5c730*/  LDL.LU R211, [R1+0x1558] ;  /* 0x0015580001d37983 */ /* 0x000ee80000300800 */
[----:B------:R-:W3:Y:S01]  /*5c740*/  LDL.LU R208, [R1+0x155c] ;  /* 0x00155c0001d07983 */ /* 0x000ee20000300800 */
[----:B-1----:R-:W-:Y:S01]  /*5c750*/  MOV R140, R206 ;  /* 0x000000ce008c7202 */ /* 0x002fe20000000f00 */
[----:B------:R-:W-:-:S02]  /*5c760*/  IMAD.MOV.U32 R141, RZ, RZ, R207 ;  /* 0x000000ffff8d7224 */ /* 0x000fc400078e00cf */
[----:B------:R-:W3:Y:S04]  /*5c770*/  LDL.LU R210, [R1+0x1560] ;  /* 0x0015600001d27983 */ /* 0x000ee80000300800 */
[----:B------:R4:W-:Y:S04]  /*5c780*/  LDGSTS.E [R3+0x26980], desc[UR14][R140.64], P0 ;  /* 0x269800008c037fae */ /* 0x0009e800081a100e */
[----:B------:R-:W3:Y:S01]  /*5c790*/  LDL.LU R209, [R1+0x1564] ;  /* 0x0015640001d17983 */ /* 0x000ee20000300800 */
[----:B----4-:R-:W-:-:S04]  /*5c7a0*/  IADD3 R140, P4, PT, R142, UR17, RZ ;  /* 0x000000118e8c7c10 */ /* 0x010fc8000ff9e0ff */
        /* <DEDUP_REMOVED lines=26> */
[----:B------:R-:W-:Y:S02]  /*5c950*/  IADD3 R205, P5, PT, R205, UR17, RZ ;  /* 0x00000011cdcd7c10 */ /* 0x000fe4000ffbe0ff */
        /* <DEDUP_REMOVED lines=8> */
[----:B------:R-:W3:Y:S04]  /*5c9e0*/  LDL.LU R142, [R1+0x1664] ;  /* 0x00166400018e7983 */ /* 0x000ee80000300800 */
        /* <DEDUP_REMOVED lines=27> */
[----:B----4-:R-:W-:-:S04]  /*5cba0*/  IADD3 R206, P4, PT, R206, UR17, RZ ;  /* 0x00000011cece7c10 */ /* 0x010fc8000ff9e0ff */
[----:B------:R-:W-:Y:S01]  /*5cbb0*/  IADD3.X R207, PT, PT, R207, UR8, RZ, P4, !PT ;  /* 0x00000008cfcf7c10 */ /* 0x000fe2000a7fe4ff */
[----:B------:R4:W-:Y:S01]  /*5cbc0*/  STL [R1+0x164c], R206 ;  /* 0x00164cce01007387 */ /* 0x0009e20000100800 */
[----:B------:R-:W-:-:S03]  /*5cbd0*/  IADD3 R202, P5, PT, R202, UR17, RZ ;  /* 0x00000011caca7c10 */ /* 0x000fc6000ffbe0ff */
[----:B------:R4:W-:Y:S01]  /*5cbe0*/  STL [R1+0x1648], R207 ;  /* 0x001648cf01007387 */ /* 0x0009e20000100800 */
[----:B-1----:R-:W-:Y:S01]  /*5cbf0*/  IMAD.MOV.U32 R140, RZ, RZ, R206 ;  /* 0x000000ffff8c7224 */ /* 0x002fe200078e00ce */
[----:B------:R-:W-:Y:S02]  /*5cc00*/  IADD3.X R203, PT, PT, R203, UR8, RZ, P5, !PT ;  /* 0x00000008cbcb7c10 */ /* 0x000fe4000affe4ff */
[----:B------:R1:W-:Y:S01]  /*5cc10*/  STL [R1+0x1654], R202 ;  /* 0x001654ca01007387 */ /* 0x0003e20000100800 */
[----:B------:R-:W-:-:S03]  /*5cc20*/  MOV R141, R207 ;  /* 0x000000cf008d7202 */ /* 0x000fc60000000f00 */
[----:B----4-:R-:W4:Y:S04]  /*5cc30*/  LDL.LU R206, [R1+0x1758] ;  /* 0x0017580001ce7983 */ /* 0x010f280000300800 */
[----:B------:R1:W-:Y:S04]  /*5cc40*/  STL [R1+0x1650], R203 ;  /* 0x001650cb01007387 */ /* 0x0003e80000100800 */
[----:B------:R-:W4:Y:S04]  /*5cc50*/  LDL.LU R207, [R1+0x1760] ;  /* 0x0017600001cf7983 */ /* 0x000f280000300800 */
[----:B------:R1:W-:Y:S02]  /*5cc60*/  LDGSTS.E [R3+0x21a00], desc[UR14][R140.64], P1 ;  /* 0x21a000008c037fae */ /* 0x0003e400089a100e */
[----:B-1----:R-:W-:Y:S01]  /*5cc70*/  IMAD.MOV.U32 R140, RZ, RZ, R202 ;  /* 0x000000ffff8c7224 */ /* 0x002fe200078e00ca */
[----:B------:R-:W-:Y:S01]  /*5cc80*/  MOV R141, R203 ;  /* 0x000000cb008d7202 */ /* 0x000fe20000000f00 */
[----:B------:R-:W4:Y:S04]  /*5cc90*/  LDL.LU R202, [R1+0x184c] ;  /* 0x00184c0001ca7983 */ /* 0x000f280000300800 */
[----:B------:R-:W4:Y:S04]  /*5cca0*/  LDL.LU R203, [R1+0x1854] ;  /* 0x0018540001cb7983 */ /* 0x000f280000300800 */
[----:B------:R1:W-:Y:S01]  /*5ccb0*/  LDGSTS.E [R3+0x21a80], desc[UR14][R140.64], P2 ;  /* 0x21a800008c037fae */ /* 0x0003e200091a100e */
[----:B---3--:R-:W-:-:S02]  /*5ccc0*/  IADD3 R204, P4, PT, R204, UR17, RZ ;  /* 0x00000011cccc7c10 */ /* 0x008fc4000ff9e0ff */
[----:B------:R-:W-:-:S03]  /*5ccd0*/  IADD3 R142, P5, PT, R142, UR17, RZ ;  /* 0x000000118e8e7c10 */ /* 0x000fc6000ffbe0ff */
        /* <DEDUP_REMOVED lines=9> */
[----:B-1----:R-:W2:Y:S04]  /*5cd70*/  LDL.LU R205, [R1+0x1850] ;  /* 0x0018500001cd7983 */ /* 0x002ea80000300800 */
        /* <DEDUP_REMOVED lines=21> */
[----:B------:R4:W-:Y:S01]  /*5ced0*/  STL [R1+0x175c], R143 ;  /* 0x00175c8f01007387 */ /* 0x0009e20000100800 */
[----:B-1----:R-:W-:Y:S01]  /*5cee0*/  IMAD.MOV.U32 R140, RZ, RZ, R208 ;  /* 0x000000ffff8c7224 */ /* 0x002fe200078e00d0 */
[----:B------:R-:W-:-:S05]  /*5cef0*/  MOV R141, R209 ;  /* 0x000000d1008d7202 */ /* 0x000fca0000000f00 */
[----:B------:R1:W-:Y:S02]  /*5cf00*/  LDGSTS.E [R3+0x22a80], desc[UR14][R140.64], P2 ;  /* 0x22a800008c037fae */ /* 0x0003e400091a100e */
[----:B-1----:R-:W-:Y:S01]  /*5cf10*/  IMAD.MOV.U32 R140, RZ, RZ, R143 ;  /* 0x000000ffff8c7224 */ /* 0x002fe200078e008f */
[----:B----4-:R-:W-:-:S04]  /*5cf20*/  IADD3.X R206, PT, PT, R206, UR8, RZ, P4, !PT ;  /* 0x00000008cece7c10 */ /* 0x010fc8000a7fe4ff */
[----:B------:R-:W-:Y:S01]  /*5cf30*/  MOV R141, R206 ;  /* 0x000000ce008d7202 */ /* 0x000fe20000000f00 */
[----:B------:R1:W-:Y:S01]  /*5cf40*/  STL [R1+0x1758], R206 ;  /* 0x001758ce01007387 */ /* 0x0003e20000100800 */
[----:B------:R-:W-:-:S03]  /*5cf50*/  IADD3.X R207, PT, PT, R207, UR8, RZ, P5, !PT ;  /* 0x00000008cfcf7c10 */ /* 0x000fc6000affe4ff */
[----:B------:R4:W-:Y:S04]  /*5cf60*/  STL [R1+0x1764], R145 ;  /* 0x0017649101007387 */ /* 0x0009e80000100800 */
[----:B------:R-:W3:Y:S04]  /*5cf70*/  LDL.LU R143, [R1+0x194c] ;  /* 0x00194c00018f7983 */ /* 0x000ee80000300800 */
[----:B------:R4:W-:Y:S04]  /*5cf80*/  STL [R1+0x1760], R207 ;  /* 0x001760cf01007387 */ /* 0x0009e80000100800 */
[----:B------:R4:W-:Y:S04]  /*5cf90*/  LDGSTS.E [R3+0x22b00], desc[UR14][R140.64], P3 ;  /* 0x22b000008c037fae */ /* 0x0009e800099a100e */
[----:B-1----:R-:W3:Y:S01]  /*5cfa0*/  LDL.LU R206, [R1+0x1954] ;  /* 0x0019540001ce7983 */ /* 0x002ee20000300800 */
[----:B----4-:R-:W-:-:S03]  /*5cfb0*/  IMAD.MOV.U32 R140, RZ, RZ, R145 ;  /* 0x000000ffff8c7224 */ /* 0x010fc600078e0091 */
[----:B------:R-:W4:Y:S01]  /*5cfc0*/  LDL.LU R145, [R1+0x1948] ;  /* 0x0019480001917983 */ /* 0x000f220000300800 */
[----:B------:R-:W-:-:S03]  /*5cfd0*/  MOV R141, R207 ;  /* 0x000000cf008d7202 */ /* 0x000fc60000000f00 */
[----:B------:R-:W4:Y:S01]  /*5cfe0*/  LDL.LU R207, [R1+0x1950] ;  /* 0x0019500001cf7983 */ /* 0x000f220000300800 */
[----:B------:R-:W-:Y:S02]  /*5cff0*/  IADD3 R202, P4, PT, R202, UR17, RZ ;  /* 0x00000011caca7c10 */ /* 0x000fe4000ff9e0ff */
[----:B------:R-:W-:Y:S01]  /*5d000*/  IADD3 R203, P5, PT, R203, UR17, RZ ;  /* 0x00000011cbcb7c10 */ /* 0x000fe2000ffbe0ff */
[----:B------:R1:W-:Y:S04]  /*5d010*/  LDGSTS.E [R3+0x22b80], desc[UR14][R140.64], P0 ;  /* 0x22b800008c037fae */ /* 0x0003e800081a100e */
[----:B------:R-:W-:Y:S01]  /*5d020*/  STL [R1+0x184c], R202 ;  /* 0x00184cca01007387 */ /* 0x000fe20000100800 */
[----:B-1----:R-:W-:Y:S01]  /*5d030*/  IMAD.MOV.U32 R140, RZ, RZ, R202 ;  /* 0x000000ffff8c7224 */ /* 0x002fe200078e00ca */
[----:B--2---:R-:W-:-:S04]  /*5d040*/  IADD3.X R204, PT, PT, R204, UR8, RZ, P4, !PT ;  /* 0x00000008cccc7c10 */ /* 0x004fc8000a7fe4ff */
[----:B------:R-:W-:Y:S01]  /*5d050*/  MOV R141, R204 ;  /* 0x000000cc008d7202 */ /* 0x000fe20000000f00 */
[----:B------:R1:W-:Y:S01]  /*5d060*/  STL [R1+0x1848], R204 ;  /* 0x001848cc01007387 */ /* 0x0003e20000100800 */
[----:B------:R-:W-:-:S03]  /*5d070*/  IADD3.X R205, PT, PT, R205, UR8, RZ, P5, !PT ;  /* 0x00000008cdcd7c10 */ /* 0x000fc6000affe4ff */
        /* <DEDUP_REMOVED lines=31> */
[----:B------:R4:W-:Y:S01]  /*5d270*/  STL [R1+0x194c], R143 ;  /* 0x00194c8f01007387 */ /* 0x0009e20000100800 */
[----:B-1----:R-:W-:Y:S01]  /*5d280*/  IMAD.MOV.U32 R140, RZ, RZ, R143 ;  /* 0x000000ffff8c7224 */ /* 0x002fe200078e008f */
[----:B------:R-:W-:Y:S02]  /*5d290*/  IADD3 R206, P5, PT, R206, UR17, RZ ;  /* 0x00000011cece7c10 */ /* 0x000fe4000ffbe0ff */
[----:B----4-:R-:W-:-:S05]  /*5d2a0*/  IADD3.X R145, PT, PT, R145, UR8, RZ, P4, !PT ;  /* 0x0000000891917c10 */ /* 0x010fca000a7fe4ff */
        /* <DEDUP_REMOVED lines=11> */
[----:B----4-:R-:W4:Y:S04]  /*5d360*/  LDL.LU R206, [R1+0x1b54] ;  /* 0x001b540001ce7983 */ /* 0x010f280000300800 */
[----:B------:R1:W-:Y:S01]  /*5d370*/  LDGSTS.E [R3+0x24a80], desc[UR14][R140.64], P2 ;  /* 0x24a800008c037fae */ /* 0x0003e200091a100e */
[----:B------:R-:W-:Y:S02]  /*5d380*/  IADD3 R204, P4, PT, R204, UR17, RZ ;  /* 0x00000011cccc7c10 */ /* 0x000fe4000ff9e0ff */
[----:B------:R-:W-:-:S03]  /*5d390*/  IADD3 R202, P5, PT, R202, UR17, RZ ;  /* 0x00000011caca7c10 */ /* 0x000fc6000ffbe0ff */
[----:B------:R2:W-:Y:S01]  /*5d3a0*/  STL [R1+0x195c], R204 ;  /* 0x00195ccc01007387 */ /* 0x0005e20000100800 */
[----:B-1----:R-:W-:Y:S01]  /*5d3b0*/  IMAD.MOV.U32 R140, RZ, RZ, R204 ;  /* 0x000000ffff8c7224 */ /* 0x002fe200078e00cc */
[----:B--2---:R-:W-:Y:S02]  /*5d3c0*/  IADD3.X R205, PT, PT, R205, UR8, RZ, P4, !PT ;  /* 0x00000008cdcd7c10 */ /* 0x004fe4000a7fe4ff */
[----:B------:R-:W-:-:S03]  /*5d3d0*/  IADD3.X R203, PT, PT, R203, UR8, RZ, P5, !PT ;  /* 0x00000008cbcb7c10 */ /* 0x000fc6000affe4ff */
[----:B------:R-:W-:Y:S01]  /*5d3e0*/  STL [R1+0x1958], R205 ;  /* 0x001958cd01007387 */ /* 0x000fe20000100800 */
[----:B------:R-:W-:-:S03]  /*5d3f0*/  MOV R141, R205 ;  /* 0x000000cd008d7202 */ /* 0x000fc60000000f00 */
[----:B------:R-:W-:Y:S04]  /*5d400*/  STL [R1+0x1964], R202 ;  /* 0x001964ca01007387 */ /* 0x000fe80000100800 */
[----:B------:R-:W2:Y:S04]  /*5d410*/  LDL.LU R209, [R1+0x1b48] ;  /* 0x001b480001d17983 */ /* 0x000ea80000300800 */
[----:B------:R1:W-:Y:S04]  /*5d420*/  STL [R1+0x1960], R203 ;  /* 0x001960cb01007387 */ /* 0x0003e80000100800 */
[----:B------:R-:W2:Y:S04]  /*5d430*/  LDL.LU R207, [R1+0x1b50] ;  /* 0x001b500001cf7983 */ /* 0x000ea80000300800 */
[----:B------:R1:W-:Y:S04]  /*5d440*/  LDGSTS.E [R3+0x24b00], desc[UR14][R140.64], P3 ;  /* 0x24b000008c037fae */ /* 0x0003e800099a100e */
[----:B------:R-:W2:Y:S01]  /*5d450*/  LDL.LU R204, [R1+0x1b58] ;  /* 0x001b580001cc7983 */ /* 0x000ea20000300800 */
[----:B-1----:R-:W-:-:S03]  /*5d460*/  MOV R141, R203 ;  /* 0x000000cb008d7202 */ /* 0x002fc60000000f00 */
[----:B------:R-:W2:Y:S01]  /*5d470*/  LDL.LU R203, [R1+0x1b5c] ;  /* 0x001b5c0001cb7983 */ /* 0x000ea20000300800 */
[----:B------:R-:W-:-:S03]  /*5d480*/  IMAD.MOV.U32 R140, RZ, RZ, R202 ;  /* 0x000000ffff8c7224 */ /* 0x000fc600078e00ca */
[----:B------:R-:W2:Y:S04]  /*5d490*/  LDL.LU R205, [R1+0x1b60] ;  /* 0x001b600001cd7983 */ /* 0x000ea80000300800 */
[----:B------:R-:W2:Y:S01]  /*5d4a0*/  LDL.LU R202, [R1+0x1b64] ;  /* 0x001b640001ca7983 */ /* 0x000ea20000300800 */
        /* <DEDUP_REMOVED lines=25> */
[----:B-1----:R-:W2:Y:S04]  /*5d640*/  LDL.LU.64 R142, [R1+0x428] ;  /* 0x00042800018e7983 */ /* 0x002ea80000300a00 */
[----:B------:R1:W-:Y:S01]  /*5d650*/  STL [R1+0x1a60], R145 ;  /* 0x001a609101007387 */ /* 0x0003e20000100800 */
[----:B---3--:R-:W-:Y:S01]  /*5d660*/  IMAD.MOV.U32 R140, RZ, RZ, R144 ;  /* 0x000000ffff8c7224 */ /* 0x008fe200078e0090 */
[----:B------:R-:W-:-:S02]  /*5d670*/  MOV R141, R145 ;  /* 0x00000091008d7202 */ /* 0x000fc40000000f00 */
[----:B-1----:R-:W3:Y:S04]  /*5d680*/  LDL.LU.64 R144, [R1+0x420] ;  /* 0x0004200001907983 */ /* 0x002ee80000300a00 */
[----:B------:R-:W3:Y:S04]  /*5d690*/  LDL.LU.64 R146, [R1+0x418] ;  /* 0x0004180001927983 */ /* 0x000ee80000300a00 */
[----:B------:R-:W3:Y:S01]  /*5d6a0*/  LDL.LU.64 R214, [R1+0x410] ;  /* 0x0004100001d67983 */ /* 0x000ee20000300a00 */
[----:B------:R-:W-:Y:S02]  /*5d6b0*/  IADD3 R208, P4, PT, R208, UR17, RZ ;  /* 0x00000011d0d07c10 */ /* 0x000fe4000ff9e0ff */
[----:B----4-:R-:W-:Y:S01]  /*5d6c0*/  IADD3 R206, P5, PT, R206, UR17, RZ ;  /* 0x00000011cece7c10 */ /* 0x010fe2000ffbe0ff */
[----:B------:R1:W-:Y:S04]  /*5d6d0*/  LDGSTS.E [R3+0x25b80], desc[UR14][R140.64], P0 ;  /* 0x25b800008c037fae */ /* 0x0003e800081a100e */
[----:B------:R-:W-:Y:S01]  /*5d6e0*/  STL [R1+0x1b4c], R208 ;  /* 0x001b4cd001007387 */ /* 0x000fe20000100800 */
[----:B-1----:R-:W-:Y:S01]  /*5d6f0*/  IMAD.MOV.U32 R140, RZ, RZ, R208 ;  /* 0x000000ffff8c7224 */ /* 0x002fe200078e00d0 */
[----:B--2---:R-:W-:-:S04]  /*5d700*/  IADD3.X R209, PT, PT, R209, UR8, RZ, P4, !PT ;  /* 0x00000008d1d17c10 */ /* 0x004fc8000a7fe4ff */
[----:B------:R-:W-:Y:S01]  /*5d710*/  MOV R141, R209 ;  /* 0x000000d1008d7202 */ /* 0x000fe20000000f00 */
[----:B------:R-:W-:Y:S01]  /*5d720*/  STL [R1+0x1b48], R209 ;  /* 0x001b48d101007387 */ /* 0x000fe20000100800 */
[----:B------:R-:W-:-:S03]  /*5d730*/  IADD3.X R207, PT, PT, R207, UR8, RZ, P5, !PT ;  /* 0x00000008cfcf7c10 */ /* 0x000fc6000affe4ff */
[----:B------:R1:W-:Y:S04]  /*5d740*/  LDGSTS.E [R3+0x26a00], desc[UR14][R140.64], P1 ;  /* 0x26a000008c037fae */ /* 0x0003e800089a100e */
[----:B------:R-:W-:Y:S04]  /*5d750*/  STL [R1+0x1b54], R206 ;  /* 0x001b54ce01007387 */ /* 0x000fe80000100800 */
[----:B------:R-:W-:Y:S01]  /*5d760*/  STL [R1+0x1b50], R207 ;  /* 0x001b50cf01007387 */ /* 0x000fe20000100800 */
[----:B------:R-:W-:Y:S01]  /*5d770*/  IADD3 R203, P4, PT, R203, UR17, RZ ;  /* 0x00000011cbcb7c10 */ /* 0x000fe2000ff9e0ff */
[----:B-1----:R-:W-:Y:S01]  /*5d780*/  IMAD.MOV.U32 R140, RZ, RZ, R206 ;  /* 0x000000ffff8c7224 */ /* 0x002fe200078e00ce */
[----:B------:R-:W-:-:S02]  /*5d790*/  MOV R141, R207 ;  /* 0x000000cf008d7202 */ /* 0x000fc40000000f00 */
[----:B------:R-:W-:Y:S02]  /*5d7a0*/  IADD3.X R204, PT, PT, R204, UR8, RZ, P4, !PT ;  /* 0x00000008cccc7c10 */ /* 0x000fe4000a7fe4ff */
[----:B------:R-:W-:Y:S01]  /*5d7b0*/  IADD3 R202, P5, PT, R202, UR17, RZ ;  /* 0x00000011caca7c10 */ /* 0x000fe2000ffbe0ff */
[----:B------:R1:W-:Y:S03]  /*5d7c0*/  STL [R1+0x1b5c], R203 ;  /* 0x001b5ccb01007387 */ /* 0x0003e60000100800 */
[----:B------:R-:W-:Y:S01]  /*5d7d0*/  IADD3.X R205, PT, PT, R205, UR8, RZ, P5, !PT ;  /* 0x00000008cdcd7c10 */ /* 0x000fe2000affe4ff */
[----:B------:R2:W-:Y:S04]  /*5d7e0*/  STL [R1+0x1b58], R204 ;  /* 0x001b58cc01007387 */ /* 0x0005e80000100800 */
[----:B------:R-:W-:Y:S04]  /*5d7f0*/  STL [R1+0x1b64], R202 ;  /* 0x001b64ca01007387 */ /* 0x000fe80000100800 */
[----:B------:R4:W-:Y:S04]  /*5d800*/  LDGSTS.E [R3+0x26a80], desc[UR14][R140.64], P2 ;  /* 0x26a800008c037fae */ /* 0x0009e800091a100e */
[----:B------:R-:W3:Y:S04]  /*5d810*/  LDL.LU R213, [R1+0x1568] ;  /* 0x0015680001d57983 */ /* 0x000ee80000300800 */
[----:B------:R2:W-:Y:S01]  /*5d820*/  STL [R1+0x1b60], R205 ;  /* 0x001b60cd01007387 */ /* 0x0005e20000100800 */
[----:B----4-:R-:W-:-:S03]  /*5d830*/  IMAD.MOV.U32 R140, RZ, RZ, R203 ;  /* 0x000000ffff8c7224 */ /* 0x010fc600078e00cb */
[----:B-1----:R-:W4:Y:S01]  /*5d840*/  LDL.LU R203, [R1+0x156c] ;  /* 0x00156c0001cb7983 */ /* 0x002f220000300800 */
[----:B------:R-:W-:-:S03]  /*5d850*/  MOV R141, R204 ;  /* 0x000000cc008d7202 */ /* 0x000fc60000000f00 */
[----:B--2---:R-:W2:Y:S04]  /*5d860*/  LDL.LU R204, [R1+0x1574] ;  /* 0x0015740001cc7983 */ /* 0x004ea80000300800 */
[----:B------:R-:W2:Y:S04]  /*5d870*/  LDL.LU R212, [R1+0x1570] ;  /* 0x0015700001d47983 */ /* 0x000ea80000300800 */
[----:B------:R1:W-:Y:S04]  /*5d880*/  LDGSTS.E [R3+0x26b00], desc[UR14][R140.64], P3 ;  /* 0x26b000008c037fae */ /* 0x0003e800099a100e */
[----:B------:R-:W2:Y:S04]  /*5d890*/  LDL.LU R211, [R1+0x1578] ;  /* 0x0015780001d37983 */ /* 0x000ea80000300800 */
[----:B------:R-:W2:Y:S01]  /*5d8a0*/  LDL.LU R207, [R1+0x157c] ;  /* 0x00157c0001cf7983 */ /* 0x000ea20000300800 */
[----:B-1----:R-:W-:Y:S01]  /*5d8b0*/  IMAD.MOV.U32 R140, RZ, RZ, R202 ;  /* 0x000000ffff8c7224 */ /* 0x002fe200078e00ca */
[----:B------:R-:W-:-:S02]  /*5d8c0*/  MOV R141, R205 ;  /* 0x000000cd008d7202 */ /* 0x000fc40000000f00 */
[----:B------:R-:W2:Y:S04]  /*5d8d0*/  LDL.LU R210, [R1+0x1580] ;  /* 0x0015800001d27983 */ /* 0x000ea80000300800 */
[----:B------:R1:W-:Y:S04]  /*5d8e0*/  LDGSTS.E [R3+0x26b80], desc[UR14][R140.64], P0 ;  /* 0x26b800008c037fae */ /* 0x0003e800081a100e */
[----:B------:R-:W2:Y:S01]  /*5d8f0*/  LDL.LU R208, [R1+0x1584] ;  /* 0x0015840001d07983 */ /* 0x000ea20000300800 */
[----:B-1----:R-:W-:-:S04]  /*5d900*/  IADD3 R140, P4, PT, R142, UR17, RZ ;  /* 0x000000118e8c7c10 */ /* 0x002fc8000ff9e0ff */
[----:B------:R-:W-:Y:S02]  /*5d910*/  IADD3.X R141, PT, PT, R143, UR8, RZ, P4, !PT ;  /* 0x000000088f8d7c10 */ /* 0x000fe4000a7fe4ff */
[----:B---3--:R-:W-:-:S03]  /*5d920*/  IADD3 R142, P4, PT, R144, UR17, RZ ;  /* 0x00000011908e7c10 */ /* 0x008fc6000ff9e0ff */
[----:B------:R-:W-:Y:S01]  /*5d930*/  LDGSTS.E [R3+0x27a00], desc[UR14][R140.64], P1 ;  /* 0x27a000008c037fae */ /* 0x000fe200089a100e */
[----:B------:R-:W-:Y:S02]  /*5d940*/  IADD3.X R143, PT, PT, R145, UR8, RZ, P4, !PT ;  /* 0x00000008918f7c10 */ /* 0x000fe4000a7fe4ff */
[----:B------:R-:W-:Y:S01]  /*5d950*/  IADD3 R144, P4, PT, R146, UR17, RZ ;  /* 0x0000001192907c10 */ /* 0x000fe2000ff9e0ff */
[----:B------:R1:W-:Y:S03]  /*5d960*/  STL.64 [R1+0x428], R140 ;  /* 0x0004288c01007387 */ /* 0x0003e60000100a00 */
        /* <DEDUP_REMOVED lines=9> */
[----:B------:R-:W-:Y:S04]  /*5da00*/  STL.64 [R1+0x410], R214 ;  /* 0x000410d601007387 */ /* 0x000fe80000100a00 */
[----:B------:R-:W3:Y:S04]  /*5da10*/  LDL.LU R205, [R1+0x166c] ;  /* 0x00166c0001cd7983 */ /* 0x000ee80000300800 */
[----:B------:R-:W3:Y:S04]  /*5da20*/  LDL.LU R202, [R1+0x1674] ;  /* 0x0016740001ca7983 */ /* 0x000ee80000300800 */
[----:B------:R-:W3:Y:S04]  /*5da30*/  LDL.LU R206, [R1+0x1668] ;  /* 0x0016680001ce7983 */ /* 0x000ee80000300800 */
[----:B------:R-:W3:Y:S04]  /*5da40*/  LDL.LU R209, [R1+0x1670] ;  /* 0x0016700001d17983 */ /* 0x000ee80000300800 */
[----:B------:R1:W-:Y:S02]  /*5da50*/  LDGSTS.E [R3+0x27b80], desc[UR14][R214.64], P0 ;  /* 0x27b80000d6037fae */ /* 0x0003e400081a100e */
[----:B-1----:R-:W-:Y:S01]  /*5da60*/  VIADD R3, R201, UR12 ;  /* 0x0000000cc9037c36 */ /* 0x002fe20008000000 */
[----:B----4-:R-:W-:-:S04]  /*5da70*/  IADD3 R203, P4, PT, R203, UR17, RZ ;  /* 0x00000011cbcb7c10 */ /* 0x010fc8000ff9e0ff */
[----:B------:R-:W-:Y:S02]  /*5da80*/  IADD3.X R213, PT, PT, R213, UR8, RZ, P4, !PT ;  /* 0x00000008d5d57c10 */ /* 0x000fe4000a7fe4ff */
[----:B--2---:R-:W-:Y:S01]  /*5da90*/  IADD3 R204, P5, PT, R204, UR17, RZ ;  /* 0x00000011cccc7c10 */ /* 0x004fe2000ffbe0ff */
[----:B------:R1:W-:Y:S01]  /*5daa0*/  STL [R1+0x156c], R203 ;  /* 0x00156ccb01007387 */ /* 0x0003e20000100800 */
[----:B------:R-:W-:Y:S01]  /*5dab0*/  MOV R140, R203 ;  /* 0x000000cb008c7202 */ /* 0x000fe20000000f00 */
[----:B------:R-:W-:Y:S01]  /*5dac0*/  IMAD.MOV.U32 R141, RZ, RZ, R213 ;  /* 0x000000ffff8d7224 */ /* 0x000fe200078e00d5 */
[----:B------:R-:W-:Y:S01]  /*5dad0*/  IADD3.X R212, PT, PT, R212, UR8, RZ, P5, !PT ;  /* 0x00000008d4d47c10 */ /* 0x000fe2000affe4ff */
[----:B------:R-:W-:Y:S04]  /*5dae0*/  STL [R1+0x1568], R213 ;  /* 0x001568d501007387 */ /* 0x000fe80000100800 */
[----:B------:R2:W-:Y:S04]  /*5daf0*/  STL [R1+0x1574], R204 ;  /* 0x001574cc01007387 */ /* 0x0005e80000100800 */
[----:B-1----:R-:W4:Y:S04]  /*5db00*/  LDL.LU R203, [R1+0x167c] ;  /* 0x00167c0001cb7983 */ /* 0x002f280000300800 */
[----:B------:R-:W-:Y:S04]  /*5db10*/  STL [R1+0x1570], R212 ;  /* 0x001570d401007387 */ /* 0x000fe80000100800 */
[----:B------:R1:W-:Y:S04]  /*5db20*/  LDGSTS.E [R3+0x20c00], desc[UR14][R140.64], P1 ;  /* 0x20c000008c037fae */ /* 0x0003e800089a100e */
[----:B------:R-:W4:Y:S01]  /*5db30*/  LDL.LU R142, [R1+0x1684] ;  /* 0x00168400018e7983 */ /* 0x000f220000300800 */
        /* <DEDUP_REMOVED lines=25> */
[----:B---3--:R-:W-:Y:S02]  /*5dcd0*/  IADD3 R205, P4, PT, R205, UR17, RZ ;  /* 0x00000011cdcd7c10 */ /* 0x008fe4000ff9e0ff */
[----:B------:R-:W-:-:S02]  /*5dce0*/  IADD3 R202, P5, PT, R202, UR17, RZ ;  /* 0x00000011caca7c10 */ /* 0x000fc4000ffbe0ff */
[----:B------:R-:W-:Y:S01]  /*5dcf0*/  IADD3.X R206, PT, PT, R206, UR8, RZ, P4, !PT ;  /* 0x00000008cece7c10 */ /* 0x000fe2000a7fe4ff */
[----:B------:R3:W-:Y:S01]  /*5dd00*/  STL [R1+0x166c], R205 ;  /* 0x00166ccd01007387 */ /* 0x0007e20000100800 */
[----:B-1----:R-:W-:Y:S02]  /*5dd10*/  MOV R140, R205 ;  /* 0x000000cd008c7202 */ /* 0x002fe40000000f00 */
[----:B------:R-:W-:Y:S01]  /*5dd20*/  IADD3.X R209, PT, PT, R209, UR8, RZ, P5, !PT ;  /* 0x00000008d1d17c10 */ /* 0x000fe2000affe4ff */
[----:B------:R1:W-:Y:S04]  /*5dd30*/  STL [R1+0x1668], R206 ;  /* 0x001668ce01007387 */ /* 0x0003e80000100800 */
[----:B------:R1:W-:Y:S04]  /*5dd40*/  STL [R1+0x1674], R202 ;  /* 0x001674ca01007387 */ /* 0x0003e80000100800 */
[----:B---3--:R-:W3:Y:S01]  /*5dd50*/  LDL.LU R205, [R1+0x1778] ;  /* 0x0017780001cd7983 */ /* 0x008ee20000300800 */
[----:B------:R-:W-:-:S03]  /*5dd60*/  IMAD.MOV.U32 R141, RZ, RZ, R206 ;  /* 0x000000ffff8d7224 */ /* 0x000fc600078e00ce */
[----:B------:R-:W-:Y:S04]  /*5dd70*/  STL [R1+0x1670], R209 ;  /* 0x001670d101007387 */ /* 0x000fe80000100800 */
[----:B-1----:R-:W3:Y:S04]  /*5dd80*/  LDL.LU R206, [R1+0x1780] ;  /* 0x0017800001ce7983 */ /* 0x002ee80000300800 */
[----:B------:R1:W-:Y:S04]  /*5dd90*/  LDGSTS.E [R3+0x21c00], desc[UR14][R140.64], P1 ;  /* 0x21c000008c037fae */ /* 0x0003e800089a100e */
[----:B------:R-:W3:Y:S01]  /*5dda0*/  LDL.LU R201, [R1+0x186c] ;  /* 0x00186c0001c97983 */ /* 0x000ee20000300800 */
[----:B-1----:R-:W-:Y:S01]  /*5ddb0*/  MOV R140, R202 ;  /* 0x000000ca008c7202 */ /* 0x002fe20000000f00 */
[----:B------:R-:W-:-:S02]  /*5ddc0*/  IMAD.MOV.U32 R141, RZ, RZ, R209 ;  /* 0x000000ffff8d7224 */ /* 0x000fc400078e00d1 */
[----:B------:R-:W3:Y:S04]  /*5ddd0*/  LDL.LU R202, [R1+0x1874] ;  /* 0x0018740001ca7983 */ /* 0x000ee80000300800 */
[----:B------:R1:W-:Y:S01]  /*5dde0*/  LDGSTS.E [R3+0x21c80], desc[UR14][R140.64], P2 ;  /* 0x21c800008c037fae */ /* 0x0003e200091a100e */
[----:B----4-:R-:W-:-:S05]  /*5ddf0*/  IADD3 R203, P4, PT, R203, UR17, RZ ;  /* 0x00000011cbcb7c10 */ /* 0x010fca000ff9e0ff */
[----:B------:R4:W-:Y:S01]  /*5de00*/  STL [R1+0x167c], R203 ;  /* 0x00167ccb01007387 */ /* 0x0009e20000100800 */
[----:B-1----:R-:W-:Y:S02]  /*5de10*/  MOV R140, R203 ;  /* 0x000000cb008c7202 */ /* 0x002fe40000000f00 */
[----:B------:R-:W-:Y:S02]  /*5de20*/  IADD3 R142, P5, PT, R142, UR17, RZ ;  /* 0x000000118e8e7c10 */ /* 0x000fe4000ffbe0ff */
[----:B--2---:R-:W-:Y:S02]  /*5de30*/  IADD3.X R204, PT, PT, R204, UR8, RZ, P4, !PT ;  /* 0x00000008cccc7c10 */ /* 0x004fe4000a7fe4ff */
[----:B------:R-:W-:-:S03]  /*5de40*/  IADD3.X R146, PT, PT, R146, UR8, RZ, P5, !PT ;  /* 0x0000000892927c10 */ /* 0x000fc6000affe4ff */
[----:B------:R1:W-:Y:S04]  /*5de50*/  STL [R1+0x1678], R204 ;  /* 0x001678cc01007387 */ /* 0x0003e80000100800 */
[----:B------:R-:W-:Y:S04]  /*5de60*/  STL [R1+0x1684], R142 ;  /* 0x0016848e01007387 */ /* 0x000fe80000100800 */
[----:B----4-:R-:W2:Y:S01]  /*5de70*/  LDL.LU R203, [R1+0x1868] ;  /* 0x0018680001cb7983 */ /* 0x010ea20000300800 */
[----:B------:R-:W-:-:S03]  /*5de80*/  IMAD.MOV.U32 R141, RZ, RZ, R204 ;  /* 0x000000ffff8d7224 */ /* 0x000fc600078e00cc */
[----:B------:R4:W-:Y:S04]  /*5de90*/  STL [R1+0x1680], R146 ;  /* 0x0016809201007387 */ /* 0x0009e80000100800 */
[----:B-1----:R-:W2:Y:S04]  /*5dea0*/  LDL.LU R204, [R1+0x1870] ;  /* 0x0018700001cc7983 */ /* 0x002ea80000300800 */
[----:B------:R1:W-:Y:S01]  /*5deb0*/  LDGSTS.E [R3+0x21d00], desc[UR14][R140.64], P3 ;  /* 0x21d000008c037fae */ /* 0x0003e200099a100e */
[----:B------:R-:W-:Y:S02]  /*5dec0*/  IADD3 R144, P4, PT, R144, UR17, RZ ;  /* 0x0000001190907c10 */ /* 0x000fe4000ff9e0ff */
[----:B------:R-:W-:Y:S01]  /*5ded0*/  IADD3 R207, P5, PT, R207, UR17, RZ ;  /* 0x00000011cfcf7c10 */ /* 0x000fe2000ffbe0ff */
[----:B-1----:R-:W-:Y:S01]  /*5dee0*/  IMAD.MOV.U32 R141, RZ, RZ, R146 ;  /* 0x000000ffff8d7224 */ /* 0x002fe200078e0092 */
[----:B------:R-:W-:Y:S01]  /*5def0*/  MOV R140, R142 ;  /* 0x0000008e008c7202 */ /* 0x000fe20000000f00 */
[----:B----4-:R-:W4:Y:S01]  /*5df00*/  LDL.LU R146, [R1+0x187c] ;  /* 0x00187c0001927983 */ /* 0x010f220000300800 */
[----:B------:R-:W-:-:S03]  /*5df10*/  IADD3.X R147, PT, PT, R147, UR8, RZ, P4, !PT ;  /* 0x0000000893937c10 */ /* 0x000fc6000a7fe4ff */
[----:B------:R-:W4:Y:S04]  /*5df20*/  LDL.LU R142, [R1+0x1884] ;  /* 0x00188400018e7983 */ /* 0x000f280000300800 */
[----:B------:R-:W-:Y:S04]  /*5df30*/  STL [R1+0x176c], R144 ;  /* 0x00176c9001007387 */ /* 0x000fe80000100800 */
[----:B------:R1:W-:Y:S04]  /*5df40*/  LDGSTS.E [R3+0x21d80], desc[UR14][R140.64], P0 ;  /* 0x21d800008c037fae */ /* 0x0003e800081a100e */
[----:B------:R1:W-:Y:S01]  /*5df50*/  STL [R1+0x1768], R147 ;  /* 0x0017689301007387 */ /* 0x0003e20000100800 */
[----:B------:R-:W-:-:S03]  /*5df60*/  IADD3.X R208, PT, PT, R208, UR8, RZ, P5, !PT ;  /* 0x00000008d0d07c10 */ /* 0x000fc6000affe4ff */
[----:B------:R-:W-:Y:S01]  /*5df70*/  STL [R1+0x1774], R207 ;  /* 0x001774cf01007387 */ /* 0x000fe20000100800 */
[----:B-1----:R-:W-:Y:S01]  /*5df80*/  MOV R140, R144 ;  /* 0x00000090008c7202 */ /* 0x002fe20000000f00 */
[----:B------:R-:W-:Y:S02]  /*5df90*/  IMAD.MOV.U32 R141, RZ, RZ, R147 ;  /* 0x000000ffff8d7224 */ /* 0x000fe400078e0093 */
[----:B------:R-:W4:Y:S01]  /*5dfa0*/  LDL.LU R147, [R1+0x1878] ;  /* 0x0018780001937983 */ /* 0x000f220000300800 */
[----:B------:R-:W-:-:S03]  /*5dfb0*/  IADD3 R143, P4, PT, R143, UR17, RZ ;  /* 0x000000118f8f7c10 */ /* 0x000fc6000ff9e0ff */
[----:B------:R-:W-:Y:S04]  /*5dfc0*/  STL [R1+0x1770], R208 ;  /* 0x001770d001007387 */ /* 0x000fe80000100800 */
[----:B------:R-:W4:Y:S01]  /*5dfd0*/  LDL.LU R144, [R1+0x1880] ;  /* 0x0018800001907983 */ /* 0x000f220000300800 */
[----:B------:R-:W-:-:S03]  /*5dfe0*/  IADD3 R145, P5, PT, R145, UR17, RZ ;  /* 0x0000001191917c10 */ /* 0x000fc6000ffbe0ff */
[----:B------:R1:W-:Y:S04]  /*5dff0*/  LDGSTS.E [R3+0x22c00], desc[UR14][R140.64], P1 ;  /* 0x22c000008c037fae */ /* 0x0003e800089a100e */
[----:B------:R3:W-:Y:S01]  /*5e000*/  STL [R1+0x177c], R143 ;  /* 0x00177c8f01007387 */ /* 0x0007e20000100800 */
[----:B-1----:R-:W-:Y:S01]  /*5e010*/  MOV R140, R207 ;  /* 0x000000cf008c7202 */ /* 0x002fe20000000f00 */
[----:B------:R-:W-:-:S05]  /*5e020*/  IMAD.MOV.U32 R141, RZ, RZ, R208 ;  /* 0x000000ffff8d7224 */ /* 0x000fca00078e00d0 */
[----:B------:R1:W-:Y:S02]  /*5e030*/  LDGSTS.E [R3+0x22c80], desc[UR14][R140.64], P2 ;  /* 0x22c800008c037fae */ /* 0x0003e400091a100e */
[----:B-1----:R-:W-:Y:S02]  /*5e040*/  MOV R140, R143 ;  /* 0x0000008f008c7202 */ /* 0x002fe40000000f00 */
[----:B---3--:R-:W-:-:S05]  /*5e050*/  IADD3.X R205, PT, PT, R205, UR8, RZ, P4, !PT ;  /* 0x00000008cdcd7c10 */ /* 0x008fca000a7fe4ff */
[----:B------:R-:W-:Y:S01]  /*5e060*/  IMAD.MOV.U32 R141, RZ, RZ, R205 ;  /* 0x000000ffff8d7224 */ /* 0x000fe200078e00cd */
[----:B------:R1:W-:Y:S01]  /*5e070*/  STL [R1+0x1778], R205 ;  /* 0x001778cd01007387 */ /* 0x0003e20000100800 */
[----:B------:R-:W-:-:S03]  /*5e080*/  IADD3.X R206, PT, PT, R206, UR8, RZ, P5, !PT ;  /* 0x00000008cece7c10 */ /* 0x000fc6000affe4ff */
[----:B------:R3:W-:Y:S04]  /*5e090*/  STL [R1+0x1784], R145 ;  /* 0x0017849101007387 */ /* 0x0007e80000100800 */
[----:B------:R-:W4:Y:S04]  /*5e0a0*/  LDL.LU R143, [R1+0x196c] ;  /* 0x00196c00018f7983 */ /* 0x000f280000300800 */
[----:B------:R3:W-:Y:S04]  /*5e0b0*/  STL [R1+0x1780], R206 ;  /* 0x001780ce01007387 */ /* 0x0007e80000100800 */
[----:B------:R3:W-:Y:S04]  /*5e0c0*/  LDGSTS.E [R3+0x22d00], desc[UR14][R140.64], P3 ;  /* 0x22d000008c037fae */ /* 0x0007e800099a100e */
[----:B-1----:R-:W4:Y:S01]  /*5e0d0*/  LDL.LU R205, [R1+0x1974] ;  /* 0x0019740001cd7983 */ /* 0x002f220000300800 */
[----:B---3--:R-:W-:-:S03]  /*5e0e0*/  MOV R140, R145 ;  /* 0x00000091008c7202 */ /* 0x008fc60000000f00 */
[----:B------:R-:W3:Y:S01]  /*5e0f0*/  LDL.LU R145, [R1+0x1968] ;  /* 0x0019680001917983 */ /* 0x000ee20000300800 */
[----:B------:R-:W-:Y:S01]  /*5e100*/  IMAD.MOV.U32 R141, RZ, RZ, R206 ;  /* 0x000000ffff8d7224 */ /* 0x000fe200078e00ce */
[----:B------:R-:W-:Y:S02]  /*5e110*/  IADD3 R201, P4, PT, R201, UR17, RZ ;  /* 0x00000011c9c97c10 */ /* 0x000fe4000ff9e0ff */
[----:B------:R-:W3:Y:S01]  /*5e120*/  LDL.LU R206, [R1+0x1970] ;  /* 0x0019700001ce7983 */ /* 0x000ee20000300800 */
[----:B------:R-:W-:-:S03]  /*5e130*/  IADD3 R202, P5, PT, R202, UR17, RZ ;  /* 0x00000011caca7c10 */ /* 0x000fc6000ffbe0ff */
[----:B------:R1:W-:Y:S04]  /*5e140*/  LDGSTS.E [R3+0x22d80], desc[UR14][R140.64], P0 ;  /* 0x22d800008c037fae */ /* 0x0003e800081a100e */
[----:B------:R-:W-:Y:S01]  /*5e150*/  STL [R1+0x186c], R201 ;  /* 0x00186cc901007387 */ /* 0x000fe20000100800 */
[----:B-1----:R-:W-:Y:S02]  /*5e160*/  MOV R140, R201 ;  /* 0x000000c9008c7202 */ /* 0x002fe40000000f00 */
[----:B--2---:R-:W-:-:S05]  /*5e170*/  IADD3.X R203, PT, PT, R203, UR8, RZ, P4, !PT ;  /* 0x00000008cbcb7c10 */ /* 0x004fca000a7fe4ff */
        /* <DEDUP_REMOVED lines=12> */
[----:B----4-:R-:W-:Y:S02]  /*5e240*/  IADD3 R146, P4, PT, R146, UR17, RZ ;  /* 0x0000001192927c10 */ /* 0x010fe4000ff9e0ff */
[----:B------:R-:W-:Y:S01]  /*5e250*/  IADD3 R142, P5, PT, R142, UR17, RZ ;  /* 0x000000118e8e7c10 */ /* 0x000fe2000ffbe0ff */
[----:B------:R1:W-:Y:S04]  /*5e260*/  LDGSTS.E [R3+0x23c80], desc[UR14][R140.64], P2 ;  /* 0x23c800008c037fae */ /* 0x0003e800091a100e */
[----:B------:R-:W-:Y:S01]  /*5e270*/  STL [R1+0x187c], R146 ;  /* 0x00187c9201007387 */ /* 0x000fe20000100800 */
[----:B------:R-:W-:-:S05]  /*5e280*/  IADD3.X R147, PT, PT, R147, UR8, RZ, P4, !PT ;  /* 0x0000000893937c10 */ /* 0x000fca000a7fe4ff */
[----:B------:R4:W-:Y:S01]  /*5e290*/  STL [R1+0x1878], R147 ;  /* 0x0018789301007387 */ /* 0x0009e20000100800 */
[----:B------:R-:W-:-:S03]  /*5e2a0*/  IADD3.X R144, PT, PT, R144, UR8, RZ, P5, !PT ;  /* 0x0000000890907c10 */ /* 0x000fc6000affe4ff */
[----:B------:R4:W-:Y:S04]  /*5e2b0*/  STL [R1+0x1884], R142 ;  /* 0x0018848e01007387 */ /* 0x0009e80000100800 */
[----:B------:R4:W-:Y:S04]  /*5e2c0*/  STL [R1+0x1880], R144 ;  /* 0x0018809001007387 */ /* 0x0009e80000100800 */
[----:B------:R-:W2:Y:S01]  /*5e2d0*/  LDL.LU R210, [R1+0x1a68] ;  /* 0x001a680001d27983 */ /* 0x000ea20000300800 */
[----:B-1----:R-:W-:-:S03]  /*5e2e0*/  MOV R140, R146 ;  /* 0x00000092008c7202 */ /* 0x002fc60000000f00 */
[----:B------:R-:W2:Y:S01]  /*5e2f0*/  LDL.LU R209, [R1+0x1a6c] ;  /* 0x001a6c0001d17983 */ /* 0x000ea20000300800 */
[----:B------:R-:W-:-:S03]  /*5e300*/  IMAD.MOV.U32 R141, RZ, RZ, R147 ;  /* 0x000000ffff8d7224 */ /* 0x000fc600078e0093 */
[----:B----4-:R-:W4:Y:S04]  /*5e310*/  LDL.LU R147, [R1+0x1a70] ;  /* 0x001a700001937983 */ /* 0x010f280000300800 */
[----:B------:R-:W4:Y:S04]  /*5e320*/  LDL.LU R146, [R1+0x1a74] ;  /* 0x001a740001927983 */ /* 0x000f280000300800 */
[----:B------:R1:W-:Y:S02]  /*5e330*/  LDGSTS.E [R3+0x23d00], desc[UR14][R140.64], P3 ;  /* 0x23d000008c037fae */ /* 0x0003e400099a100e */
[----:B-1----:R-:W-:Y:S01]  /*5e340*/  MOV R140, R142 ;  /* 0x0000008e008c7202 */ /* 0x002fe20000000f00 */
[----:B------:R-:W-:Y:S01]  /*5e350*/  IMAD.MOV.U32 R141, RZ, RZ, R144 ;  /* 0x000000ffff8d7224 */ /* 0x000fe200078e0090 */
[----:B------:R-:W4:Y:S04]  /*5e360*/  LDL.LU R142, [R1+0x1a7c] ;  /* 0x001a7c00018e7983 */ /* 0x000f280000300800 */
[----:B------:R-:W4:Y:S04]  /*5e370*/  LDL.LU R144, [R1+0x1a84] ;  /* 0x001a840001907983 */ /* 0x000f280000300800 */
[----:B------:R1:W-:Y:S01]  /*5e380*/  LDGSTS.E [R3+0x23d80], desc[UR14][R140.64], P0 ;  /* 0x23d800008c037fae */ /* 0x0003e200081a100e */
[----:B------:R-:W-:-:S05]  /*5e390*/  IADD3 R143, P4, PT, R143, UR17, RZ ;  /* 0x000000118f8f7c10 */ /* 0x000fca000ff9e0ff */
[----:B------:R3:W-:Y:S01]  /*5e3a0*/  STL [R1+0x196c], R143 ;  /* 0x00196c8f01007387 */ /* 0x0007e20000100800 */
[----:B-1----:R-:W-:Y:S02]  /*5e3b0*/  MOV R140, R143 ;  /* 0x0000008f008c7202 */ /* 0x002fe40000000f00 */
[----:B------:R-:W-:Y:S02]  /*5e3c0*/  IADD3 R205, P5, PT, R205, UR17, RZ ;  /* 0x00000011cdcd7c10 */ /* 0x000fe4000ffbe0ff */
[----:B---3--:R-:W-:-:S05]  /*5e3d0*/  IADD3.X R145, PT, PT, R145, UR8, RZ, P4, !PT ;  /* 0x0000000891917c10 */ /* 0x008fca000a7fe4ff */
[----:B------:R1:W-:Y:S01]  /*5e3e0*/  STL [R1+0x1968], R145 ;  /* 0x0019689101007387 */ /* 0x0003e20000100800 */
[----:B------:R-:W-:-:S03]  /*5e3f0*/  IADD3.X R206, PT, PT, R206, UR8, RZ, P5, !PT ;  /* 0x00000008cece7c10 */ /* 0x000fc6000affe4ff */
[----:B------:R3:W-:Y:S04]  /*5e400*/  STL [R1+0x1974], R205 ;  /* 0x001974cd01007387 */ /* 0x0007e80000100800 */
[----:B------:R-:W4:Y:S01]  /*5e410*/  LDL.LU R143, [R1+0x1a78] ;  /* 0x001a7800018f7983 */ /* 0x000f220000300800 */
[----:B------:R-:W-:-:S03]  /*5e420*/  IMAD.MOV.U32 R141, RZ, RZ, R145 ;  /* 0x000000ffff8d7224 */ /* 0x000fc600078e0091 */
[----:B------:R2:W-:Y:S04]  /*5e430*/  STL [R1+0x1970], R206 ;  /* 0x001970ce01007387 */ /* 0x0005e80000100800 */
[----:B-1----:R-:W4:Y:S04]  /*5e440*/  LDL.LU R145, [R1+0x1a80] ;  /* 0x001a800001917983 */ /* 0x002f280000300800 */
[----:B------:R1:W-:Y:S04]  /*5e450*/  LDGSTS.E [R3+0x24c00], desc[UR14][R140.64], P1 ;  /* 0x24c000008c037fae */ /* 0x0003e800089a100e */
[----:B------:R-:W4:Y:S01]  /*5e460*/  LDL.LU R207, [R1+0x1b6c] ;  /* 0x001b6c0001cf7983 */ /* 0x000f220000300800 */
[----:B-1----:R-:W-:Y:S01]  /*5e470*/  MOV R140, R205 ;  /* 0x000000cd008c7202 */ /* 0x002fe20000000f00 */
[----:B------:R-:W-:-:S02]  /*5e480*/  IMAD.MOV.U32 R141, RZ, RZ, R206 ;  /* 0x000000ffff8d7224 */ /* 0x000fc400078e00ce */
[----:B---3--:R-:W3:Y:S04]  /*5e490*/  LDL.LU R205, [R1+0x1b74] ;  /* 0x001b740001cd7983 */ /* 0x008ee80000300800 */
[----:B------:R1:W-:Y:S01]  /*5e4a0*/  LDGSTS.E [R3+0x24c80], desc[UR14][R140.64], P2 ;  /* 0x24c800008c037fae */ /* 0x0003e200091a100e */
[----:B------:R-:W-:Y:S02]  /*5e4b0*/  IADD3 R203, P4, PT, R203, UR17, RZ ;  /* 0x00000011cbcb7c10 */ /* 0x000fe4000ff9e0ff */
[----:B------:R-:W-:-:S03]  /*5e4c0*/  IADD3 R201, P5, PT, R201, UR17, RZ ;  /* 0x00000011c9c97c10 */ /* 0x000fc6000ffbe0ff */
[----:B------:R-:W-:Y:S01]  /*5e4d0*/  STL [R1+0x197c], R203 ;  /* 0x00197ccb01007387 */ /* 0x000fe20000100800 */
[----:B--2---:R-:W-:Y:S02]  /*5e4e0*/  IADD3.X R204, PT, PT, R204, UR8, RZ, P4, !PT ;  /* 0x00000008cccc7c10 */ /* 0x004fe4000a7fe4ff */
[----:B-1----:R-:W-:Y:S02]  /*5e4f0*/  MOV R140, R203 ;  /* 0x000000cb008c7202 */ /* 0x002fe40000000f00 */
[----:B------:R-:W-:Y:S01]  /*5e500*/  IADD3.X R202, PT, PT, R202, UR8, RZ, P5, !PT ;  /* 0x00000008caca7c10 */ /* 0x000fe2000affe4ff */
[----:B------:R-:W-:Y:S01]  /*5e510*/  IMAD.MOV.U32 R141, RZ, RZ, R204 ;  /* 0x000000ffff8d7224 */ /* 0x000fe200078e00cc */
[----:B------:R1:W-:Y:S04]  /*5e520*/  STL [R1+0x1978], R204 ;  /* 0x001978cc01007387 */ /* 0x0003e80000100800 */
[----:B------:R2:W-:Y:S04]  /*5e530*/  STL [R1+0x1984], R201 ;  /* 0x001984c901007387 */ /* 0x0005e80000100800 */
[----:B------:R-:W3:Y:S04]  /*5e540*/  LDL.LU R208, [R1+0x1b68] ;  /* 0x001b680001d07983 */ /* 0x000ee80000300800 */
[----:B------:R1:W-:Y:S04]  /*5e550*/  STL [R1+0x1980], R202 ;  /* 0x001980ca01007387 */ /* 0x0003e80000100800 */
[----:B------:R-:W3:Y:S04]  /*5e560*/  LDL.LU R206, [R1+0x1b70] ;  /* 0x001b700001ce7983 */ /* 0x000ee80000300800 */
[----:B------:R2:W-:Y:S04]  /*5e570*/  LDGSTS.E [R3+0x24d00], desc[UR14][R140.64], P3 ;  /* 0x24d000008c037fae */ /* 0x0005e800099a100e */
[----:B-1----:R-:W3:Y:S01]  /*5e580*/  LDL.LU R204, [R1+0x1b78] ;  /* 0x001b780001cc7983 */ /* 0x002ee20000300800 */
[----:B--2---:R-:W-:-:S03]  /*5e590*/  MOV R140, R201 ;  /* 0x000000c9008c7202 */ /* 0x004fc60000000f00 */
[----:B------:R-:W2:Y:S01]  /*5e5a0*/  LDL.LU R201, [R1+0x1b7c] ;  /* 0x001b7c0001c97983 */ /* 0x000ea20000300800 */
[----:B------:R-:W-:-:S03]  /*5e5b0*/  IMAD.MOV.U32 R141, RZ, RZ, R202 ;  /* 0x000000ffff8d7224 */ /* 0x000fc600078e00ca */
[----:B------:R-:W2:Y:S04]  /*5e5c0*/  LDL.LU R203, [R1+0x1b80] ;  /* 0x001b800001cb7983 */ /* 0x000ea80000300800 */
[----:B------:R-:W2:Y:S01]  /*5e5d0*/  LDL.LU R202, [R1+0x1b84] ;  /* 0x001b840001ca7983 */ /* 0x000ea20000300800 */
[----:B------:R-:W-:Y:S02]  /*5e5e0*/  IADD3 R209, P4, PT, R209, UR17, RZ ;  /* 0x00000011d1d17c10 */ /* 0x000fe4000ff9e0ff */
[----:B----4-:R-:W-:Y:S01]  /*5e5f0*/  IADD3 R146, P5, PT, R146, UR17, RZ ;  /* 0x0000001192927c10 */ /* 0x010fe2000ffbe0ff */
[----:B------:R1:W-:Y:S01]  /*5e600*/  LDGSTS.E [R3+0x24d80], desc[UR14][R140.64], P0 ;  /* 0x24d800008c037fae */ /* 0x0003e200081a100e */
[----:B------:R-:W-:Y:S02]  /*5e610*/  IADD3.X R210, PT, PT, R210, UR8, RZ, P4, !PT ;  /* 0x00000008d2d27c10 */ /* 0x000fe4000a7fe4ff */
[----:B------:R-:W-:Y:S01]  /*5e620*/  IADD3.X R147, PT, PT, R147, UR8, RZ, P5, !PT ;  /* 0x0000000893937c10 */ /* 0x000fe2000affe4ff */
[----:B------:R-:W-:Y:S01]  /*5e630*/  STL [R1+0x1a6c], R209 ;  /* 0x001a6cd101007387 */ /* 0x000fe20000100800 */
[----:B-1----:R-:W-:Y:S01]  /*5e640*/  MOV R140, R209 ;  /* 0x000000d1008c7202 */ /* 0x002fe20000000f00 */
[----:B------:R-:W-:Y:S01]  /*5e650*/  IMAD.MOV.U32 R141, RZ, RZ, R210 ;  /* 0x000000ffff8d7224 */ /* 0x000fe200078e00d2 */
[----:B------:R-:W-:-:S04]  /*5e660*/  IADD3 R142, P4, PT, R142, UR17, RZ ;  /* 0x000000118e8e7c10 */ /* 0x000fc8000ff9e0ff */
[----:B------:R1:W-:Y:S01]  /*5e670*/  LDGSTS.E [R3+0x25c00], desc[UR14][R140.64], P1 ;  /* 0x25c000008c037fae */ /* 0x0003e200089a100e */
[----:B------:R-:W-:-:S03]  /*5e680*/  IADD3 R144, P5, PT, R144, UR17, RZ ;  /* 0x0000001190907c10 */ /* 0x000fc6000ffbe0ff */
        /* <DEDUP_REMOVED lines=14> */
[----:B-1----:R-:W2:Y:S04]  /*5e770*/  LDL.LU.64 R142, [R1+0x408] ;  /* 0x00040800018e7983 */ /* 0x002ea80000300a00 */
[----:B------:R1:W-:Y:S01]  /*5e780*/  STL [R1+0x1a80], R145 ;  /* 0x001a809101007387 */ /* 0x0003e20000100800 */
[----:B----4-:R-:W-:Y:S01]  /*5e790*/  MOV R140, R144 ;  /* 0x00000090008c7202 */ /* 0x010fe20000000f00 */
[----:B------:R-:W-:-:S02]  /*5e7a0*/  IMAD.MOV.U32 R141, RZ, RZ, R145 ;  /* 0x000000ffff8d7224 */ /* 0x000fc400078e0091 */
[----:B-1----:R-:W4:Y:S04]  /*5e7b0*/  LDL.LU.64 R144, [R1+0x400] ;  /* 0x0004000001907983 */ /* 0x002f280000300a00 */
[----:B------:R-:W4:Y:S01]  /*5e7c0*/  LDL.LU.64 R146, [R1+0x3f8] ;  /* 0x0003f80001927983 */ /* 0x000f220000300a00 */
[----:B------:R-:W-:-:S03]  /*5e7d0*/  IADD3 R207, P4, PT, R207, UR17, RZ ;  /* 0x00000011cfcf7c10 */ /* 0x000fc6000ff9e0ff */
[----:B------:R-:W4:Y:S01]  /*5e7e0*/  LDL.LU.64 R212, [R1+0x3f0] ;  /* 0x0003f00001d47983 */ /* 0x000f220000300a00 */
[----:B---3--:R-:W-:-:S03]  /*5e7f0*/  IADD3 R205, P5, PT, R205, UR17, RZ ;  /* 0x00000011cdcd7c10 */ /* 0x008fc6000ffbe0ff */
[----:B------:R1:W-:Y:S04]  /*5e800*/  LDGSTS.E [R3+0x25d80], desc[UR14][R140.64], P0 ;  /* 0x25d800008c037fae */ /* 0x0003e800081a100e */
[----:B------:R-:W-:Y:S01]  /*5e810*/  STL [R1+0x1b6c], R207 ;  /* 0x001b6ccf01007387 */ /* 0x000fe20000100800 */
[----:B-1----:R-:W-:Y:S02]  /*5e820*/  MOV R140, R207 ;  /* 0x000000cf008c7202 */ /* 0x002fe40000000f00 */
[----:B------:R-:W-:-:S05]  /*5e830*/  IADD3.X R208, PT, PT, R208, UR8, RZ, P4, !PT ;  /* 0x00000008d0d07c10 */ /* 0x000fca000a7fe4ff */
[----:B------:R-:W-:Y:S01]  /*5e840*/  IMAD.MOV.U32 R141, RZ, RZ, R208 ;  /* 0x000000ffff8d7224 */ /* 0x000fe200078e00d0 */
[----:B------:R-:W-:Y:S01]  /*5e850*/  IADD3.X R206, PT, PT, R206, UR8, RZ, P5, !PT ;  /* 0x00000008cece7c10 */ /* 0x000fe2000affe4ff */
[----:B------:R-:W-:Y:S04]  /*5e860*/  STL [R1+0x1b68], R208 ;  /* 0x001b68d001007387 */ /* 0x000fe80000100800 */
[----:B------:R-:W-:Y:S04]  /*5e870*/  STL [R1+0x1b74], R205 ;  /* 0x001b74cd01007387 */ /* 0x000fe80000100800 */
[----:B------:R1:W-:Y:S01]  /*5e880*/  LDGSTS.E [R3+0x26c00], desc[UR14][R140.64], P1 ;  /* 0x26c000008c037fae */ /* 0x0003e200089a100e */
[----:B--2---:R-:W-:-:S03]  /*5e890*/  IADD3 R201, P4, PT, R201, UR17, RZ ;  /* 0x00000011c9c97c10 */ /* 0x004fc6000ff9e0ff */
[----:B------:R-:W-:Y:S01]  /*5e8a0*/  STL [R1+0x1b70], R206 ;  /* 0x001b70ce01007387 */ /* 0x000fe20000100800 */
[----:B------:R-:W-:Y:S01]  /*5e8b0*/  IADD3.X R204, PT, PT, R204, UR8, RZ, P4, !PT ;  /* 0x00000008cccc7c10 */ /* 0x000fe2000a7fe4ff */
[----:B-1----:R-:W-:Y:S01]  /*5e8c0*/  IMAD.MOV.U32 R141, RZ, RZ, R206 ;  /* 0x000000ffff8d7224 */ /* 0x002fe200078e00ce */
[----:B------:R-:W-:Y:S01]  /*5e8d0*/  IADD3 R202, P5, PT, R202, UR17, RZ ;  /* 0x00000011caca7c10 */ /* 0x000fe2000ffbe0ff */
[----:B------:R1:W-:Y:S01]  /*5e8e0*/  STL [R1+0x1b7c], R201 ;  /* 0x001b7cc901007387 */ /* 0x0003e20000100800 */
[----:B------:R-:W-:Y:S02]  /*5e8f0*/  MOV R140, R205 ;  /* 0x000000cd008c7202 */ /* 0x000fe40000000f00 */
[----:B------:R-:W-:Y:S01]  /*5e900*/  IADD3.X R203, PT, PT, R203, UR8, RZ, P5, !PT ;  /* 0x00000008cbcb7c10 */ /* 0x000fe2000affe4ff */
[----:B------:R-:W-:Y:S04]  /*5e910*/  STL [R1+0x1b78], R204 ;  /* 0x001b78cc01007387 */ /* 0x000fe80000100800 */
[----:B------:R2:W-:Y:S04]  /*5e920*/  STL [R1+0x1b84], R202 ;  /* 0x001b84ca01007387 */ /* 0x0005e80000100800 */
[----:B------:R-:W3:Y:S04]  /*5e930*/  LDL.LU R209, [R1+0x158c] ;  /* 0x00158c0001d17983 */ /* 0x000ee80000300800 */
[----:B------:R1:W-:Y:S04]  /*5e940*/  LDGSTS.E [R3+0x26c80], desc[UR14][R140.64], P2 ;  /* 0x26c800008c037fae */ /* 0x0003e800091a100e */
[----:B------:R2:W-:Y:S01]  /*5e950*/  STL [R1+0x1b80], R203 ;  /* 0x001b80cb01007387 */ /* 0x0005e20000100800 */
[----:B-1----:R-:W-:-:S03]  /*5e960*/  MOV R140, R201 ;  /* 0x000000c9008c7202 */ /* 0x002fc60000000f00 */
[----:B------:R-:W3:Y:S04]  /*5e970*/  LDL.LU R201, [R1+0x1594] ;  /* 0x0015940001c97983 */ /* 0x000ee80000300800 */
[----:B------:R-:W3:Y:S04]  /*5e980*/  LDL.LU R210, [R1+0x1588] ;  /* 0x0015880001d27983 */ /* 0x000ee80000300800 */
[----:B------:R-:W3:Y:S01]  /*5e990*/  LDL.LU R208, [R1+0x1590] ;  /* 0x0015900001d07983 */ /* 0x000ee20000300800 */
[----:B------:R-:W-:-:S03]  /*5e9a0*/  IMAD.MOV.U32 R141, RZ, RZ, R204 ;  /* 0x000000ffff8d7224 */ /* 0x000fc600078e00cc */
[----:B------:R-:W3:Y:S04]  /*5e9b0*/  LDL.LU R207, [R1+0x1598] ;  /* 0x0015980001cf7983 */ /* 0x000ee80000300800 */
[----:B------:R1:W-:Y:S02]  /*5e9c0*/  LDGSTS.E [R3+0x26d00], desc[UR14][R140.64], P3 ;  /* 0x26d000008c037fae */ /* 0x0003e400099a100e */
[----:B-1----:R-:W-:Y:S02]  /*5e9d0*/  MOV R140, R202 ;  /* 0x000000ca008c7202 */ /* 0x002fe40000000f00 */
[----:B--2---:R-:W2:Y:S04]  /*5e9e0*/  LDL.LU R202, [R1+0x159c] ;  /* 0x00159c0001ca7983 */ /* 0x004ea80000300800 */
[----:B------:R-:W2:Y:S04]  /*5e9f0*/  LDL.LU R206, [R1+0x15a0] ;  /* 0x0015a00001ce7983 */ /* 0x000ea80000300800 */
[----:B------:R-:W2:Y:S01]  /*5ea00*/  LDL.LU R204, [R1+0x15a4] ;  /* 0x0015a40001cc7983 */ /* 0x000ea20000300800 */
[----:B------:R-:W-:-:S05]  /*5ea10*/  IMAD.MOV.U32 R141, RZ, RZ, R203 ;  /* 0x000000ffff8d7224 */ /* 0x000fca00078e00cb */
[----:B------:R1:W-:Y:S02]  /*5ea20*/  LDGSTS.E [R3+0x26d80], desc[UR14][R140.64], P0 ;  /* 0x26d800008c037fae */ /* 0x0003e400081a100e */
[----:B-1----:R-:W-:-:S04]  /*5ea30*/  IADD3 R140, P4, PT, R142, UR17, RZ ;  /* 0x000000118e8c7c10 */ /* 0x002fc8000ff9e0ff */
[----:B------:R-:W-:Y:S02]  /*5ea40*/  IADD3.X R141, PT, PT, R143, UR8, RZ, P4, !PT ;  /* 0x000000088f8d7c10 */ /* 0x000fe4000a7fe4ff */
[----:B----4-:R-:W-:-:S03]  /*5ea50*/  IADD3 R142, P4, PT, R144, UR17, RZ ;  /* 0x00000011908e7c10 */ /* 0x010fc6000ff9e0ff */
[----:B------:R-:W-:Y:S01]  /*5ea60*/  LDGSTS.E [R3+0x27c00], desc[UR14][R140.64], P1 ;  /* 0x27c000008c037fae */ /* 0x000fe200089a100e */
[----:B------:R-:W-:Y:S02]  /*5ea70*/  IADD3.X R143, PT, PT, R145, UR8, RZ, P4, !PT ;  /* 0x00000008918f7c10 */ /* 0x000fe4000a7fe4ff */
[----:B------:R-:W-:Y:S01]  /*5ea80*/  IADD3 R144, P4, PT, R146, UR17, RZ ;  /* 0x0000001192907c10 */ /* 0x000fe2000ff9e0ff */
[----:B------:R1:W-:Y:S03]  /*5ea90*/  STL.64 [R1+0x408], R140 ;  /* 0x0004088c01007387 */ /* 0x0003e60000100a00 */
[----:B------:R-:W-:Y:S01]  /*5eaa0*/  IADD3.X R145, PT, PT, R147, UR8, RZ, P4, !PT ;  /* 0x0000000893917c10 */ /* 0x000fe2000a7fe4ff */
[----:B------:R-:W-:Y:S01]  /*5eab0*/  LDGSTS.E [R3+0x27c80], desc[UR14][R142.64], P2 ;  /* 0x27c800008e037fae */ /* 0x000fe200091a100e */
[----:B------:R-:W-:-:S03]  /*5eac0*/  IADD3 R146, P4, PT, R212, UR17, RZ ;  /* 0x00000011d4927c10 */ /* 0x000fc6000ff9e0ff */
[----:B------:R4:W-:Y:S01]  /*5ead0*/  STL.64 [R1+0x400], R142 ;  /* 0x0004008e01007387 */ /* 0x0009e20000100a00 */
[----:B------:R-:W-:Y:S02]  /*5eae0*/  IADD3.X R147, PT, PT, R213, UR8, RZ, P4, !PT ;  /* 0x00000008d5937c10 */ /* 0x000fe4000a7fe4ff */
[----:B------:R-:W-:Y:S01]  /*5eaf0*/  MOV R212, R146 ;  /* 0x0000009200d47202 */ /* 0x000fe20000000f00 */
[----:B------:R-:W-:Y:S02]  /*5eb00*/  STL.64 [R1+0x3f8], R144 ;  /* 0x0003f89001007387 */ /* 0x000fe40000100a00 */
[----:B------:R-:W-:Y:S02]  /*5eb10*/  IMAD.MOV.U32 R213, RZ, RZ, R147 ;  /* 0x000000ffffd57224 */ /* 0x000fe400078e0093 */
[----:B------:R-:W2:Y:S04]  /*5eb20*/  LDL.LU R203, [R1+0x168c] ;  /* 0x00168c0001cb7983 */ /* 0x000ea80000300800 */
[----:B------:R-:W-:Y:S04]  /*5eb30*/  STL.64 [R1+0x3f0], R212 ;  /* 0x0003f0d401007387 */ /* 0x000fe80000100a00 */
[----:B------:R-:W2:Y:S04]  /*5eb40*/  LDL.LU R146, [R1+0x1694] ;  /* 0x0016940001927983 */ /* 0x000ea80000300800 */
[----:B------:R-:W2:Y:S04]  /*5eb50*/  LDL.LU R205, [R1+0x1688] ;  /* 0x0016880001cd7983 */ /* 0x000ea80000300800 */
[----:B------:R-:W2:Y:S04]  /*5eb60*/  LDL.LU R147, [R1+0x1690] ;  /* 0x0016900001937983 */ /* 0x000ea80000300800 */
[----:B------:R-:W-:Y:S04]  /*5eb70*/  LDGSTS.E [R3+0x27d00], desc[UR14][R144.64], P3 ;  /* 0x27d0000090037fae */ /* 0x000fe800099a100e */
[----:B------:R1:W-:Y:S02]  /*5eb80*/  LDGSTS.E [R3+0x27d80], desc[UR14][R212.64], P0 ;  /* 0x27d80000d4037fae */ /* 0x0003e400081a100e */
[----:B-1----:R-:W-:-:S04]  /*5eb90*/  LOP3.LUT R3, R200, 0x70, RZ, 0x3c, !PT ;  /* 0x00000070c8037812 */ /* 0x002fc800078e3cff */
[----:B------:R-:W-:Y:S02]  /*5eba0*/  IADD3 R3, PT, PT, R3, UR12, RZ ;  /* 0x0000000c03037c10 */ /* 0x000fe4000fffe0ff */
[----:B---3--:R-:W-:-:S05]  /*5ebb0*/  IADD3 R209, P4, PT, R209, UR17, RZ ;  /* 0x00000011d1d17c10 */ /* 0x008fca000ff9e0ff */
[----:B------:R-:W-:Y:S01]  /*5ebc0*/  STL [R1+0x158c], R209 ;  /* 0x00158cd101007387 */ /* 0x000fe20000100800 */
[----:B------:R-:W-:Y:S01]  /*5ebd0*/  IMAD.MOV.U32 R140, RZ, RZ, R209 ;  /* 0x000000ffff8c7224 */ /* 0x000fe200078e00d1 */
[----:B------:R-:W-:Y:S02]  /*5ebe0*/  IADD3 R201, P5, PT, R201, UR17, RZ ;  /* 0x00000011c9c97c10 */ /* 0x000fe4000ffbe0ff */
[----:B------:R-:W-:Y:S02]  /*5ebf0*/  IADD3.X R210, PT, PT, R210, UR8, RZ, P4, !PT ;  /* 0x00000008d2d27c10 */ /* 0x000fe4000a7fe4ff */
[----:B------:R-:W-:-:S03]  /*5ec00*/  IADD3.X R208, PT, PT, R208, UR8, RZ, P5, !PT ;  /* 0x00000008d0d07c10 */ /* 0x000fc6000affe4ff */
[----:B------:R-:W-:Y:S01]  /*5ec10*/  STL [R1+0x1588], R210 ;  /* 0x001588d201007387 */ /* 0x000fe20000100800 */
[----:B------:R-:W-:-:S03]  /*5ec20*/  MOV R141, R210 ;  /* 0x000000d2008d7202 */ /* 0x000fc60000000f00 */
[----:B------:R1:W-:Y:S04]  /*5ec30*/  STL [R1+0x1594], R201 ;  /* 0x001594c901007387 */ /* 0x0003e80000100800 */
[----:B------:R-:W3:Y:S04]  /*5ec40*/  LDL.LU R200, [R1+0x169c] ;  /* 0x00169c0001c87983 */ /* 0x000ee80000300800 */
[----:B------:R-:W-:Y:S04]  /*5ec50*/  STL [R1+0x1590], R208 ;  /* 0x001590d001007387 */ /* 0x000fe80000100800 */
[----:B------:R1:W-:Y:S04]  /*5ec60*/  LDGSTS.E [R3+0x20e00], desc[UR14][R140.64], P1 ;  /* 0x20e000008c037fae */ /* 0x0003e800089a100e */
[----:B----4-:R-:W4:Y:S01]  /*5ec70*/  LDL.LU R142, [R1+0x16a4] ;  /* 0x0016a400018e7983 */ /* 0x010f220000300800 */
[----:B-1----:R-:W-:-:S03]  /*5ec80*/  IMAD.MOV.U32 R140, RZ, RZ, R201 ;  /* 0x000000ffff8c7224 */ /* 0x002fc600078e00c9 */
[----:B------:R-:W4:Y:S01]  /*5ec90*/  LDL.LU R201, [R1+0x1698] ;  /* 0x0016980001c97983 */ /* 0x000f220000300800 */
[----:B--2---:R-:W-:-:S03]  /*5eca0*/  IADD3 R202, P4, PT, R202, UR17, RZ ;  /* 0x00000011caca7c10 */ /* 0x004fc6000ff9e0ff */
[----:B------:R-:W2:Y:S01]  /*5ecb0*/  LDL.LU R144, [R1+0x16a0] ;  /* 0x0016a00001907983 */ /* 0x000ea20000300800 */
[----:B------:R-:W-:Y:S02]  /*5ecc0*/  IADD3 R204, P5, PT, R204, UR17, RZ ;  /* 0x00000011cccc7c10 */ /* 0x000fe4000ffbe0ff */
[----:B------:R-:W-:Y:S01]  /*5ecd0*/  IADD3.X R207, PT, PT, R207, UR8, RZ, P4, !PT ;  /* 0x00000008cfcf7c10 */ /* 0x000fe2000a7fe4ff */
[----:B------:R1:W-:Y:S01]  /*5ece0*/  STL [R1+0x159c], R202 ;  /* 0x00159cca01007387 */ /* 0x0003e20000100800 */
[----:B------:R-:W-:Y:S02]  /*5ecf0*/  MOV R141, R208 ;  /* 0x000000d0008d7202 */ /* 0x000fe40000000f00 */
[----:B------:R-:W-:Y:S01]  /*5ed00*/  IADD3.X R206, PT, PT, R206, UR8, RZ, P5, !PT ;  /* 0x00000008cece7c10 */ /* 0x000fe2000affe4ff */
[----:B------:R-:W-:Y:S04]  /*5ed10*/  STL [R1+0x1598], R207 ;  /* 0x001598cf01007387 */ /* 0x000fe80000100800 */
[----:B------:R1:W-:Y:S04]  /*5ed20*/  STL [R1+0x15a4], R204 ;  /* 0x0015a4cc01007387 */ /* 0x0003e80000100800 */
[----:B------:R-:W2:Y:S04]  /*5ed30*/  LDL.LU R143, [R1+0x178c] ;  /* 0x00178c00018f7983 */ /* 0x000ea80000300800 */
[----:B------:R1:W-:Y:S04]  /*5ed40*/  LDGSTS.E [R3+0x20e80], desc[UR14][R140.64], P2 ;  /* 0x20e800008c037fae */ /* 0x0003e800091a100e */
[----:B------:R-:W-:Y:S01]  /*5ed50*/  STL [R1+0x15a0], R206 ;  /* 0x0015a0ce01007387 */ /* 0x000fe20000100800 */
[----:B-1----:R-:W-:Y:S01]  /*5ed60*/  IMAD.MOV.U32 R140, RZ, RZ, R202 ;  /* 0x000000ffff8c7224 */ /* 0x002fe200078e00ca */
[----:B------:R-:W-:-:S02]  /*5ed70*/  MOV R141, R207 ;  /* 0x000000cf008d7202 */ /* 0x000fc40000000f00 */
[----:B------:R-:W2:Y:S04]  /*5ed80*/  LDL.LU R202, [R1+0x1794] ;  /* 0x0017940001ca7983 */ /* 0x000ea80000300800 */
[----:B------:R-:W2:Y:S04]  /*5ed90*/  LDL.LU R145, [R1+0x1788] ;  /* 0x0017880001917983 */ /* 0x000ea80000300800 */
[----:B------:R1:W-:Y:S02]  /*5eda0*/  LDGSTS.E [R3+0x20f00], desc[UR14][R140.64], P3 ;  /* 0x20f000008c037fae */ /* 0x0003e400099a100e */
[----:B-1----:R-:W-:-:S02]  /*5edb0*/  IMAD.MOV.U32 R140, RZ, RZ, R204 ;  /* 0x000000ffff8c7224 */ /* 0x002fc400078e00cc */
[----:B------:R-:W2:Y:S01]  /*5edc0*/  LDL.LU R204, [R1+0x1790] ;  /* 0x0017900001cc7983 */ /* 0x000ea20000300800 */
[----:B------:R-:W-:-:S05]  /*5edd0*/  MOV R141, R206 ;  /* 0x000000ce008d7202 */ /* 0x000fca0000000f00 */
[----:B------:R1:W-:Y:S01]  /*5ede0*/  LDGSTS.E [R3+0x20f80], desc[UR14][R140.64], P0 ;  /* 0x20f800008c037fae */ /* 0x0003e200081a100e */
[----:B------:R-:W-:Y:S02]  /*5edf0*/  IADD3 R203, P4, PT, R203, UR17, RZ ;  /* 0x00000011cbcb7c10 */ /* 0x000fe4000ff9e0ff */
[----:B------:R-:W-:Y:S02]  /*5ee00*/  IADD3 R146, P5, PT, R146, UR17, RZ ;  /* 0x0000001192927c10 */ /* 0x000fe4000ffbe0ff */
[----:B------:R-:W-:Y:S01]  /*5ee10*/  IADD3.X R205, PT, PT, R205, UR8, RZ, P4, !PT ;  /* 0x00000008cdcd7c10 */ /* 0x000fe2000a7fe4ff */
[----:B------:R1:W-:Y:S02]  /*5ee20*/  STL [R1+0x168c], R203 ;  /* 0x00168ccb01007387 */ /* 0x0003e40000100800 */
[----:B-1----:R-:W-:Y:S01]  /*5ee30*/  IMAD.MOV.U32 R140, RZ, RZ, R203 ;  /* 0x000000ffff8c7224 */ /* 0x002fe200078e00cb */
[----:B------:R-:W-:Y:S01]  /*5ee40*/  IADD3.X R147, PT, PT, R147, UR8, RZ, P5, !PT ;  /* 0x0000000893937c10 */ /* 0x000fe2000affe4ff */
[----:B------:R1:W-:Y:S04]  /*5ee50*/  STL [R1+0x1688], R205 ;  /* 0x001688cd01007387 */ /* 0x0003e80000100800 */
[----:B------:R1:W-:Y:S01]  /*5ee60*/  STL [R1+0x1694], R146 ;  /* 0x0016949201007387 */ /* 0x0003e20000100800 */
[----:B------:R-:W-:-:S03]  /*5ee70*/  MOV R141, R205 ;  /* 0x000000cd008d7202 */ /* 0x000fc60000000f00 */
[----:B------:R-:W2:Y:S04]  /*5ee80*/  LDL.LU R203, [R1+0x179c] ;  /* 0x00179c0001cb7983 */ /* 0x000ea80000300800 */
[----:B------:R1:W-:Y:S04]  /*5ee90*/  STL [R1+0x1690], R147 ;  /* 0x0016909301007387 */ /* 0x0003e80000100800 */
[----:B------:R-:W2:Y:S04]  /*5eea0*/  LDL.LU R206, [R1+0x17a4] ;  /* 0x0017a40001ce7983 */ /* 0x000ea80000300800 */
[----:B-1----:R-:W2:Y:S04]  /*5eeb0*/  LDL.LU R205, [R1+0x1798] ;  /* 0x0017980001cd7983 */ /* 0x002ea80000300800 */
[----:B------:R-:W2:Y:S04]  /*5eec0*/  LDL.LU R207, [R1+0x17a0] ;  /* 0x0017a00001cf7983 */ /* 0x000ea80000300800 */
[----:B------:R1:W-:Y:S02]  /*5eed0*/  LDGSTS.E [R3+0x21e00], desc[UR14][R140.64], P1 ;  /* 0x21e000008c037fae */ /* 0x0003e400089a100e */
[----:B-1----:R-:W-:Y:S01]  /*5eee0*/  IMAD.MOV.U32 R140, RZ, RZ, R146 ;  /* 0x000000ffff8c7224 */ /* 0x002fe200078e0092 */
[----:B------:R-:W-:Y:S01]  /*5eef0*/  MOV R141, R147 ;  /* 0x00000093008d7202 */ /* 0x000fe20000000f00 */
[----:B------:R-:W2:Y:S04]  /*5ef00*/  LDL.LU R146, [R1+0x188c] ;  /* 0x00188c0001927983 */ /* 0x000ea80000300800 */
[----:B------:R-:W2:Y:S04]  /*5ef10*/  LDL.LU R147, [R1+0x1894] ;  /* 0x0018940001937983 */ /* 0x000ea80000300800 */
[----:B------:R1:W-:Y:S01]  /*5ef20*/  LDGSTS.E [R3+0x21e80], desc[UR14][R140.64], P2 ;  /* 0x21e800008c037fae */ /* 0x0003e200091a100e */
[----:B---3--:R-:W-:-:S05]  /*5ef30*/  IADD3 R200, P4, PT, R200, UR17, RZ ;  /* 0x00000011c8c87c10 */ /* 0x008fca000ff9e0ff */
[----:B------:R3:W-:Y:S01]  /*5ef40*/  STL [R1+0x169c], R200 ;  /* 0x00169cc801007387 */ /* 0x0007e20000100800 */
[----:B-1----:R-:W-:Y:S01]  /*5ef50*/  IMAD.MOV.U32 R140, RZ, RZ, R200 ;  /* 0x000000ffff8c7224 */ /* 0x002fe200078e00c8 */
[----:B----4-:R-:W-:Y:S02]  /*5ef60*/  IADD3 R142, P5, PT, R142, UR17, RZ ;  /* 0x000000118e8e7c10 */ /* 0x010fe4000ffbe0ff */
[----:B------:R-:W-:Y:S02]  /*5ef70*/  IADD3.X R201, PT, PT, R201, UR8, RZ, P4, !PT ;  /* 0x00000008c9c97c10 */ /* 0x000fe4000a7fe4ff */
[----:B--2---:R-:W-:-:S03]  /*5ef80*/  IADD3.X R144, PT, PT, R144, UR8, RZ, P5, !PT ;  /* 0x0000000890907c10 */ /* 0x004fc6000affe4ff */
[----:B------:R1:W-:Y:S04]  /*5ef90*/  STL [R1+0x1698], R201 ;  /* 0x001698c901007387 */ /* 0x0003e80000100800 */
[----:B------:R-:W-:Y:S01]  /*5efa0*/  STL [R1+0x16a4], R142 ;  /* 0x0016a48e01007387 */ /* 0x000fe20000100800 */
[----:B------:R-:W-:-:S03]  /*5efb0*/  MOV R141, R201 ;  /* 0x000000c9008d7202 */ /* 0x000fc60000000f00 */
[----:B---3--:R-:W2:Y:S04]  /*5efc0*/  LDL.LU R200, [R1+0x1888] ;  /* 0x0018880001c87983 */ /* 0x008ea80000300800 */
[----:B------:R3:W-:Y:S04]  /*5efd0*/  STL [R1+0x16a0], R144 ;  /* 0x0016a09001007387 */ /* 0x0007e80000100800 */
[----:B-1----:R-:W4:Y:S01]  /*5efe0*/  LDL.LU R201, [R1+0x1890] ;  /* 0x0018900001c97983 */ /* 0x002f220000300800 */
[----:B------:R-:W-:-:S03]  /*5eff0*/  IADD3 R143, P4, PT, R143, UR17, RZ ;  /* 0x000000118f8f7c10 */ /* 0x000fc6000ff9e0ff */
[----:B------:R1:W-:Y:S02]  /*5f000*/  LDGSTS.E [R3+0x21f00], desc[UR14][R140.64], P3 ;  /* 0x21f000008c037fae */ /* 0x0003e400099a100e */
[----:B-1----:R-:W-:Y:S01]  /*5f010*/  IMAD.MOV.U32 R140, RZ, RZ, R142 ;  /* 0x000000ffff8c7224 */ /* 0x002fe200078e008e */
[----:B------:R-:W-:Y:S02]  /*5f020*/  MOV R141, R144 ;  /* 0x00000090008d7202 */ /* 0x000fe40000000f00 */
[----:B------:R-:W-:Y:S01]  /*5f030*/  IADD3 R202, P5, PT, R202, UR17, RZ ;  /* 0x00000011caca7c10 */ /* 0x000fe2000ffbe0ff */
[----:B---3--:R-:W3:Y:S01]  /*5f040*/  LDL.LU R144, [R1+0x189c] ;  /* 0x00189c0001907983 */ /* 0x008ee20000300800 */
[----:B------:R-:W-:-:S03]  /*5f050*/  IADD3.X R145, PT, PT, R145, UR8, RZ, P4, !PT ;  /* 0x0000000891917c10 */ /* 0x000fc6000a7fe4ff */
[----:B------:R-:W3:Y:S04]  /*5f060*/  LDL.LU R142, [R1+0x18a4] ;  /* 0x0018a400018e7983 */ /* 0x000ee80000300800 */
[----:B------:R-:W-:Y:S04]  /*5f070*/  STL [R1+0x178c], R143 ;  /* 0x00178c8f01007387 */ /* 0x000fe80000100800 */
[----:B------:R1:W-:Y:S04]  /*5f080*/  LDGSTS.E [R3+0x21f80], desc[UR14][R140.64], P0 ;  /* 0x21f800008c037fae */ /* 0x0003e800081a100e */
[----:B------:R1:W-:Y:S01]  /*5f090*/  STL [R1+0x1788], R145 ;  /* 0x0017889101007387 */ /* 0x0003e20000100800 */
[----:B------:R-:W-:-:S03]  /*5f0a0*/  IADD3.X R204, PT, PT, R204, UR8, RZ, P5, !PT ;  /* 0x00000008cccc7c10 */ /* 0x000fc6000affe4ff */
[----:B------:R-:W-:Y:S01]  /*5f0b0*/  STL [R1+0x1794], R202 ;  /* 0x001794ca01007387 */ /* 0x000fe20000100800 */
[----:B-1----:R-:W-:-:S03]  /*5f0c0*/  MOV R141, R145 ;  /* 0x00000091008d7202 */ /* 0x002fc60000000f00 */
[----:B------:R-:W3:Y:S01]  /*5f0d0*/  LDL.LU R145, [R1+0x1898] ;  /* 0x0018980001917983 */ /* 0x000ee20000300800 */
[----:B------:R-:W-:-:S03]  /*5f0e0*/  IMAD.MOV.U32 R140, RZ, RZ, R143 ;  /* 0x000000ffff8c7224 */ /* 0x000fc600078e008f */
[----:B------:R1:W-:Y:S04]  /*5f0f0*/  STL [R1+0x1790], R204 ;  /* 0x001790cc01007387 */ /* 0x0003e80000100800 */
[----:B------:R-:W3:Y:S04]  /*5f100*/  LDL.LU R143, [R1+0x18a0] ;  /* 0x0018a000018f7983 */ /* 0x000ee80000300800 */
[----:B------:R1:W-:Y:S02]  /*5f110*/  LDGSTS.E [R3+0x22e00], desc[UR14][R140.64], P1 ;  /* 0x22e000008c037fae */ /* 0x0003e400089a100e */
[----:B-1----:R-:W-:Y:S01]  /*5f120*/  IMAD.MOV.U32 R140, RZ, RZ, R202 ;  /* 0x000000ffff8c7224 */ /* 0x002fe200078e00ca */
[----:B------:R-:W-:-:S02]  /*5f130*/  MOV R141, R204 ;  /* 0x000000cc008d7202 */ /* 0x000fc40000000f00 */
[----:B------:R-:W3:Y:S04]  /*5f140*/  LDL.LU R204, [R1+0x198c] ;  /* 0x00198c0001cc7983 */ /* 0x000ee80000300800 */
[----:B------:R-:W3:Y:S04]  /*5f150*/  LDL.LU R202, [R1+0x1994] ;  /* 0x0019940001ca7983 */ /* 0x000ee80000300800 */
[----:B------:R1:W-:Y:S01]  /*5f160*/  LDGSTS.E [R3+0x22e80], desc[UR14][R140.64], P2 ;  /* 0x22e800008c037fae */ /* 0x0003e200091a100e */
[----:B------:R-:W-:Y:S02]  /*5f170*/  IADD3 R203, P4, PT, R203, UR17, RZ ;  /* 0x00000011cbcb7c10 */ /* 0x000fe4000ff9e0ff */
[----:B------:R-:W-:-:S02]  /*5f180*/  IADD3 R206, P5, PT, R206, UR17, RZ ;  /* 0x00000011cece7c10 */ /* 0x000fc4000ffbe0ff */
[----:B------:R-:W-:Y:S01]  /*5f190*/  IADD3.X R205, PT, PT, R205, UR8, RZ, P4, !PT ;  /* 0x00000008cdcd7c10 */ /* 0x000fe2000a7fe4ff */
[----:B------:R-:W-:Y:S01]  /*5f1a0*/  STL [R1+0x179c], R203 ;  /* 0x00179ccb01007387 */ /* 0x000fe20000100800 */
[----:B------:R-:W-:-:S03]  /*5f1b0*/  IADD3.X R207, PT, PT, R207, UR8, RZ, P5, !PT ;  /* 0x00000008cfcf7c10 */ /* 0x000fc6000affe4ff */
[----:B------:R1:W-:Y:S02]  /*5f1c0*/  STL [R1+0x1798], R205 ;  /* 0x001798cd01007387 */ /* 0x0003e40000100800 */
[----:B-1----:R-:W-:Y:S01]  /*5f1d0*/  IMAD.MOV.U32 R140, RZ, RZ, R203 ;  /* 0x000000ffff8c7224 */ /* 0x002fe200078e00cb */
[----:B------:R-:W-:Y:S01]  /*5f1e0*/  MOV R141, R205 ;  /* 0x000000cd008d7202 */ /* 0x000fe20000000f00 */
[----:B------:R-:W-:Y:S04]  /*5f1f0*/  STL [R1+0x17a4], R206 ;  /* 0x0017a4ce01007387 */ /* 0x000fe80000100800 */
[----:B------:R1:W-:Y:S04]  /*5f200*/  LDGSTS.E [R3+0x22f00], desc[UR14][R140.64], P3 ;  /* 0x22f000008c037fae */ /* 0x0003e800099a100e */
[----:B------:R-:W3:Y:S04]  /*5f210*/  LDL.LU R205, [R1+0x1988] ;  /* 0x0019880001cd7983 */ /* 0x000ee80000300800 */
[----:B------:R-:W-:Y:S01]  /*5f220*/  STL [R1+0x17a0], R207 ;  /* 0x0017a0cf01007387 */ /* 0x000fe20000100800 */
[----:B------:R-:W-:-:S03]  /*5f230*/  IADD3 R146, P4, PT, R146, UR17, RZ ;  /* 0x0000001192927c10 */ /* 0x000fc6000ff9e0ff */
[----:B------:R-:W3:Y:S01]  /*5f240*/  LDL.LU R203, [R1+0x1990] ;  /* 0x0019900001cb7983 */ /* 0x000ee20000300800 */
[----:B-1----:R-:W-:Y:S01]  /*5f250*/  IMAD.MOV.U32 R140, RZ, RZ, R206 ;  /* 0x000000ffff8c7224 */ /* 0x002fe200078e00ce */
        /* <DEDUP_REMOVED lines=14> */
[----:B--2---:R-:W-:-:S03]  /*5f340*/  MOV R141, R201 ;  /* 0x000000c9008d7202 */ /* 0x004fc60000000f00 */
[----:B-1----:R-:W2:Y:S01]  /*5f350*/  LDL.LU R201, [R1+0x1998] ;  /* 0x0019980001c97983 */ /* 0x002ea20000300800 */
[----:B------:R-:W-:Y:S01]  /*5f360*/  IMAD.MOV.U32 R140, RZ, RZ, R147 ;  /* 0x000000ffff8c7224 */ /* 0x000fe200078e0093 */
[----:B---3--:R-:W-:Y:S02]  /*5f370*/  IADD3 R144, P4, PT, R144, UR17, RZ ;  /* 0x0000001190907c10 */ /* 0x008fe4000ff9e0ff */
[----:B------:R-:W3:Y:S01]  /*5f380*/  LDL.LU R147, [R1+0x19a0] ;  /* 0x0019a00001937983 */ /* 0x000ee20000300800 */
[----:B------:R-:W-:-:S03]  /*5f390*/  IADD3 R142, P5, PT, R142, UR17, RZ ;  /* 0x000000118e8e7c10 */ /* 0x000fc6000ffbe0ff */
[----:B------:R1:W-:Y:S04]  /*5f3a0*/  LDGSTS.E [R3+0x23e80], desc[UR14][R140.64], P2 ;  /* 0x23e800008c037fae */ /* 0x0003e800091a100e */
[----:B------:R-:W-:Y:S01]  /*5f3b0*/  STL [R1+0x189c], R144 ;  /* 0x00189c9001007387 */ /* 0x000fe20000100800 */
[----:B------:R-:W-:Y:S01]  /*5f3c0*/  IADD3.X R145, PT, PT, R145, UR8, RZ, P4, !PT ;  /* 0x0000000891917c10 */ /* 0x000fe2000a7fe4ff */
[----:B-1----:R-:W-:-:S03]  /*5f3d0*/  IMAD.MOV.U32 R140, RZ, RZ, R144 ;  /* 0x000000ffff8c7224 */ /* 0x002fc600078e0090 */
[----:B------:R-:W-:Y:S01]  /*5f3e0*/  MOV R141, R145 ;  /* 0x00000091008d7202 */ /* 0x000fe20000000f00 */
[----:B------:R-:W-:Y:S01]  /*5f3f0*/  STL [R1+0x1898], R145 ;  /* 0x0018989101007387 */ /* 0x000fe20000100800 */
[----:B------:R-:W-:-:S03]  /*5f400*/  IADD3.X R143, PT, PT, R143, UR8, RZ, P5, !PT ;  /* 0x000000088f8f7c10 */ /* 0x000fc6000affe4ff */
[----:B------:R-:W-:Y:S04]  /*5f410*/  STL [R1+0x18a4], R142 ;  /* 0x0018a48e01007387 */ /* 0x000fe80000100800 */
[----:B------:R1:W-:Y:S04]  /*5f420*/  LDGSTS.E [R3+0x23f00], desc[UR14][R140.64], P3 ;  /* 0x23f000008c037fae */ /* 0x0003e800099a100e */
[----:B------:R1:W-:Y:S02]  /*5f430*/  STL [R1+0x18a0], R143 ;  /* 0x0018a08f01007387 */ /* 0x0003e40000100800 */
[----:B-1----:R-:W-:Y:S01]  /*5f440*/  MOV R141, R143 ;  /* 0x0000008f008d7202 */ /* 0x002fe20000000f00 */
[----:B------:R-:W-:Y:S01]  /*5f450*/  IMAD.MOV.U32 R140, RZ, RZ, R142 ;  /* 0x000000ffff8c7224 */ /* 0x000fe200078e008e */
[----:B------:R-:W3:Y:S04]  /*5f460*/  LDL.LU R143, [R1+0x1a88] ;  /* 0x001a8800018f7983 */ /* 0x000ee80000300800 */
[----:B------:R-:W3:Y:S04]  /*5f470*/  LDL.LU R142, [R1+0x1a8c] ;  /* 0x001a8c00018e7983 */ /* 0x000ee80000300800 */
[----:B------:R-:W3:Y:S04]  /*5f480*/  LDL.LU R145, [R1+0x1a90] ;  /* 0x001a900001917983 */ /* 0x000ee80000300800 */
[----:B------:R-:W3:Y:S01]  /*5f490*/  LDL.LU R144, [R1+0x1a94] ;  /* 0x001a940001907983 */ /* 0x000ee20000300800 */
[----:B------:R-:W-:-:S02]  /*5f4a0*/  IADD3 R204, P4, PT, R204, UR17, RZ ;  /* 0x00000011cccc7c10 */ /* 0x000fc4000ff9e0ff */
[----:B------:R-:W-:Y:S01]  /*5f4b0*/  IADD3 R202, P5, PT, R202, UR17, RZ ;  /* 0x00000011caca7c10 */ /* 0x000fe2000ffbe0ff */
[----:B------:R1:W-:Y:S04]  /*5f4c0*/  LDGSTS.E [R3+0x23f80], desc[UR14][R140.64], P0 ;  /* 0x23f800008c037fae */ /* 0x0003e800081a100e */
[----:B------:R-:W-:Y:S01]  /*5f4d0*/  STL [R1+0x198c], R204 ;  /* 0x00198ccc01007387 */ /* 0x000fe20000100800 */
[----:B-1----:R-:W-:Y:S01]  /*5f4e0*/  IMAD.MOV.U32 R140, RZ, RZ, R204 ;  /* 0x000000ffff8c7224 */ /* 0x002fe200078e00cc */
[----:B------:R-:W-:-:S05]  /*5f4f0*/  IADD3.X R205, PT, PT, R205, UR8, RZ, P4, !PT ;  /* 0x00000008cdcd7c10 */ /* 0x000fca000a7fe4ff */
[----:B------:R1:W-:Y:S01]  /*5f500*/  STL [R1+0x1988], R205 ;  /* 0x001988cd01007387 */ /* 0x0003e20000100800 */
[----:B------:R-:W-:-:S03]  /*5f510*/  IADD3.X R203, PT, PT, R203, UR8, RZ, P5, !PT ;  /* 0x00000008cbcb7c10 */ /* 0x000fc6000affe4ff */
[----:B------:R-:W-:Y:S04]  /*5f520*/  STL [R1+0x1994], R202 ;  /* 0x001994ca01007387 */ /* 0x000fe80000100800 */
[----:B------:R1:W-:Y:S04]  /*5f530*/  STL [R1+0x1990], R203 ;  /* 0x001990cb01007387 */ /* 0x0003e80000100800 */
[----:B------:R-:W3:Y:S04]  /*5f540*/  LDL.LU R213, [R1+0x1a98] ;  /* 0x001a980001d57983 */ /* 0x000ee80000300800 */
[----:B------:R-:W3:Y:S04]  /*5f550*/  LDL.LU R212, [R1+0x1a9c] ;  /* 0x001a9c0001d47983 */ /* 0x000ee80000300800 */
[----:B------:R-:W3:Y:S04]  /*5f560*/  LDL.LU R211, [R1+0x1aa0] ;  /* 0x001aa00001d37983 */ /* 0x000ee80000300800 */
[----:B------:R-:W3:Y:S04]  /*5f570*/  LDL.LU R210, [R1+0x1aa4] ;  /* 0x001aa40001d27983 */ /* 0x000ee80000300800 */
[----:B------:R-:W3:Y:S04]  /*5f580*/  LDL.LU R208, [R1+0x1b8c] ;  /* 0x001b8c0001d07983 */ /* 0x000ee80000300800 */
[----:B------:R-:W3:Y:S01]  /*5f590*/  LDL.LU R206, [R1+0x1b94] ;  /* 0x001b940001ce7983 */ /* 0x000ee20000300800 */
[----:B------:R-:W-:-:S05]  /*5f5a0*/  MOV R141, R205 ;  /* 0x000000cd008d7202 */ /* 0x000fca0000000f00 */
[----:B------:R1:W-:Y:S02]  /*5f5b0*/  LDGSTS.E [R3+0x24e00], desc[UR14][R140.64], P1 ;  /* 0x24e000008c037fae */ /* 0x0003e400089a100e */
[----:B-1----:R-:W-:Y:S01]  /*5f5c0*/  IMAD.MOV.U32 R140, RZ, RZ, R202 ;  /* 0x000000ffff8c7224 */ /* 0x002fe200078e00ca */
[----:B------:R-:W-:-:S05]  /*5f5d0*/  MOV R141, R203 ;  /* 0x000000cb008d7202 */ /* 0x000fca0000000f00 */
[----:B------:R1:W-:Y:S01]  /*5f5e0*/  LDGSTS.E [R3+0x24e80], desc[UR14][R140.64], P2 ;  /* 0x24e800008c037fae */ /* 0x0003e200091a100e */
[----:B----4-:R-:W-:-:S05]  /*5f5f0*/  IADD3 R200, P4, PT, R200, UR17, RZ ;  /* 0x00000011c8c87c10 */ /* 0x010fca000ff9e0ff */
[----:B------:R-:W-:Y:S01]  /*5f600*/  STL [R1+0x199c], R200 ;  /* 0x00199cc801007387 */ /* 0x000fe20000100800 */
[----:B------:R-:W-:Y:S02]  /*5f610*/  IADD3 R146, P5, PT, R146, UR17, RZ ;  /* 0x0000001192927c10 */ /* 0x000fe4000ffbe0ff */
[----:B--2---:R-:W-:-:S05]  /*5f620*/  IADD3.X R201, PT, PT, R201, UR8, RZ, P4, !PT ;  /* 0x00000008c9c97c10 */ /* 0x004fca000a7fe4ff */
[----:B------:R-:W-:Y:S01]  /*5f630*/  STL [R1+0x1998], R201 ;  /* 0x001998c901007387 */ /* 0x000fe20000100800 */
[----:B---3--:R-:W-:-:S03]  /*5f640*/  IADD3.X R147, PT, PT, R147, UR8, RZ, P5, !PT ;  /* 0x0000000893937c10 */ /* 0x008fc6000affe4ff */
[----:B------:R-:W-:Y:S04]  /*5f650*/  STL [R1+0x19a4], R146 ;  /* 0x0019a49201007387 */ /* 0x000fe80000100800 */
[----:B------:R-:W2:Y:S04]  /*5f660*/  LDL.LU R209, [R1+0x1b88] ;  /* 0x001b880001d17983 */ /* 0x000ea80000300800 */
[----:B------:R-:W-:Y:S04]  /*5f670*/  STL [R1+0x19a0], R147 ;  /* 0x0019a09301007387 */ /* 0x000fe80000100800 */
[----:B------:R-:W3:Y:S04]  /*5f680*/  LDL.LU R207, [R1+0x1b90] ;  /* 0x001b900001cf7983 */ /* 0x000ee80000300800 */
[----:B------:R-:W4:Y:S04]  /*5f690*/  LDL.LU R205, [R1+0x1b98] ;  /* 0x001b980001cd7983 */ /* 0x000f280000300800 */
[----:B------:R-:W4:Y:S01]  /*5f6a0*/  LDL.LU R204, [R1+0x1b9c] ;  /* 0x001b9c0001cc7983 */ /* 0x000f220000300800 */
[----:B-1----:R-:W-:Y:S01]  /*5f6b0*/  IMAD.MOV.U32 R140, RZ, RZ, R200 ;  /* 0x000000ffff8c7224 */ /* 0x002fe200078e00c8 */
[----:B------:R-:W-:-:S02]  /*5f6c0*/  MOV R141, R201 ;  /* 0x000000c9008d7202 */ /* 0x000fc40000000f00 */
[----:B------:R-:W4:Y:S04]  /*5f6d0*/  LDL.LU R203, [R1+0x1ba0] ;  /* 0x001ba00001cb7983 */ /* 0x000f280000300800 */
[----:B------:R-:W4:Y:S04]  /*5f6e0*/  LDL.LU R202, [R1+0x1ba4] ;  /* 0x001ba40001ca7983 */ /* 0x000f280000300800 */
[----:B------:R1:W-:Y:S01]  /*5f6f0*/  LDGSTS.E [R3+0x24f00], desc[UR14][R140.64], P3 ;  /* 0x24f000008c037fae */ /* 0x0003e200099a100e */
[----:B------:R-:W-:Y:S01]  /*5f700*/  IADD3 R142, P4, PT, R142, UR17, RZ ;  /* 0x000000118e8e7c10 */ /* 0x000fe2000ff9e0ff */
[----:B-1----:R-:W-:Y:S01]  /*5f710*/  IMAD.MOV.U32 R140, RZ, RZ, R146 ;  /* 0x000000ffff8c7224 */ /* 0x002fe200078e0092 */
[----:B------:R-:W-:-:S02]  /*5f720*/  MOV R141, R147 ;  /* 0x00000093008d7202 */ /* 0x000fc40000000f00 */
[----:B------:R-:W-:Y:S01]  /*5f730*/  IADD3.X R143, PT, PT, R143, UR8, RZ, P4, !PT ;  /* 0x000000088f8f7c10 */ /* 0x000fe2000a7fe4ff */
[----:B------:R-:W-:Y:S01]  /*5f740*/  STL [R1+0x1a8c], R142 ;  /* 0x001a8c8e01007387 */ /* 0x000fe20000100800 */
[----:B------:R-:W-:-:S03]  /*5f750*/  IADD3 R144, P5, PT, R144, UR17, RZ ;  /* 0x0000001190907c10 */ /* 0x000fc6000ffbe0ff */
[----:B------:R1:W-:Y:S01]  /*5f760*/  LDGSTS.E [R3+0x24f80], desc[UR14][R140.64], P0 ;  /* 0x24f800008c037fae */ /* 0x0003e200081a100e */
[----:B------:R-:W-:-:S03]  /*5f770*/  IADD3.X R145, PT, PT, R145, UR8, RZ, P5, !PT ;  /* 0x0000000891917c10 */ /* 0x000fc6000affe4ff */
[----:B------:R1:W-:Y:S04]  /*5f780*/  STL [R1+0x1a88], R143 ;  /* 0x001a888f01007387 */ /* 0x0003e80000100800 */
[----:B------:R-:W-:Y:S01]  /*5f790*/  STL [R1+0x1a94], R144 ;  /* 0x001a949001007387 */ /* 0x000fe20000100800 */
[----:B-1----:R-:W-:Y:S01]  /*5f7a0*/  IMAD.MOV.U32 R140, RZ, RZ, R142 ;  /* 0x000000ffff8c7224 */ /* 0x002fe200078e008e */
[----:B------:R-:W-:Y:S02]  /*5f7b0*/  MOV R141, R143 ;  /* 0x0000008f008d7202 */ /* 0x000fe40000000f00 */
[----:B------:R-:W4:Y:S04]  /*5f7c0*/  LDL.LU.64 R142, [R1+0x3e8] ;  /* 0x0003e800018e7983 */ /* 0x000f280000300a00 */
[----:B------:R1:W-:Y:S04]  /*5f7d0*/  LDGSTS.E [R3+0x25e00], desc[UR14][R140.64], P1 ;  /* 0x25e000008c037fae */ /* 0x0003e800089a100e */
[----:B------:R1:W-:Y:S02]  /*5f7e0*/  STL [R1+0x1a90], R145 ;  /* 0x001a909101007387 */ /* 0x0003e40000100800 */
[----:B-1----:R-:W-:Y:S01]  /*5f7f0*/  IMAD.MOV.U32 R140, RZ, RZ, R144 ;  /* 0x000000ffff8c7224 */ /* 0x002fe200078e0090 */
[----:B------:R-:W-:-:S02]  /*5f800*/  MOV R141, R145 ;  /* 0x00000091008d7202 */ /* 0x000fc40000000f00 */
[----:B------:R-:W4:Y:S04]  /*5f810*/  LDL.LU.64 R144, [R1+0x3e0] ;  /* 0x0003e00001907983 */ /* 0x000f280000300a00 */
[----:B------:R-:W4:Y:S04]  /*5f820*/  LDL.LU.64 R146, [R1+0x3d8] ;  /* 0x0003d80001927983 */ /* 0x000f280000300a00 */
[----:B------:R-:W4:Y:S04]  /*5f830*/  LDL.LU.64 R200, [R1+0x3d0] ;  /* 0x0003d00001c87983 */ /* 0x000f280000300a00 */
[----:B------:R1:W-:Y:S01]  /*5f840*/  LDGSTS.E [R3+0x25e80], desc[UR14][R140.64], P2 ;  /* 0x25e800008c037fae */ /* 0x0003e200091a100e */
[----:B------:R-:W-:-:S04]  /*5f850*/  IADD3 R212, P4, PT, R212, UR17, RZ ;  /* 0x00000011d4d47c10 */ /* 0x000fc8000ff9e0ff */
[----:B------:R-:W-:Y:S01]  /*5f860*/  IADD3.X R213, PT, PT, R213, UR8, RZ, P4, !PT ;  /* 0x00000008d5d57c10 */ /* 0x000fe2000a7fe4ff */
[----:B-1----:R-:W-:Y:S01]  /*5f870*/  IMAD.MOV.U32 R140, RZ, RZ, R212 ;  /* 0x000000ffff8c7224 */ /* 0x002fe200078e00d4 */
[----:B------:R-:W-:Y:S02]  /*5f880*/  IADD3 R210, P5, PT, R210, UR17, RZ ;  /* 0x00000011d2d27c10 */ /* 0x000fe4000ffbe0ff */
[----:B------:R-:W-:Y:S02]  /*5f890*/  MOV R141, R213 ;  /* 0x000000d5008d7202 */ /* 0x000fe40000000f00 */
[----:B------:R-:W-:Y:S02]  /*5f8a0*/  IADD3.X R211, PT, PT, R211, UR8, RZ, P5, !PT ;  /* 0x00000008d3d37c10 */ /* 0x000fe4000affe4ff */
[----:B------:R-:W-:Y:S01]  /*5f8b0*/  IADD3 R208, P4, PT, R208, UR17, RZ ;  /* 0x00000011d0d07c10 */ /* 0x000fe2000ff9e0ff */
[----:B------:R1:W-:Y:S01]  /*5f8c0*/  LDGSTS.E [R3+0x25f00], desc[UR14][R140.64], P3 ;  /* 0x25f000008c037fae */ /* 0x0003e200099a100e */
[----:B------:R-:W-:Y:S01]  /*5f8d0*/  IADD3 R206, P5, PT, R206, UR17, RZ ;  /* 0x00000011cece7c10 */ /* 0x000fe2000ffbe0ff */
[----:B-1----:R-:W-:Y:S01]  /*5f8e0*/  IMAD.MOV.U32 R140, RZ, RZ, R210 ;  /* 0x000000ffff8c7224 */ /* 0x002fe200078e00d2 */
[----:B------:R-:W-:-:S05]  /*5f8f0*/  MOV R141, R211 ;  /* 0x000000d3008d7202 */ /* 0x000fca0000000f00 */
[----:B------:R1:W-:Y:S02]  /*5f900*/  LDGSTS.E [R3+0x25f80], desc[UR14][R140.64], P0 ;  /* 0x25f800008c037fae */ /* 0x0003e400081a100e */
[----:B-1----:R-:W-:Y:S02]  /*5f910*/  IMAD.MOV.U32 R140, RZ, RZ, R208 ;  /* 0x000000ffff8c7224 */ /* 0x002fe400078e00d0 */
[----:B------:R1:W-:Y:S04]  /*5f920*/  STL [R1+0x1a9c], R212 ;  /* 0x001a9cd401007387 */ /* 0x0003e80000100800 */
[----:B------:R1:W-:Y:S04]  /*5f930*/  STL [R1+0x1a98], R213 ;  /* 0x001a98d501007387 */ /* 0x0003e80000100800 */
[----:B------:R1:W-:Y:S04]  /*5f940*/  STL [R1+0x1aa4], R210 ;  /* 0x001aa4d201007387 */ /* 0x0003e80000100800 */
[----:B------:R1:W-:Y:S04]  /*5f950*/  STL [R1+0x1aa0], R211 ;  /* 0x001aa0d301007387 */ /* 0x0003e80000100800 */
[----:B------:R1:W-:Y:S01]  /*5f960*/  STL [R1+0x1b8c], R208 ;  /* 0x001b8cd001007387 */ /* 0x0003e20000100800 */
[----:B------:R-:W-:-:S04]  /*5f970*/  UIADD3 UR4, UPT, UPT, UR4, 0x1, URZ ;  /* 0x0000000104047890 */ /* 0x000fc8000fffe0ff */
[----:B------:R-:W-:Y:S01]  /*5f980*/  UISETP.NE.U32.AND UP0, UPT, UR4, UR9, UPT ;  /* 0x000000090400728c */ /* 0x000fe2000bf05070 */
[----:B--2---:R-:W-:-:S04]  /*5f990*/  IADD3.X R209, PT, PT, R209, UR8, RZ, P4, !PT ;  /* 0x00000008d1d17c10 */ /* 0x004fc8000a7fe4ff */
[----:B------:R-:W-:Y:S02]  /*5f9a0*/  MOV R141, R209 ;  /* 0x000000d1008d7202 */ /* 0x000fe40000000f00 */
[----:B---3--:R-:W-:-:S03]  /*5f9b0*/  IADD3.X R207, PT, PT, R207, UR8, RZ, P5, !PT ;  /* 0x00000008cfcf7c10 */ /* 0x008fc6000affe4ff */
[----:B------:R2:W-:Y:S01]  /*5f9c0*/  LDGSTS.E [R3+0x26e00], desc[UR14][R140.64], P1 ;  /* 0x26e000008c037fae */ /* 0x0005e200089a100e */
[----:B----4-:R-:W-:Y:S01]  /*5f9d0*/  IADD3 R204, P4, PT, R204, UR17, RZ ;  /* 0x00000011cccc7c10 */ /* 0x010fe2000ff9e0ff */
[----:B--2---:R-:W-:Y:S01]  /*5f9e0*/  IMAD.MOV.U32 R140, RZ, RZ, R206 ;  /* 0x000000ffff8c7224 */ /* 0x004fe200078e00ce */
[----:B------:R-:W-:Y:S02]  /*5f9f0*/  MOV R141, R207 ;  /* 0x000000cf008d7202 */ /* 0x000fe40000000f00 */
[----:B------:R-:W-:Y:S02]  /*5fa00*/  IADD3.X R205, PT, PT, R205, UR8, RZ, P4, !PT ;  /* 0x00000008cdcd7c10 */ /* 0x000fe4000a7fe4ff */
[----:B------:R-:W-:Y:S01]  /*5fa10*/  IADD3 R202, P5, PT, R202, UR17, RZ ;  /* 0x00000011caca7c10 */ /* 0x000fe2000ffbe0ff */
[----:B------:R2:W-:Y:S03]  /*5fa20*/  LDGSTS.E [R3+0x26e80], desc[UR14][R140.64], P2 ;  /* 0x26e800008c037fae */ /* 0x0005e600091a100e */
[----:B------:R-:W-:Y:S01]  /*5fa30*/  IADD3.X R203, PT, PT, R203, UR8, RZ, P5, !PT ;  /* 0x00000008cbcb7c10 */ /* 0x000fe2000affe4ff */
[----:B--2---:R-:W-:Y:S01]  /*5fa40*/  IMAD.MOV.U32 R140, RZ, RZ, R204 ;  /* 0x000000ffff8c7224 */ /* 0x004fe200078e00cc */
[----:B------:R-:W-:-:S05]  /*5fa50*/  MOV R141, R205 ;  /* 0x000000cd008d7202 */ /* 0x000fca0000000f00 */
[----:B------:R2:W-:Y:S02]  /*5fa60*/  LDGSTS.E [R3+0x26f00], desc[UR14][R140.64], P3 ;  /* 0x26f000008c037fae */ /* 0x0005e400099a100e */
[----:B--2---:R-:W-:Y:S01]  /*5fa70*/  IMAD.MOV.U32 R140, RZ, RZ, R202 ;  /* 0x000000ffff8c7224 */ /* 0x004fe200078e00ca */
[----:B------:R-:W-:-:S05]  /*5fa80*/  MOV R141, R203 ;  /* 0x000000cb008d7202 */ /* 0x000fca0000000f00 */
[----:B------:R2:W-:Y:S02]  /*5fa90*/  LDGSTS.E [R3+0x26f80], desc[UR14][R140.64], P0 ;  /* 0x26f800008c037fae */ /* 0x0005e400081a100e */
[----:B--2---:R-:W-:-:S04]  /*5faa0*/  IADD3 R140, P4, PT, R142, UR17, RZ ;  /* 0x000000118e8c7c10 */ /* 0x004fc8000ff9e0ff */
[----:B------:R-:W-:Y:S02]  /*5fab0*/  IADD3.X R141, PT, PT, R143, UR8, RZ, P4, !PT ;  /* 0x000000088f8d7c10 */ /* 0x000fe4000a7fe4ff */
[----:B------:R-:W-:Y:S01]  /*5fac0*/  IADD3 R142, P4, PT, R144, UR17, RZ ;  /* 0x00000011908e7c10 */ /* 0x000fe2000ff9e0ff */
[----:B------:R1:W-:Y:S03]  /*5fad0*/  STL [R1+0x1b88], R209 ;  /* 0x001b88d101007387 */ /* 0x0003e60000100800 */
[----:B------:R-:W-:Y:S01]  /*5fae0*/  IADD3.X R143, PT, PT, R145, UR8, RZ, P4, !PT ;  /* 0x00000008918f7c10 */ /* 0x000fe2000a7fe4ff */
[----:B------:R1:W-:Y:S01]  /*5faf0*/  LDGSTS.E [R3+0x27e00], desc[UR14][R140.64], P1 ;  /* 0x27e000008c037fae */ /* 0x0003e200089a100e */
[----:B------:R-:W-:-:S03]  /*5fb00*/  IADD3 R144, P4, PT, R146, UR17, RZ ;  /* 0x0000001192907c10 */ /* 0x000fc6000ff9e0ff */
[----:B------:R1:W-:Y:S01]  /*5fb10*/  STL [R1+0x1b94], R206 ;  /* 0x001b94ce01007387 */ /* 0x0003e20000100800 */
[----:B------:R-:W-:Y:S02]  /*5fb20*/  IADD3.X R145, PT, PT, R147, UR8, RZ, P4, !PT ;  /* 0x0000000893917c10 */ /* 0x000fe4000a7fe4ff */
[----:B------:R-:W-:Y:S01]  /*5fb30*/  IADD3 R146, P4, PT, R200, UR17, RZ ;  /* 0x00000011c8927c10 */ /* 0x000fe2000ff9e0ff */
[----:B------:R1:W-:Y:S03]  /*5fb40*/  STL [R1+0x1b90], R207 ;  /* 0x001b90cf01007387 */ /* 0x0003e60000100800 */
[----:B------:R-:W-:Y:S01]  /*5fb50*/  IADD3.X R147, PT, PT, R201, UR8, RZ, P4, !PT ;  /* 0x00000008c9937c10 */ /* 0x000fe2000a7fe4ff */
[----:B------:R1:W-:Y:S01]  /*5fb60*/  STL [R1+0x1b9c], R204 ;  /* 0x001b9ccc01007387 */ /* 0x0003e20000100800 */
[----:B------:R-:W-:Y:S02]  /*5fb70*/  IMAD.MOV.U32 R200, RZ, RZ, R146 ;  /* 0x000000ffffc87224 */ /* 0x000fe400078e0092 */
[----:B------:R-:W-:Y:S01]  /*5fb80*/  MOV R201, R147 ;  /* 0x0000009300c97202 */ /* 0x000fe20000000f00 */
[----:B------:R1:W-:Y:S04]  /*5fb90*/  STL [R1+0x1b98], R205 ;  /* 0x001b98cd01007387 */ /* 0x0003e80000100800 */
[----:B------:R1:W-:Y:S04]  /*5fba0*/  STL [R1+0x1ba4], R202 ;  /* 0x001ba4ca01007387 */ /* 0x0003e80000100800 */
[----:B------:R1:W-:Y:S04]  /*5fbb0*/  STL [R1+0x1ba0], R203 ;  /* 0x001ba0cb01007387 */ /* 0x0003e80000100800 */
[----:B------:R1:W-:Y:S04]  /*5fbc0*/  STL.64 [R1+0x3e8], R140 ;  /* 0x0003e88c01007387 */ /* 0x0003e80000100a00 */
[----:B------:R1:W-:Y:S04]  /*5fbd0*/  LDGSTS.E [R3+0x27e80], desc[UR14][R142.64], P2 ;  /* 0x27e800008e037fae */ /* 0x0003e800091a100e */
[----:B------:R1:W-:Y:S04]  /*5fbe0*/  STL.64 [R1+0x3e0], R142 ;  /* 0x0003e08e01007387 */ /* 0x0003e80000100a00 */
[----:B------:R1:W-:Y:S04]  /*5fbf0*/  LDGSTS.E [R3+0x27f00], desc[UR14][R144.64], P3 ;  /* 0x27f0000090037fae */ /* 0x0003e800099a100e */
[----:B------:R1:W-:Y:S04]  /*5fc00*/  STL.64 [R1+0x3d8], R144 ;  /* 0x0003d89001007387 */ /* 0x0003e80000100a00 */
[----:B------:R1:W-:Y:S04]  /*5fc10*/  LDGSTS.E [R3+0x27f80], desc[UR14][R200.64], P0 ;  /* 0x27f80000c8037fae */ /* 0x0003e800081a100e */
[----:B------:R1:W-:Y:S04]  /*5fc20*/  STL.64 [R1+0x3d0], R200 ;  /* 0x0003d0c801007387 */ /* 0x0003e80000100a00 */
[----:B------:R-:W0:Y:S01]  /*5fc30*/  LDGDEPBAR ;  /* 0x00000000000079af */ /* 0x000e220000000000 */
[----:B------:R-:W-:Y:S01]  /*5fc40*/  UMOV UR12, UR11 ;  /* 0x0000000b000c7c82 */ /* 0x000fe20008000000 */
[----:B------:R-:W-:Y:S05]  /*5fc50*/  BRA.U UP0, `(.L_x_1) ;  /* 0xfffffcc900207547 */ /* 0x000fea000b83ffff */
.L_x_0:
[----:B-1----:R-:W1:Y:S01]  /*5fc60*/  S2R R3, SR_TID.X ;  /* 0x0000000000037919 */ /* 0x002e620000002100 */
[----:B------:R-:W-:-:S04]  /*5fc70*/  DEPBAR.LE SB0, 0x0 ;  /* 0x000080000000791a */ /* 0x000fc80000000000 */
        /* <DEDUP_REMOVED lines=28> */
[----:B-1----:R-:W-:Y:S01]  /*5fe40*/  LOP3.LUT R3, R3, 0x1f, RZ, 0xc0, !PT ;  /* 0x0000001f03037812 */ /* 0x002fe200078ec0ff */
[----:B------:R-:W-:Y:S01]  /*5fe50*/  IMAD.MOV.U32 R234, RZ, RZ, R44 ;  /* 0x000000ffffea7224 */ /* 0x000fe200078e002c */
[----:B------:R-:W-:-:S02]  /*5fe60*/  MOV R233, R22 ;  /* 0x0000001600e97202 */ /* 0x000fc40000000f00 */
[----:B------:R-:W-:Y:S01]  /*5fe70*/  MOV R235, R46 ;  /* 0x0000002e00eb7202 */ /* 0x000fe20000000f00 */
[----:B------:R-:W-:Y:S01]  /*5fe80*/  IMAD.MOV.U32 R236, RZ, RZ, R21 ;  /* 0x000000ffffec7224 */ /* 0x000fe200078e0015 */
[----:B------:R-:W-:Y:S01]  /*5fe90*/  LEA R0, R3, UR5, 0x4 ;  /* 0x0000000503007c11 */ /* 0x000fe2000f8e20ff */
[----:B------:R-:W-:Y:S01]  /*5fea0*/  BAR.SYNC.DEFER_BLOCKING 0x0 ;  /* 0x0000000000007b1d */ /* 0x000fe20000010000 */
[----:B------:R-:W-:Y:S01]  /*5feb0*/  MOV R237, R23 ;  /* 0x0000001700ed7202 */ /* 0x000fe20000000f00 */
[----:B------:R-:W-:Y:S01]  /*5fec0*/  IMAD.MOV.U32 R238, RZ, RZ, R45 ;  /* 0x000000ffffee7224 */ /* 0x000fe200078e002d */
[----:B------:R-:W-:Y:S01]  /*5fed0*/  MOV R239, R47 ;  /* 0x0000002f00ef7202 */ /* 0x000fe20000000f00 */
[----:B------:R-:W-:Y:S01]  /*5fee0*/  IMAD.MOV.U32 R240, RZ, RZ, R48 ;  /* 0x000000fffff07224 */ /* 0x000fe200078e0030 */
[----:B------:R-:W-:Y:S01]  /*5fef0*/  MOV R241, R50 ;  /* 0x0000003200f17202 */ /* 0x000fe20000000f00 */
[----:B------:R-:W-:Y:S01]  /*5ff00*/  IMAD.MOV.U32 R242, RZ, RZ, R96 ;  /* 0x000000fffff27224 */ /* 0x000fe200078e0060 */
[----:B------:R-:W-:Y:S01]  /*5ff10*/  MOV R243, R98 ;  /* 0x0000006200f37202 */ /* 0x000fe20000000f00 */
[----:B------:R-:W-:Y:S01]  /*5ff20*/  STL [R1+0xf0], R0 ;  /* 0x0000f00001007387 */ /* 0x000fe20000100800 */
[----:B------:R-:W1:Y:S03]  /*5ff30*/  LDCU.64 UR24, c[0x0][0x398] ;  /* 0x00007300ff1877ac */ /* 0x000e660008000a00 */
[----:B------:R-:W2:Y:S01]  /*5ff40*/  LDL.LU R143, [R1+0x78] ;  /* 0x00007800018f7983 */ /* 0x000ea20000300800 */
[----:B------:R-:W3:Y:S01]  /*5ff50*/  LDCU UR4, c[0x0][0x3b4] ;  /* 0x00007680ff0477ac */ /* 0x000ee20008000800 */
[----:B------:R-:W4:Y:S01]  /*5ff60*/  LDCU.64 UR10, c[0x0][0x398] ;  /* 0x00007300ff0a77ac */ /* 0x000f220008000a00 */
[----:B------:R-:W1:Y:S01]  /*5ff70*/  LDCU.64 UR6, c[0x0][0x390] ;  /* 0x00007200ff0677ac */ /* 0x000e620008000a00 */
[----:B------:R-:W1:Y:S01]  /*5ff80*/  LDCU.64 UR26, c[0x0][0x398] ;  /* 0x00007300ff1a77ac */ /* 0x000e620008000a00 */
[----:B------:R-:W1:Y:S01]  /*5ff90*/  LDCU UR20, c[0x0][0x3b8] ;  /* 0x00007700ff1477ac */ /* 0x000e620008000800 */
[----:B------:R-:W1:Y:S01]  /*5ffa0*/  LDCU.64 UR16, c[0x0][0x398] ;  /* 0x00007300ff1077ac */ /* 0x000e620008000a00 */
[----:B------:R-:W1:Y:S01]  /*5ffb0*/  LDCU.64 UR28, c[0x0][0x398] ;  /* 0x00007300ff1c77ac */ /* 0x000e620008000a00 */
[----:B------:R-:W1:Y:S01]  /*5ffc0*/  LDCU.64 UR8, c[0x0][0x398] ;  /* 0x00007300ff0877ac */ /* 0x000e620008000a00 */
[----:B------:R-:W1:Y:S01]  /*5ffd0*/  LDCU.64 UR30, c[0x0][0x398] ;  /* 0x00007300ff1e77ac */ /* 0x000e620008000a00 */
[----:B------:R-:W1:Y:S01]  /*5ffe0*/  LDCU.64 UR22, c[0x0][0x398] ;  /* 0x00007300ff1677ac */ /* 0x000e620008000a00 */
[----:B------:R-:W1:Y:S01]  /*5fff0*/  LDCU.64 UR32, c[0x0][0x398] ;  /* 0x00007300ff2077ac */ /* 0x000e620008000a00 */
[----:B------:R-:W1:Y:S01]  /*60000*/  LDCU.64 UR18, c[0x0][0x398] ;  /* 0x00007300ff1277ac */ /* 0x000e620008000a00 */
[----:B------:R-:W1:Y:S01]  /*60010*/  LDCU.64 UR12, c[0x0][0x398] ;  /* 0x00007300ff0c77ac */ /* 0x000e620008000a00 */
[----:B------:R-:W1:Y:S01]  /*60020*/  LDCU UR74, c[0x0][0x398] ;  /* 0x00007300ff4a77ac */ /* 0x000e620008000800 */
        /* <DEDUP_REMOVED lines=44> */
[----:B--2---:R2:W-:Y:S01]  /*602f0*/  STSM.16.M88.4 [R0], R140 ;  /* 0x0000008c00007844 */ /* 0x0045e20000000200 */
[----:B------:R-:W-:-:S03]  /*60300*/  NOP ;  /* 0x0000000000007918 */ /* 0x000fc60000000000 */
[----:B------:R-:W1:Y:S01]  /*60310*/  LDS.128 R144, [R0] ;  /* 0x0000000000907984 */ /* 0x000e620000000c00 */
[----:B--2---:R-:W-:Y:S01]  /*60320*/  IMAD.MOV.U32 R140, RZ, RZ, R156 ;  /* 0x000000ffff8c7224 */ /* 0x004fe200078e009c */
[----:B------:R-:W-:Y:S01]  /*60330*/  MOV R141, R158 ;  /* 0x0000009e008d7202 */ /* 0x000fe20000000f00 */
[----:B------:R-:W-:Y:S01]  /*60340*/  IMAD.MOV.U32 R142, RZ, RZ, R188 ;  /* 0x000000ffff8e7224 */ /* 0x000fe200078e00bc */
[----:B------:R-:W-:Y:S01]  /*60350*/  MOV R143, R190 ;  /* 0x000000be008f7202 */ /* 0x000fe20000000f00 */
[----:B------:R-:W-:-:S04]  /*60360*/  NOP ;  /* 0x0000000000007918 */ /* 0x000fc80000000000 */
[----:B------:R-:W-:Y:S01]  /*60370*/  STSM.16.M88.4 [R0], R140 ;  /* 0x0000008c00007844 */ /* 0x000fe20000000200 */
[----:B------:R-:W-:-:S03]  /*60380*/  NOP ;  /* 0x0000000000007918 */ /* 0x000fc60000000000 */
[----:B------:R-:W2:Y:S04]  /*60390*/  LDS.128 R140, [R0] ;  /* 0x00000000008c7984 */ /* 0x000ea80000000c00 */
[----:B-1----:R1:W-:Y:S04]  /*603a0*/  STL.64 [R1+0xe0], R144 ;  /* 0x0000e09001007387 */ /* 0x0023e80000100a00 */
[----:B------:R3:W-:Y:S01]  /*603b0*/  STL.64 [R1+0xe8], R146 ;  /* 0x0000e89201007387 */ /* 0x0007e20000100a00 */
[----:B-1----:R-:W-:Y:S01]  /*603c0*/  IMAD.MOV.U32 R144, RZ, RZ, R136 ;  /* 0x000000ffff907224 */ /* 0x002fe200078e0088 */
[----:B------:R-:W-:Y:S01]  /*603d0*/  MOV R145, R138 ;  /* 0x0000008a00917202 */ /* 0x000fe20000000f00 */
[----:B---3--:R-:W-:Y:S01]  /*603e0*/  IMAD.MOV.U32 R146, RZ, RZ, R52 ;  /* 0x000000ffff927224 */ /* 0x008fe200078e0034 */
[----:B------:R-:W-:Y:S01]  /*603f0*/  MOV R147, R54 ;  /* 0x0000003600937202 */ /* 0x000fe20000000f00 */
[----:B------:R-:W-:-:S04]  /*60400*/  NOP ;  /* 0x0000000000007918 */ /* 0x000fc80000000000 */
[----:B------:R-:W-:Y:S01]  /*60410*/  STSM.16.M88.4 [R0], R144 ;  /* 0x0000009000007844 */ /* 0x000fe20000000200 */
[----:B------:R-:W-:-:S03]  /*60420*/  NOP ;  /* 0x0000000000007918 */ /* 0x000fc60000000000 */
[----:B------:R-:W1:Y:S04]  /*60430*/  LDS.128 R144, [R0] ;  /* 0x0000000000907984 */ /* 0x000e680000000c00 */
[----:B--2---:R2:W-:Y:S04]  /*60440*/  STL.64 [R1+0xb0], R140 ;  /* 0x0000b08c01007387 */ /* 0x0045e80000100a00 */
[----:B------:R3:W-:Y:S01]  /*60450*/  STL.64 [R1+0xb8], R142 ;  /* 0x0000b88e01007387 */ /* 0x0007e20000100a00 */
[----:B--2---:R-:W-:Y:S01]  /*60460*/  IMAD.MOV.U32 R140, RZ, RZ, R100 ;  /* 0x000000ffff8c7224 */ /* 0x004fe200078e0064 */
[----:B------:R-:W-:Y:S01]  /*60470*/  MOV R141, R102 ;  /* 0x00000066008d7202 */ /* 0x000fe20000000f00 */
[----:B---3--:R-:W-:Y:S01]  /*60480*/  IMAD.MOV.U32 R142, RZ, RZ, R60 ;  /* 0x000000ffff8e7224 */ /* 0x008fe200078e003c */
[----:B------:R-:W-:Y:S01]  /*60490*/  MOV R143, R62 ;  /* 0x0000003e008f7202 */ /* 0x000fe20000000f00 */
[----:B------:R-:W-:-:S04]  /*604a0*/  NOP ;  /* 0x0000000000007918 */ /* 0x000fc80000000000 */
[----:B------:R2:W-:Y:S04]  /*604b0*/  STSM.16.M88.4 [R0], R140 ;  /* 0x0000008c00007844 */ /* 0x0005e80000000200 */
[----:B-1----:R-:W-:Y:S04]  /*604c0*/  STL.64 [R1+0x80], R144 ;  /* 0x0000809001007387 */ /* 0x002fe80000100a00 */
[----:B------:R-:W-:Y:S01]  /*604d0*/  STL.64 [R1+0x88], R146 ;  /* 0x0000889201007387 */ /* 0x000fe20000100a00 */
[----:B------:R-:W-:-:S03]  /*604e0*/  NOP ;  /* 0x0000000000007918 */ /* 0x000fc60000000000 */
[----:B--2---:R-:W2:Y:S04]  /*604f0*/  LDL.LU R140, [R1+0x254] ;  /* 0x00025400018c7983 */ /* 0x004ea80000300800 */
[----:B------:R-:W2:Y:S04]  /*60500*/  LDL.LU R141, [R1+0x25c] ;  /* 0x00025c00018d7983 */ /* 0x000ea80000300800 */
[----:B------:R-:W2:Y:S04]  /*60510*/  LDL.LU R142, [R1+0x74] ;  /* 0x00007400018e7983 */ /* 0x000ea80000300800 */
[----:B------:R-:W2:Y:S04]  /*60520*/  LDL.LU R143, [R1+0x7c] ;  /* 0x00007c00018f7983 */ /* 0x000ea80000300800 */
[----:B------:R-:W1:Y:S01]  /*60530*/  LDS.128 R144, [R0] ;  /* 0x0000000000907984 */ /* 0x000e620000000c00 */
[----:B------:R-:W-:Y:S01]  /*60540*/  NOP ;  /* 0x0000000000007918 */ /* 0x000fe20000000000 */
[----:B------:R-:W-:Y:S01]  /*60550*/  IMAD.MOV.U32 R100, RZ, RZ, R101 ;  /* 0x000000ffff647224 */ /* 0x000fe200078e0065 */
[----:B------:R-:W-:Y:S01]  /*60560*/  MOV R101, R103 ;  /* 0x0000006700657202 */ /* 0x000fe20000000f00 */
[----:B------:R-:W-:Y:S01]  /*60570*/  IMAD.MOV.U32 R102, RZ, RZ, R61 ;  /* 0x000000ffff667224 */ /* 0x000fe200078e003d */
[----:B------:R-:W-:Y:S01]  /*60580*/  MOV R103, R63 ;  /* 0x0000003f00677202 */ /* 0x000fe20000000f00 */
[----:B-1----:R-:W-:Y:S04]  /*60590*/  STL.64 [R1+0x60], R144 ;  /* 0x0000609001007387 */ /* 0x002fe80000100a00 */
[----:B------:R-:W-:Y:S04]  /*605a0*/  STL.64 [R1+0x68], R146 ;  /* 0x0000689201007387 */ /* 0x000fe80000100a00 */
[----:B--2---:R-:W-:Y:S01]  /*605b0*/  STSM.16.M88.4 [R0], R140 ;  /* 0x0000008c00007844 */ /* 0x004fe20000000200 */
[----:B------:R-:W-:-:S03]  /*605c0*/  NOP ;  /* 0x0000000000007918 */ /* 0x000fc60000000000 */
[----:B------:R-:W1:Y:S04]  /*605d0*/  LDS.128 R140, [R0] ;  /* 0x00000000008c7984 */ /* 0x000e680000000c00 */
[----:B-1----:R-:W-:Y:S04]  /*605e0*/  STL.64 [R1+0x40], R140 ;  /* 0x0000408c01007387 */ /* 0x002fe80000100a00 */
[----:B------:R-:W-:Y:S01]  /*605f0*/  STL.64 [R1+0x48], R142 ;  /* 0x0000488e01007387 */ /* 0x000fe20000100a00 */
[----:B------:R-:W-:Y:S01]  /*60600*/  IMAD.MOV.U32 R144, RZ, RZ, R157 ;  /* 0x000000ffff907224 */ /* 0x000fe200078e009d */
[----:B------:R-:W-:Y:S01]  /*60610*/  MOV R145, R159 ;  /* 0x0000009f00917202 */ /* 0x000fe20000000f00 */
[----:B------:R-:W-:Y:S01]  /*60620*/  IMAD.MOV.U32 R146, RZ, RZ, R189 ;  /* 0x000000ffff927224 */ /* 0x000fe200078e00bd */
[----:B------:R-:W2:Y:S01]  /*60630*/  LDL.LU R60, [R1+0x240] ;  /* 0x00024000013c7983 */ /* 0x000ea20000300800 */
[----:B------:R-:W-:Y:S01]  /*60640*/  MOV R147, R191 ;  /* 0x000000bf00937202 */ /* 0x000fe20000000f00 */
[----:B------:R-:W-:Y:S01]  /*60650*/  IMAD.MOV.U32 R136, RZ, RZ, R137 ;  /* 0x000000ffff887224 */ /* 0x000fe200078e0089 */
[----:B------:R-:W-:Y:S01]  /*60660*/  NOP ;  /* 0x0000000000007918 */ /* 0x000fe20000000000 */
[----:B------:R-:W2:Y:S04]  /*60670*/  LDL.LU R61, [R1+0x248] ;  /* 0x00024800013d7983 */ /* 0x000ea80000300800 */
[----:B------:R-:W2:Y:S04]  /*60680*/  LDL.LU R62, [R1+0x50] ;  /* 0x00005000013e7983 */ /* 0x000ea80000300800 */
[----:B------:R-:W2:Y:S01]  /*60690*/  LDL.LU R63, [R1+0x58] ;  /* 0x00005800013f7983 */ /* 0x000ea20000300800 */
[----:B------:R-:W-:Y:S01]  /*606a0*/  MOV R137, R139 ;  /* 0x0000008b00897202 */ /* 0x000fe20000000f00 */
[----:B------:R-:W-:Y:S01]  /*606b0*/  IMAD.MOV.U32 R138, RZ, RZ, R53 ;  /* 0x000000ffff8a7224 */ /* 0x000fe200078e0035 */
[----:B------:R-:W-:Y:S01]  /*606c0*/  MOV R139, R55 ;  /* 0x00000037008b7202 */ /* 0x000fe20000000f00 */
[----:B------:R1:W-:Y:S01]  /*606d0*/  STSM.16.M88.4 [R0], R144 ;  /* 0x0000009000007844 */ /* 0x0003e20000000200 */
[----:B------:R-:W-:-:S03]  /*606e0*/  NOP ;  /* 0x0000000000007918 */ /* 0x000fc60000000000 */
[----:B------:R-:W-:Y:S01]  /*606f0*/  LDS.128 R244, [R0] ;  /* 0x0000000000f47984 */ /* 0x000fe20000000c00 */
[----:B------:R-:W-:-:S03]  /*60700*/  NOP ;  /* 0x0000000000007918 */ /* 0x000fc60000000000 */
[----:B------:R-:W-:Y:S01]  /*60710*/  STSM.16.M88.4 [R0], R136 ;  /* 0x0000008800007844 */ /* 0x000fe20000000200 */
[----:B------:R-:W-:-:S03]  /*60720*/  NOP ;  /* 0x0000000000007918 */ /* 0x000fc60000000000 */
[----:B------:R-:W-:Y:S01]  /*60730*/  LDS.128 R140, [R0] ;  /* 0x00000000008c7984 */ /* 0x000fe20000000c00 */
[----:B------:R-:W-:-:S03]  /*60740*/  NOP ;  /* 0x0000000000007918 */ /* 0x000fc60000000000 */
[----:B------:R-:W-:Y:S01]  /*60750*/  STSM.16.M88.4 [R0], R100 ;  /* 0x0000006400007844 */ /* 0x000fe20000000200 */
[----:B------:R-:W-:-:S03]  /*60760*/  NOP ;  /* 0x0000000000007918 */ /* 0x000fc60000000000 */
[----:B------:R-:W-:Y:S01]  /*60770*/  LDS.128 R136, [R0] ;  /* 0x0000000000887984 */ /* 0x000fe20000000c00 */
[----:B------:R-:W-:Y:S01]  /*60780*/  NOP ;  /* 0x0000000000007918 */ /* 0x000fe20000000000 */
        /* <DEDUP_REMOVED lines=16> */
[----:B--2---:R-:W-:Y:S01]  /*60890*/  STSM.16.M88.4 [R0], R60 ;  /* 0x0000003c00007844 */ /* 0x004fe20000000200 */
        /* <DEDUP_REMOVED lines=10> */
[----:B------:R-:W-:-:S03]  /*60940*/  NOP ;  /* 0x0000000000007918 */ /* 0x000fc60000000000 */
[----:B------:R1:W-:Y:S01]  /*60950*/  STSM.16.M88.4 [R0], R144 ;  /* 0x0000009000007844 */ /* 0x0003e20000000200 */
[----:B------:R-:W-:Y:S01]  /*60960*/  NOP ;  /* 0x0000000000007918 */ /* 0x000fe20000000000 */
[----:B------:R-:W-:Y:S02]  /*60970*/  IMAD.MOV.U32 R160, RZ, RZ, R161 ;  /* 0x000000ffffa07224 */ /* 0x000fe400078e00a1 */
[----:B------:R-:W-:Y:S04]  /*60980*/  LDS.128 R156, [R0] ;  /* 0x00000000009c7984 */ /* 0x000fe80000000c00 */
[----:B-1----:R-:W2:Y:S04]  /*60990*/  LDL.LU R144, [R1+0x244] ;  /* 0x0002440001907983 */ /* 0x002ea80000300800 */
[----:B------:R-:W2:Y:S04]  /*609a0*/  LDL.LU R145, [R1+0x24c] ;  /* 0x00024c0001917983 */ /* 0x000ea80000300800 */
[----:B------:R-:W2:Y:S04]  /*609b0*/  LDL.LU R146, [R1+0x54] ;  /* 0x0000540001927983 */ /* 0x000ea80000300800 */
[----:B------:R-:W2:Y:S01]  /*609c0*/  LDL.LU R147, [R1+0x5c] ;  /* 0x00005c0001937983 */ /* 0x000ea20000300800 */
[----:B------:R-:W-:Y:S01]  /*609d0*/  MOV R161, R163 ;  /* 0x000000a300a17202 */ /* 0x000fe20000000f00 */
[----:B------:R-:W-:-:S02]  /*609e0*/  NOP ;  /* 0x0000000000007918 */ /* 0x000fc40000000000 */
[----:B------:R-:W3:Y:S04]  /*609f0*/  LDL.LU R64, [R1+0x230] ;  /* 0x0002300001407983 */ /* 0x000ee80000300800 */
[----:B------:R-:W3:Y:S04]  /*60a00*/  LDL.LU R65, [R1+0x238] ;  /* 0x0002380001417983 */ /* 0x000ee80000300800 */
[----:B------:R-:W3:Y:S04]  /*60a10*/  LDL.LU R66, [R1+0x30] ;  /* 0x0000300001427983 */ /* 0x000ee80000300800 */
        /* <DEDUP_REMOVED lines=35> */
[----:B---3--:R-:W-:Y:S01]  /*60c50*/  STSM.16.M88.4 [R0], R64 ;  /* 0x0000004000007844 */ /* 0x008fe20000000200 */
        /* <DEDUP_REMOVED lines=12> */
[----:B------:R-:W-:-:S03]  /*60d20*/  NOP ;  /* 0x0000000000007918 */ /* 0x000fc60000000000 */
[----:B------:R-:W-:Y:S04]  /*60d30*/  LDS.128 R200, [R0] ;  /* 0x0000000000c87984 */ /* 0x000fe80000000c00 */
[----:B-1----:R-:W2:Y:S04]  /*60d40*/  LDL.LU R192, [R1+0x234] ;  /* 0x0002340001c07983 */ /* 0x002ea80000300800 */
[----:B------:R-:W2:Y:S04]  /*60d50*/  LDL.LU R193, [R1+0x23c] ;  /* 0x00023c0001c17983 */ /* 0x000ea80000300800 */
[----:B------:R-:W2:Y:S04]  /*60d60*/  LDL.LU R194, [R1+0x34] ;  /* 0x0000340001c27983 */ /* 0x000ea80000300800 */
[----:B------:R-:W2:Y:S01]  /*60d70*/  LDL.LU R195, [R1+0x3c] ;  /* 0x00003c0001c37983 */ /* 0x000ea20000300800 */
[----:B------:R-:W-:-:S03]  /*60d80*/  NOP ;  /* 0x0000000000007918 */ /* 0x000fc60000000000 */
        /* <DEDUP_REMOVED lines=24> */
[----:B---3--:R2:W-:Y:S01]  /*60f10*/  STSM.16.M88.4 [R0], R68 ;  /* 0x0000004400007844 */ /* 0x0085e20000000200 */
[----:B------:R-:W-:-:S03]  /*60f20*/  NOP ;  /* 0x0000000000007918 */ /* 0x000fc60000000000 */
[----:B------:R-:W-:Y:S01]  /*60f30*/  LDS.128 R112, [R0] ;  /* 0x0000000000707984 */ /* 0x000fe20000000c00 */
[----:B-1----:R-:W-:Y:S02]  /*60f40*/  IMAD.MOV.U32 R204, RZ, RZ, R124 ;  /* 0x000000ffffcc7224 */ /* 0x002fe400078e007c */
[----:B--2---:R-:W-:Y:S01]  /*60f50*/  IMAD.MOV.U32 R68, RZ, RZ, R168 ;  /* 0x000000ffff447224 */ /* 0x004fe200078e00a8 */
[----:B------:R-:W-:Y:S01]  /*60f60*/  MOV R69, R170 ;  /* 0x000000aa00457202 */ /* 0x000fe20000000f00 */
[----:B------:R-:W-:Y:S01]  /*60f70*/  IMAD.MOV.U32 R70, RZ, RZ, R224 ;  /* 0x000000ffff467224 */ /* 0x000fe200078e00e0 */
[----:B------:R-:W-:Y:S01]  /*60f80*/  MOV R71, R226 ;  /* 0x000000e200477202 */ /* 0x000fe20000000f00 */
[----:B------:R-:W-:-:S04]  /*60f90*/  NOP ;  /* 0x0000000000007918 */ /* 0x000fc80000000000 */
[----:B------:R-:W-:Y:S01]  /*60fa0*/  STSM.16.M88.4 [R0], R68 ;  /* 0x0000004400007844 */ /* 0x000fe20000000200 */
[----:B------:R-:W-:-:S03]  /*60fb0*/  NOP ;  /* 0x0000000000007918 */ /* 0x000fc60000000000 */
[----:B------:R-:W-:Y:S01]  /*60fc0*/  LDS.128 R104, [R0] ;  /* 0x0000000000687984 */ /* 0x000fe20000000c00 */
[----:B------:R-:W-:Y:S01]  /*60fd0*/  NOP ;  /* 0x0000000000007918 */ /* 0x000fe20000000000 */
[----:B------:R-:W-:Y:S01]  /*60fe0*/  MOV R205, R126 ;  /* 0x0000007e00cd7202 */ /* 0x000fe20000000f00 */
[----:B------:R-:W-:Y:S01]  /*60ff0*/  IMAD.MOV.U32 R206, RZ, RZ, R72 ;  /* 0x000000ffffce7224 */ /* 0x000fe200078e0048 */
[----:B------:R-:W-:Y:S01]  /*61000*/  MOV R207, R74 ;  /* 0x0000004a00cf7202 */ /* 0x000fe20000000f00 */
[----:B------:R-:W-:Y:S01]  /*61010*/  STSM.16.M88.4 [R0], R208 ;  /* 0x000000d000007844 */ /* 0x000fe20000000200 */
[----:B------:R-:W-:-:S03]  /*61020*/  NOP ;  /* 0x0000000000007918 */ /* 0x000fc60000000000 */
[----:B------:R-:W-:Y:S01]  /*61030*/  LDS.128 R68, [R0] ;  /* 0x0000000000447984 */ /* 0x000fe20000000c00 */
[----:B------:R-:W-:-:S03]  /*61040*/  NOP ;  /* 0x0000000000007918 */ /* 0x000fc60000000000 */
[----:B------:R1:W-:Y:S01]  /*61050*/  STSM.16.M88.4 [R0], R204 ;  /* 0x000000cc00007844 */ /* 0x0003e20000000200 */
[----:B------:R-:W-:-:S03]  /*61060*/  IMAD.MOV.U32 R124, RZ, RZ, R125 ;  /* 0x000000ffff7c7224 */ /* 0x000fc600078e007d */
[----:B-1----:R-:W2:Y:S01]  /*61070*/  LDL.LU R204, [R1+0x224] ;  /* 0x0002240001cc7983 */ /* 0x002ea20000300800 */
[----:B------:R-:W-:Y:S01]  /*61080*/  IMAD.MOV.U32 R126, RZ, RZ, R73 ;  /* 0x000000ffff7e7224 */ /* 0x000fe200078e0049 */
[----:B------:R-:W-:Y:S02]  /*61090*/  NOP ;  /* 0x0000000000007918 */ /* 0x000fe40000000000 */
[----:B------:R-:W2:Y:S04]  /*610a0*/  LDL.LU R205, [R1+0x22c] ;  /* 0x00022c0001cd7983 */ /* 0x000ea80000300800 */
[----:B------:R-:W2:Y:S04]  /*610b0*/  LDL.LU R206, [R1+0x24] ;  /* 0x0000240001ce7983 */ /* 0x000ea80000300800 */
[----:B------:R-:W2:Y:S01]  /*610c0*/  LDL.LU R207, [R1+0x2c] ;  /* 0x00002c0001cf7983 */ /* 0x000ea20000300800 */
[----:B------:R-:W-:-:S03]  /*610d0*/  MOV R125, R127 ;  /* 0x0000007f007d7202 */ /* 0x000fc60000000f00 */
[----:B------:R-:W3:Y:S01]  /*610e0*/  LDL.LU R72, [R1+0xd0] ;  /* 0x0000d00001487983 */ /* 0x000ee20000300800 */
[----:B------:R-:W-:-:S03]  /*610f0*/  MOV R127, R75 ;  /* 0x0000004b007f7202 */ /* 0x000fc60000000f00 */
[----:B------:R-:W3:Y:S04]  /*61100*/  LDL.LU R73, [R1+0xd8] ;  /* 0x0000d80001497983 */ /* 0x000ee80000300800 */
[----:B------:R-:W3:Y:S04]  /*61110*/  LDL.LU R74, [R1] ;  /* 0x00000000014a7983 */ /* 0x000ee80000300800 */
[----:B------:R-:W3:Y:S04]  /*61120*/  LDL.LU R75, [R1+0x8] ;  /* 0x00000800014b7983 */ /* 0x000ee80000300800 */
[----:B------:R-:W-:Y:S01]  /*61130*/  LDS.128 R208, [R0] ;  /* 0x0000000000d07984 */ /* 0x000fe20000000c00 */
[----:B------:R-:W-:Y:S01]  /*61140*/  NOP ;  /* 0x0000000000007918 */ /* 0x000fe20000000000 */
        /* <DEDUP_REMOVED lines=27> */
[----:B------:R-:W-:Y:S01]  /*61300*/  NOP ;  /* 0x0000000000007918 */ /* 0x000fe20000000000 */
[----:B-1----:R-:W-:Y:S01]  /*61310*/  IMAD.MOV.U32 R216, RZ, RZ, R92 ;  /* 0x000000ffffd87224 */ /* 0x002fe200078e005c */
        /* <DEDUP_REMOVED lines=8> */
[----:B------:R-:W-:Y:S01]  /*613a0*/  IMAD.MOV.U32 R94, RZ, RZ, R77 ;  /* 0x000000ffff5e7224 */ /* 0x000fe200078e004d */
[----:B------:R-:W-:Y:S02]  /*613b0*/  NOP ;  /* 0x0000000000007918 */ /* 0x000fe40000000000 */
[----:B------:R-:W-:Y:S04]  /*613c0*/  LDS.128 R220, [R0] ;  /* 0x0000000000dc7984 */ /* 0x000fe80000000c00 */
[----:B-1----:R-:W2:Y:S04]  /*613d0*/  LDL.LU R216, [R1+0xd4] ;  /* 0x0000d40001d87983 */ /* 0x002ea80000300800 */
[----:B------:R-:W2:Y:S04]  /*613e0*/  LDL.LU R217, [R1+0xdc] ;  /* 0x0000dc0001d97983 */ /* 0x000ea80000300800 */
[----:B------:R-:W2:Y:S04]  /*613f0*/  LDL.LU R218, [R1+0x4] ;  /* 0x0000040001da7983 */ /* 0x000ea80000300800 */
[----:B------:R-:W2:Y:S01]  /*61400*/  LDL.LU R219, [R1+0xc] ;  /* 0x00000c0001db7983 */ /* 0x000ea20000300800 */
[----:B------:R-:W-:-:S03]  /*61410*/  NOP ;  /* 0x0000000000007918 */ /* 0x000fc60000000000 */
        /* <DEDUP_REMOVED lines=58> */
[----:B------:R-:W3:Y:S04]  /*617c0*/  LDL.LU R80, [R1+0xa0] ;  /* 0x0000a00001507983 */ /* 0x000ee80000300800 */
[----:B------:R-:W3:Y:S01]  /*617d0*/  LDL.LU R81, [R1+0xa8] ;  /* 0x0000a80001517983 */ /* 0x000ee20000300800 */
[----:B------:R-:W-:Y:S01]  /*617e0*/  IMAD.MOV.U32 R230, RZ, RZ, R249 ;  /* 0x000000ffffe67224 */ /* 0x000fe200078e00f9 */
[----:B------:R-:W-:Y:S01]  /*617f0*/  MOV R231, R251 ;  /* 0x000000fb00e77202 */ /* 0x000fe20000000f00 */
[----:B------:R-:W-:Y:S01]  /*61800*/  NOP ;  /* 0x0000000000007918 */ /* 0x000fe20000000000 */
        /* <DEDUP_REMOVED lines=24> */
[----:B---3--:R-:W-:Y:S01]  /*61990*/  STSM.16.M88.4 [R0], R80 ;  /* 0x0000005000007844 */ /* 0x008fe20000000200 */
[----:B------:R-:W-:Y:S01]  /*619a0*/  NOP ;  /* 0x0000000000007918 */ /* 0x000fe20000000000 */
[----:B-1----:R-:W-:Y:S01]  /*619b0*/  IMAD.MOV.U32 R44, RZ, RZ, R180 ;  /* 0x000000ffff2c7224 */ /* 0x002fe200078e00b4 */
[----:B------:R-:W-:Y:S01]  /*619c0*/  MOV R45, R182 ;  /* 0x000000b6002d7202 */ /* 0x000fe20000000f00 */
[----:B------:R-:W-:Y:S01]  /*619d0*/  IMAD.MOV.U32 R46, RZ, RZ, R24 ;  /* 0x000000ffff2e7224 */ /* 0x000fe200078e0018 */
[----:B------:R-:W-:Y:S01]  /*619e0*/  MOV R47, R26 ;  /* 0x0000001a002f7202 */ /* 0x000fe20000000f00 */
        /* <DEDUP_REMOVED lines=10> */
[----:B------:R-:W-:Y:S01]  /*61a90*/  STSM.16.M88.4 [R0], R240 ;  /* 0x000000f000007844 */ /* 0x000fe20000000200 */
[----:B------:R-:W-:-:S03]  /*61aa0*/  NOP ;  /* 0x0000000000007918 */ /* 0x000fc60000000000 */
[----:B------:R-:W-:Y:S01]  /*61ab0*/  LDS.128 R44, [R0] ;  /* 0x00000000002c7984 */ /* 0x000fe20000000c00 */
[----:B------:R-:W-:-:S03]  /*61ac0*/  NOP ;  /* 0x0000000000007918 */ /* 0x000fc60000000000 */
[----:B------:R1:W-:Y:S04]  /*61ad0*/  STSM.16.M88.4 [R0], R236 ;  /* 0x000000ec00007844 */ /* 0x0003e80000000200 */
[----:B-1----:R-:W2:Y:S04]  /*61ae0*/  LDL.LU R236, [R1+0xa4] ;  /* 0x0000a40001ec7983 */ /* 0x002ea80000300800 */
[----:B------:R-:W2:Y:S01]  /*61af0*/  LDL.LU R237, [R1+0xac] ;  /* 0x0000ac0001ed7983 */ /* 0x000ea20000300800 */
[----:B------:R-:W-:Y:S01]  /*61b00*/  IMAD.MOV.U32 R238, RZ, RZ, R149 ;  /* 0x000000ffffee7224 */ /* 0x000fe200078e0095 */
[----:B------:R-:W-:Y:S01]  /*61b10*/  MOV R239, R151 ;  /* 0x0000009700ef7202 */ /* 0x000fe20000000f00 */
[----:B------:R-:W-:Y:S01]  /*61b20*/  NOP ;  /* 0x0000000000007918 */ /* 0x000fe20000000000 */
[----:B------:R-:W-:Y:S01]  /*61b30*/  LDS.128 R148, [R0] ;  /* 0x0000000000947984 */ /* 0x000fe20000000c00 */
[----:B------:R-:W-:Y:S01]  /*61b40*/  NOP ;  /* 0x0000000000007918 */ /* 0x000fe20000000000 */
[----:B------:R-:W-:Y:S01]  /*61b50*/  IMAD.MOV.U32 R180, RZ, RZ, R181 ;  /* 0x000000ffffb47224 */ /* 0x000fe200078e00b5 */
[----:B------:R-:W-:Y:S01]  /*61b60*/  MOV R181, R183 ;  /* 0x000000b700b57202 */ /* 0x000fe20000000f00 */
[----:B--2---:R1:W-:Y:S04]  /*61b70*/  STSM.16.M88.4 [R0], R236 ;  /* 0x000000ec00007844 */ /* 0x0043e80000000200 */
[----:B-1----:R-:W2:Y:S04]  /*61b80*/  LDL.LU R236, [R1+0x90] ;  /* 0x0000900001ec7983 */ /* 0x002ea80000300800 */
[----:B------:R-:W2:Y:S01]  /*61b90*/  LDL.LU R237, [R1+0x98] ;  /* 0x0000980001ed7983 */ /* 0x000ea20000300800 */
[----:B------:R-:W-:Y:S01]  /*61ba0*/  IMAD.MOV.U32 R182, RZ, RZ, R25 ;  /* 0x000000ffffb67224 */ /* 0x000fe200078e0019 */
[----:B------:R-:W-:Y:S01]  /*61bb0*/  MOV R183, R27 ;  /* 0x0000001b00b77202 */ /* 0x000fe20000000f00 */
[----:B------:R-:W-:Y:S01]  /*61bc0*/  NOP ;  /* 0x0000000000007918 */ /* 0x000fe20000000000 */
[----:B------:R-:W-:Y:S01]  /*61bd0*/  LDS.128 R24, [R0] ;  /* 0x0000000000187984 */ /* 0x000fe20000000c00 */
[----:B------:R-:W-:-:S03]  /*61be0*/  NOP ;  /* 0x0000000000007918 */ /* 0x000fc60000000000 */
[----:B------:R1:W-:Y:S01]  /*61bf0*/  STSM.16.M88.4 [R0], R180 ;  /* 0x000000b400007844 */ /* 0x0003e20000000200 */
[----:B------:R-:W-:Y:S01]  /*61c00*/  IMAD.MOV.U32 R108, RZ, RZ, R109 ;  /* 0x000000ffff6c7224 */ /* 0x000fe200078e006d */
[----:B------:R-:W-:Y:S01]  /*61c10*/  MOV R109, R111 ;  /* 0x0000006f006d7202 */ /* 0x000fe20000000f00 */
[----:B------:R-:W-:Y:S01]  /*61c20*/  IMAD.MOV.U32 R110, RZ, RZ, R85 ;  /* 0x000000ffff6e7224 */ /* 0x000fe200078e0055 */
[----:B------:R-:W-:Y:S01]  /*61c30*/  MOV R111, R87 ;  /* 0x00000057006f7202 */ /* 0x000fe20000000f00 */
        /* <DEDUP_REMOVED lines=13> */
[----:B------:R-:W-:Y:S01]  /*61d10*/  STSM.16.M88.4 [R0], R108 ;  /* 0x0000006c00007844 */ /* 0x000fe20000000200 */
[----:B------:R-:W-:-:S03]  /*61d20*/  NOP ;  /* 0x0000000000007918 */ /* 0x000fc60000000000 */
[----:B------:R-:W-:Y:S01]  /*61d30*/  LDS.128 R96, [R0] ;  /* 0x0000000000607984 */ /* 0x000fe20000000c00 */
[----:B------:R-:W-:-:S03]  /*61d40*/  NOP ;  /* 0x0000000000007918 */ /* 0x000fc60000000000 */
[----:B--2---:R-:W-:Y:S01]  /*61d50*/  STSM.16.M88.4 [R0], R236 ;  /* 0x000000ec00007844 */ /* 0x004fe20000000200 */
[----:B------:R-:W-:-:S03]  /*61d60*/  NOP ;  /* 0x0000000000007918 */ /* 0x000fc60000000000 */
[----:B------:R-:W1:Y:S04]  /*61d70*/  LDS.128 R108, [R0] ;  /* 0x00000000006c7984 */ /* 0x000e680000000c00 */
[----:B-1----:R1:W-:Y:S04]  /*61d80*/  STL [R1+0x1cb0], R111 ;  /* 0x001cb06f01007387 */ /* 0x0023e80000100800 */
[----:B-1----:R-:W2:Y:S01]  /*61d90*/  LDL.LU R111, [R1+0xf0] ;  /* 0x0000f000016f7983 */ /* 0x002ea20000300800 */
[----:B------:R-:W-:Y:S01]  /*61da0*/  IMAD.MOV.U32 R180, RZ, RZ, R184 ;  /* 0x000000ffffb47224 */ /* 0x000fe200078e00b8 */
[----:B------:R-:W-:Y:S01]  /*61db0*/  MOV R181, R186 ;  /* 0x000000ba00b57202 */ /* 0x000fe20000000f00 */
[----:B------:R-:W-:Y:S01]  /*61dc0*/  IMAD.MOV.U32 R182, RZ, RZ, R28 ;  /* 0x000000ffffb67224 */ /* 0x000fe200078e001c */
[----:B------:R-:W3:Y:S01]  /*61dd0*/  LDL.LU R236, [R1+0x10] ;  /* 0x0000100001ec7983 */ /* 0x000ee20000300800 */
[----:B------:R-:W-:Y:S01]  /*61de0*/  MOV R183, R30 ;  /* 0x0000001e00b77202 */ /* 0x000fe20000000f00 */
[----:B------:R-:W-:-:S02]  /*61df0*/  NOP ;  /* 0x0000000000007918 */ /* 0x000fc40000000000 */
[----:B------:R-:W3:Y:S01]  /*61e00*/  LDL.LU R237, [R1+0x18] ;  /* 0x0000180001ed7983 */ /* 0x000ee20000300800 */
        /* <DEDUP_REMOVED lines=8> */
[----:B------:R-:W1:Y:S01]  /*61e90*/  LDS.128 R180, [R111] ;  /* 0x000000006fb47984 */ /* 0x000e620000000c00 */
[----:B------:R-:W-:-:S03]  /*61ea0*/  NOP ;  /* 0x0000000000007918 */ /* 0x000fc60000000000 */
[----:B------:R-:W-:Y:S01]  /*61eb0*/  STSM.16.M88.4 [R111], R248 ;  /* 0x000000f86f007844 */ /* 0x000fe20000000200 */
[----:B------:R-:W-:-:S03]  /*61ec0*/  NOP ;  /* 0x0000000000007918 */ /* 0x000fc60000000000 */
[----:B------:R-:W2:Y:S01]  /*61ed0*/  LDS.128 R240, [R111] ;  /* 0x000000006ff07984 */ /* 0x000ea20000000c00 */
[----:B------:R-:W-:-:S03]  /*61ee0*/  NOP ;  /* 0x0000000000007918 */ /* 0x000fc60000000000 */
[----:B---3--:R3:W-:Y:S04]  /*61ef0*/  STSM.16.M88.4 [R111], R236 ;  /* 0x000000ec6f007844 */ /* 0x0087e80000000200 */
[----:B---3--:R-:W3:Y:S04]  /*61f00*/  LDL.LU R236, [R1+0x94] ;  /* 0x0000940001ec7983 */ /* 0x008ee80000300800 */
[----:B------:R-:W3:Y:S01]  /*61f10*/  LDL.LU R237, [R1+0x9c] ;  /* 0x00009c0001ed7983 */ /* 0x000ee20000300800 */
[----:B------:R-:W-:Y:S01]  /*61f20*/  IMAD.MOV.U32 R238, RZ, RZ, R153 ;  /* 0x000000ffffee7224 */ /* 0x000fe200078e0099 */
[----:B------:R-:W-:Y:S01]  /*61f30*/  MOV R239, R155 ;  /* 0x0000009b00ef7202 */ /* 0x000fe20000000f00 */
[----:B------:R-:W-:Y:S01]  /*61f40*/  NOP ;  /* 0x0000000000007918 */ /* 0x000fe20000000000 */
[----:B------:R-:W-:Y:S01]  /*61f50*/  IMAD.MOV.U32 R184, RZ, RZ, R185 ;  /* 0x000000ffffb87224 */ /* 0x000fe200078e00b9 */
[----:B------:R-:W1:Y:S01]  /*61f60*/  LDS.128 R152, [R111] ;  /* 0x000000006f987984 */ /* 0x000e620000000c00 */
[----:B------:R-:W-:Y:S01]  /*61f70*/  MOV R185, R187 ;  /* 0x000000bb00b97202 */ /* 0x000fe20000000f00 */
[----:B------:R-:W-:Y:S01]  /*61f80*/  NOP ;  /* 0x0000000000007918 */ /* 0x000fe20000000000 */
[----:B------:R-:W-:Y:S01]  /*61f90*/  IMAD.MOV.U32 R186, RZ, RZ, R29 ;  /* 0x000000ffffba7224 */ /* 0x000fe200078e001d */
[----:B------:R-:W-:Y:S01]  /*61fa0*/  MOV R187, R31 ;  /* 0x0000001f00bb7202 */ /* 0x000fe20000000f00 */
[----:B---3--:R-:W-:Y:S01]  /*61fb0*/  STSM.16.M88.4 [R111], R236 ;  /* 0x000000ec6f007844 */ /* 0x008fe20000000200 */
[----:B------:R-:W-:-:S03]  /*61fc0*/  NOP ;  /* 0x0000000000007918 */ /* 0x000fc60000000000 */
[----:B------:R-:W3:Y:S01]  /*61fd0*/  LDS.128 R28, [R111] ;  /* 0x000000006f1c7984 */ /* 0x000ee20000000c00 */
[----:B------:R-:W-:-:S03]  /*61fe0*/  NOP ;  /* 0x0000000000007918 */ /* 0x000fc60000000000 */
[----:B------:R1:W-:Y:S04]  /*61ff0*/  STSM.16.M88.4 [R111], R184 ;  /* 0x000000b86f007844 */ /* 0x0003e80000000200 */
[----:B-1----:R-:W2:Y:S04]  /*62000*/  LDL.LU R184, [R1+0x14] ;  /* 0x0000140001b87983 */ /* 0x002ea80000300800 */
[----:B------:R-:W2:Y:S04]  /*62010*/  LDL.LU R185, [R1+0x1c] ;  /* 0x00001c0001b97983 */ /* 0x000ea80000300800 */
[----:B------:R-:W3:Y:S04]  /*62020*/  LDL.LU R90, [R1+0xe0] ;  /* 0x0000e000015a7983 */ /* 0x000ee80000300800 */
[----:B------:R-:W3:Y:S04]  /*62030*/  LDL.LU R237, [R1+0x80] ;  /* 0x0000800001ed7983 */ /* 0x000ee80000300800 */
[----:B------:R-:W3:Y:S04]  /*62040*/  LDL.LU R238, [R1+0x60] ;  /* 0x0000600001ee7983 */ /* 0x000ee80000300800 */
[----:B------:R-:W4:Y:S04]  /*62050*/  LDL.LU R251, [R1+0x720] ;  /* 0x0007200001fb7983 */ /* 0x000f280000300800 */
[----:B------:R-:W3:Y:S01]  /*62060*/  LDL.LU R250, [R1+0x71c] ;  /* 0x00071c0001fa7983 */ /* 0x000ee20000300800 */
[----:B------:R-:W-:Y:S01]  /*62070*/  IMAD.MOV.U32 R116, RZ, RZ, R117 ;  /* 0x000000ffff747224 */ /* 0x000fe200078e0075 */
[----:B------:R-:W-:Y:S01]  /*62080*/  MOV R117, R119 ;  /* 0x0000007700757202 */ /* 0x000fe20000000f00 */
[----:B------:R-:W-:Y:S01]  /*62090*/  IMAD.MOV.U32 R118, RZ, RZ, R133 ;  /* 0x000000ffff767224 */ /* 0x000fe200078e0085 */
[----:B------:R-:W-:Y:S01]  /*620a0*/  MOV R119, R135 ;  /* 0x0000008700777202 */ /* 0x000fe20000000f00 */
[----:B------:R-:W-:Y:S01]  /*620b0*/  NOP ;  /* 0x0000000000007918 */ /* 0x000fe20000000000 */
[----:B------:R-:W1:Y:S01]  /*620c0*/  LDS.128 R132, [R111] ;  /* 0x000000006f847984 */ /* 0x000e620000000c00 */
[----:B------:R-:W-:Y:S01]  /*620d0*/  NOP ;  /* 0x0000000000007918 */ /* 0x000fe20000000000 */
[----:B------:R-:W-:Y:S01]  /*620e0*/  IMAD.MOV.U32 R186, RZ, RZ, R89 ;  /* 0x000000ffffba7224 */ /* 0x000fe200078e0059 */
[----:B------:R-:W-:Y:S01]  /*620f0*/  MOV R187, R91 ;  /* 0x0000005b00bb7202 */ /* 0x000fe20000000f00 */
[----:B------:R-:W-:Y:S01]  /*62100*/  STSM.16.M88.4 [R111], R116 ;  /* 0x000000746f007844 */ /* 0x000fe20000000200 */
[----:B------:R-:W-:-:S03]  /*62110*/  NOP ;  /* 0x0000000000007918 */ /* 0x000fc60000000000 */
[----:B------:R-:W1:Y:S01]  /*62120*/  LDS.128 R116, [R111] ;  /* 0x000000006f747984 */ /* 0x000e620000000c00 */
[----:B------:R-:W-:-:S03]  /*62130*/  NOP ;  /* 0x0000000000007918 */ /* 0x000fc60000000000 */
[----:B------:R-:W3:Y:S04]  /*62140*/  LDL.LU R249, [R1+0x718] ;  /* 0x0007180001f97983 */ /* 0x000ee80000300800 */
[----:B------:R-:W3:Y:S04]  /*62150*/  LDL.LU R248, [R1+0x724] ;  /* 0x0007240001f87983 */ /* 0x000ee80000300800 */
[----:B--2---:R2:W-:Y:S04]  /*62160*/  STSM.16.M88.4 [R111], R184 ;  /* 0x000000b86f007844 */ /* 0x0045e80000000200 */
[----:B--2---:R-:W2:Y:S04]  /*62170*/  LDL.LU R187, [R1+0xb0] ;  /* 0x0000b00001bb7983 */ /* 0x004ea80000300800 */
[----:B------:R-:W2:Y:S01]  /*62180*/  LDL.LU R239, [R1+0x40] ;  /* 0x0000400001ef7983 */ /* 0x000ea20000300800 */
[----:B-----5:R-:W-:Y:S01]  /*62190*/  VIADD R0, R252, 0x3f ;  /* 0x0000003ffc007836 */ /* 0x020fe20000000000 */
[----:B----4-:R-:W-:-:S04]  /*621a0*/  ISETP.GE.AND P0, PT, R251, UR10, PT ;  /* 0x0000000afb007c0c */ /* 0x010fc8000bf06270 */
[----:B------:R-:W-:Y:S01]  /*621b0*/  ISETP.GE.AND P1, PT, R0, UR25, PT ;  /* 0x0000001900007c0c */ /* 0x000fe2000bf26270 */
[----:B------:R-:W-:Y:S01]  /*621c0*/  IMAD R0, R251, UR4, RZ ;  /* 0x00000004fb007c24 */ /* 0x000fe2000f8e02ff */
[C---:B------:R-:W-:Y:S01]  /*621d0*/  ISETP.LT.AND P0, PT, R252.reuse, UR27, !P0 ;  /* 0x0000001bfc007c0c */ /* 0x040fe2000c701270 */
[----:B------:R-:W-:Y:S01]  /*621e0*/  IMAD R236, R252, UR20, RZ ;  /* 0x00000014fcec7c24 */ /* 0x000fe2000f8e02ff */
[----:B------:R-:W4:Y:S02]  /*621f0*/  LDCU UR25, c[0x0][0x398] ;  /* 0x00007300ff1977ac */ /* 0x000f240008000800 */
[C---:B------:R-:W-:Y:S01]  /*62200*/  LEA R88, P2, R0.reuse, UR6, 0x2 ;  /* 0x0000000600587c11 */ /* 0x040fe2000f8410ff */
[----:B------:R-:W1:Y:S03]  /*62210*/  LDCU UR27, c[0x0][0x398] ;  /* 0x00007300ff1b77ac */ /* 0x000e660008000800 */
[----:B------:R-:W-:Y:S01]  /*62220*/  LEA.HI.X.SX32 R89, R0, UR7, 0x2, P2 ;  /* 0x0000000700597c11 */ /* 0x000fe200090f16ff */
[----:B---3--:R-:W-:-:S02]  /*62230*/  IMAD R0, R250, UR4, RZ ;  /* 0x00000004fa007c24 */ /* 0x008fc4000f8e02ff */
[----:B------:R-:W-:Y:S01]  /*62240*/  IMAD.WIDE R2, R236, 0x4, R88 ;  /* 0x00000004ec027825 */ /* 0x000fe200078e0258 */
[----:B------:R-:W-:-:S04]  /*62250*/  NOP ;  /* 0x0000000000007918 */ /* 0x000fc80000000000 */
[----:B------:R3:W-:Y:S01]  /*62260*/  @P0 STG.E desc[UR14][R2.64], R90 ;  /* 0x0000005a02000986 */ /* 0x0007e2000c10190e */
[----:B------:R-:W-:-:S04]  /*62270*/  ISETP.GE.AND P0, PT, R250, UR16, PT ;  /* 0x00000010fa007c0c */ /* 0x000fc8000bf06270 */
[----:B------:R-:W-:Y:S01]  /*62280*/  ISETP.LT.AND P0, PT, R252, UR29, !P0 ;  /* 0x0000001dfc007c0c */ /* 0x000fe2000c701270 */
[----:B------:R-:W1:Y:S01]  /*62290*/  LDCU UR29, c[0x0][0x39c] ;  /* 0x00007380ff1d77ac */ /* 0x000e620008000800 */
[----:B---3--:R-:W-:-:S04]  /*622a0*/  LEA R90, P2, R0, UR6, 0x2 ;  /* 0x00000006005a7c11 */ /* 0x008fc8000f8410ff */
[----:B------:R-:W-:Y:S01]  /*622b0*/  LEA.HI.X.SX32 R91, R0, UR7, 0x2, P2 ;  /* 0x00000007005b7c11 */ /* 0x000fe200090f16ff */
[----:B------:R-:W-:Y:S02]  /*622c0*/  IMAD R0, R249, UR4, RZ ;  /* 0x00000004f9007c24 */ /* 0x000fe4000f8e02ff */
[----:B------:R-:W-:-:S03]  /*622d0*/  IMAD.WIDE R2, R236, 0x4, R90 ;  /* 0x00000004ec027825 */ /* 0x000fc600078e025a */
[----:B------:R-:W-:-:S04]  /*622e0*/  LEA R184, P2, R0, UR6, 0x2 ;  /* 0x0000000600b87c11 */ /* 0x000fc8000f8410ff */
[----:B------:R-:W-:Y:S02]  /*622f0*/  LEA.HI.X.SX32 R185, R0, UR7, 0x2, P2 ;  /* 0x0000000700b97c11 */ /* 0x000fe400090f16ff */
[----:B------:R-:W-:Y:S02]  /*62300*/  IADD3 R0, PT, PT, R252, 0x3, RZ ;  /* 0x00000003fc007810 */ /* 0x000fe40007ffe0ff */
[----:B------:R-:W-:Y:S01]  /*62310*/  ISETP.GE.AND P2, PT, R248, UR22, PT ;  /* 0x00000016f8007c0c */ /* 0x000fe2000bf46270 */
[----:B------:R-:W3:Y:S03]  /*62320*/  LDCU UR22, c[0x0][0x398] ;  /* 0x00007300ff1677ac */ /* 0x000ee60008000800 */
[----:B------:R-:W-:Y:S01]  /*62330*/  ISETP.LT.AND P2, PT, R252, UR33, !P2 ;  /* 0x00000021fc007c0c */ /* 0x000fe2000d741270 */
[----:B------:R-:W1:Y:S01]  /*62340*/  LDCU UR33, c[0x0][0x398] ;  /* 0x00007300ff2177ac */ /* 0x000e620008000800 */
[----:B--2---:R2:W-:Y:S01]  /*62350*/  @P0 STG.E desc[UR14][R2.64], R187 ;  /* 0x000000bb02000986 */ /* 0x0045e2000c10190e */
[----:B------:R-:W-:-:S04]  /*62360*/  ISETP.GE.AND P0, PT, R249, UR8, PT ;  /* 0x00000008f9007c0c */ /* 0x000fc8000bf06270 */
[----:B------:R-:W-:Y:S01]  /*62370*/  ISETP.LT.AND P0, PT, R252, UR31, !P0 ;  /* 0x0000001ffc007c0c */ /* 0x000fe2000c701270 */
[----:B------:R-:W1:Y:S01]  /*62380*/  LDCU UR31, c[0x0][0x398] ;  /* 0x00007300ff1f77ac */ /* 0x000e620008000800 */
[----:B--2---:R-:W-:-:S11]  /*62390*/  IMAD.WIDE R2, R236, 0x4, R184 ;  /* 0x00000004ec027825 */ /* 0x004fd600078e02b8 */
[----:B------:R2:W-:Y:S01]  /*623a0*/  @P0 STG.E desc[UR14][R2.64], R237 ;  /* 0x000000ed02000986 */ /* 0x0005e2000c10190e */
[----:B------:R-:W-:Y:S01]  /*623b0*/  ISETP.GE.AND P0, PT, R0, UR9, PT ;  /* 0x0000000900007c0c */ /* 0x000fe2000bf06270 */
[----:B------:R-:W-:Y:S01]  /*623c0*/  IMAD R0, R248, UR4, RZ ;  /* 0x00000004f8007c24 */ /* 0x000fe2000f8e02ff */
[----:B------:R-:W1:Y:S01]  /*623d0*/  LDCU.64 UR4, c[0x0][0x398] ;  /* 0x00007300ff0477ac */ /* 0x000e620008000a00 */
[----:B------:R-:W1:Y:S03]  /*623e0*/  LDCU.64 UR8, c[0x0][0x398] ;  /* 0x00007300ff0877ac */ /* 0x000e660008000a00 */
[----:B--2---:R-:W-:-:S04]  /*623f0*/  LEA R2, P3, R0, UR6, 0x2 ;  /* 0x0000000600027c11 */ /* 0x004fc8000f8610ff */
[----:B------:R-:W-:Y:S01]  /*62400*/  LEA.HI.X.SX32 R3, R0, UR7, 0x2, P3 ;  /* 0x0000000700037c11 */ /* 0x000fe200098f16ff */
[----:B------:R-:W-:Y:S01]  /*62410*/  VIADD R0, R252, 0x1 ;  /* 0x00000001fc007836 */ /* 0x000fe20000000000 */
[----:B------:R-:W2:Y:S01]  /*62420*/  LDCU.64 UR6, c[0x0][0x398] ;  /* 0x00007300ff0677ac */ /* 0x000ea20008000a00 */
[----:B------:R-:W-:-:S05]  /*62430*/  IMAD.WIDE R186, R236, 0x4, R2 ;  /* 0x00000004ecba7825 */ /* 0x000fca00078e0202 */
[----:B------:R1:W-:Y:S01]  /*62440*/  @P2 STG.E desc[UR14][R186.64], R238 ;  /* 0x000000eeba002986 */ /* 0x0003e2000c10190e */
[----:B------:R-:W-:Y:S01]  /*62450*/  ISETP.GE.AND P2, PT, R0, UR11, PT ;  /* 0x0000000b00007c0c */ /* 0x000fe2000bf46270 */
[----:B------:R-:W2:Y:S03]  /*62460*/  LDCU.64 UR10, c[0x0][0x398] ;  /* 0x00007300ff0a77ac */ /* 0x000ea60008000a00 */
[----:B------:R-:W-:Y:S01]  /*62470*/  ISETP.LT.AND P3, PT, R251, UR18, !P2 ;  /* 0x00000012fb007c0c */ /* 0x000fe2000d761270 */
[----:B------:R-:W2:Y:S01]  /*62480*/  LDCU UR18, c[0x0][0x398] ;  /* 0x00007300ff1277ac */ /* 0x000ea20008000800 */
[----:B------:R-:W-:Y:S02]  /*62490*/  IADD3 R0, PT, PT, R236, UR20, RZ ;  /* 0x00000014ec007c10 */ /* 0x000fe4000fffe0ff */
[----:B------:R-:W3:Y:S03]  /*624a0*/  LDL.LU R236, [R1+0xb4] ;  /* 0x0000b40001ec7983 */ /* 0x000ee60000300800 */
[----:B-1----:R-:W-:Y:S01]  /*624b0*/  IMAD.WIDE R186, R0, 0x4, R88 ;  /* 0x0000000400ba7825 */ /* 0x002fe200078e0258 */
[----:B------:R-:W3:Y:S04]  /*624c0*/  LDL.LU R237, [R1+0x84] ;  /* 0x0000840001ed7983 */ /* 0x000ee80000300800 */
[----:B------:R-:W3:Y:S04]  /*624d0*/  LDL.LU R238, [R1+0x64] ;  /* 0x0000640001ee7983 */ /* 0x000ee80000300800 */
[----:B------:R1:W-:Y:S01]  /*624e0*/  @P3 STG.E desc[UR14][R186.64], R239 ;  /* 0x000000efba003986 */ /* 0x0003e2000c10190e */
[----:B------:R-:W-:Y:S01]  /*624f0*/  ISETP.LT.AND P3, PT, R250, UR12, !P2 ;  /* 0x0000000cfa007c0c */ /* 0x000fe2000d761270 */
[----:B------:R-:W2:Y:S01]  /*62500*/  LDCU UR12, c[0x0][0x398] ;  /* 0x00007300ff0c77ac */ /* 0x000ea20008000800 */
[C---:B-1----:R-:W-:Y:S01]  /*62510*/  IMAD.WIDE R186, R0.reuse, 0x4, R90 ;  /* 0x0000000400ba7825 */ /* 0x042fe200078e025a */
[----:B------:R-:W3:Y:S10]  /*62520*/  LDL.LU R239, [R1+0x44] ;  /* 0x0000440001ef7983 */ /* 0x000ef40000300800 */
[----:B------:R1:W-:Y:S04]  /*62530*/  @P3 STG.E desc[UR14][R186.64], R244 ;  /* 0x000000f4ba003986 */ /* 0x0003e8000c10190e */
[----:B-1----:R-:W3:Y:S01]  /*62540*/  LDL.LU R244, [R1+0xe4] ;  /* 0x0000e40001f47983 */ /* 0x002ee20000300800 */
[----:B--2---:R-:W-:Y:S01]  /*62550*/  ISETP.LT.AND P3, PT, R249, UR6, !P2 ;  /* 0x00000006f9007c0c */ /* 0x004fe2000d761270 */
[----:B------:R-:W-:Y:S01]  /*62560*/  IMAD.WIDE R186, R0, 0x4, R184 ;  /* 0x0000000400ba7825 */ /* 0x000fe200078e02b8 */
[----:B------:R-:W-:Y:S01]  /*62570*/  ISETP.LT.AND P2, PT, R248, UR4, !P2 ;  /* 0x00000004f8007c0c */ /* 0x000fe2000d741270 */
[----:B------:R-:W1:Y:S01]  /*62580*/  LDCU UR4, c[0x0][0x398] ;  /* 0x00007300ff0477ac */ /* 0x000e620008000800 */
[----:B------:R-:W2:Y:S09]  /*62590*/  LDCU UR6, c[0x0][0x398] ;  /* 0x00007300ff0677ac */ /* 0x000eb20008000800 */
[----:B------:R1:W-:Y:S02]  /*625a0*/  @P3 STG.E desc[UR14][R186.64], R140 ;  /* 0x0000008cba003986 */ /* 0x0003e4000c10190e */
[----:B-1----:R-:W-:-:S05]  /*625b0*/  IMAD.WIDE R186, R0, 0x4, R2 ;  /* 0x0000000400ba7825 */ /* 0x002fca00078e0202 */
[----:B------:R1:W-:Y:S02]  /*625c0*/  @P2 STG.E desc[UR14][R186.64], R136 ;  /* 0x00000088ba002986 */ /* 0x0003e4000c10190e */
[----:B-1----:R-:W-:-:S05]  /*625d0*/  VIADD R136, R252, 0x2 ;  /* 0x00000002fc887836 */ /* 0x002fca0000000000 */
[----:B------:R-:W-:Y:S01]  /*625e0*/  ISETP.GE.AND P2, PT, R136, UR17, PT ;  /* 0x0000001188007c0c */ /* 0x000fe2000bf46270 */
[----:B------:R-:W1:Y:S03]  /*625f0*/  LDCU.64 UR16, c[0x0][0x398] ;  /* 0x00007300ff1077ac */ /* 0x000e660008000a00 */
[----:B------:R-:W-:Y:S01]  /*62600*/  ISETP.LT.AND P3, PT, R251, UR8, !P2 ;  /* 0x00000008fb007c0c */ /* 0x000fe2000d761270 */
[----:B------:R-:W1:Y:S01]  /*62610*/  LDCU UR8, c[0x0][0x398] ;  /* 0x00007300ff0877ac */ /* 0x000e620008000800 */
[----:B------:R-:W-:-:S05]  /*62620*/  IADD3 R0, PT, PT, R0, UR20, RZ ;  /* 0x0000001400007c10 */ /* 0x000fca000fffe0ff */
[----:B------:R-:W-:Y:S01]  /*62630*/  IMAD.WIDE R186, R0, 0x4, R88 ;  /* 0x0000000400ba7825 */ /* 0x000fe200078e0258 */
[----:B------:R-:W-:Y:S01]  /*62640*/  ISETP.LT.AND P4, PT, R250, UR10, !P2 ;  /* 0x0000000afa007c0c */ /* 0x000fe2000d781270 */
[----:B------:R-:W1:Y:S04]  /*62650*/  LDCU UR10, c[0x0][0x398] ;  /* 0x00007300ff0a77ac */ /* 0x000e680008000800 */
[----:B---3--:R3:W-:Y:S04]  /*62660*/  @P3 STG.E desc[UR14][R186.64], R244 ;  /* 0x000000f4ba003986 */ /* 0x0087e8000c10190e */
[----:B---3--:R-:W3:Y:S01]  /*62670*/  LDL.LU R244, [R1+0xe8] ;  /* 0x0000e80001f47983 */ /* 0x008ee20000300800 */
[----:B------:R-:W-:Y:S01]  /*62680*/  IMAD.WIDE R186, R0, 0x4, R90 ;  /* 0x0000000400ba7825 */ /* 0x000fe200078e025a */
[----:B-1----:R-:W-:Y:S01]  /*62690*/  ISETP.LT.AND P3, PT, R249, UR16, !P2 ;  /* 0x00000010f9007c0c */ /* 0x002fe2000d761270 */
[----:B------:R-:W1:Y:S03]  /*626a0*/  LDCU UR16, c[0x0][0x398] ;  /* 0x00007300ff1077ac */ /* 0x000e660008000800 */
[----:B------:R2:W-:Y:S01]  /*626b0*/  @P4 STG.E desc[UR14][R186.64], R236 ;  /* 0x000000ecba004986 */ /* 0x0005e2000c10190e */
[----:B------:R-:W-:Y:S01]  /*626c0*/  ISETP.LT.AND P2, PT, R248, UR24, !P2 ;  /* 0x00000018f8007c0c */ /* 0x000fe2000d741270 */
[----:B------:R-:W1:Y:S02]  /*626d0*/  LDCU UR24, c[0x0][0x39c] ;  /* 0x00007380ff1877ac */ /* 0x000e640008000800 */
[----:B--2---:R-:W2:Y:S01]  /*626e0*/  LDL.LU R236, [R1+0xb8] ;  /* 0x0000b80001ec7983 */ /* 0x004ea20000300800 */
[----:B------:R-:W-:-:S05]  /*626f0*/  IMAD.WIDE R186, R0, 0x4, R184 ;  /* 0x0000000400ba7825 */ /* 0x000fca00078e02b8 */
[----:B------:R1:W-:Y:S02]  /*62700*/  @P3 STG.E desc[UR14][R186.64], R237 ;  /* 0x000000edba003986 */ /* 0x0003e4000c10190e */
[C---:B-1----:R-:W-:Y:S02]  /*62710*/  IMAD.WIDE R186, R0.reuse, 0x4, R2 ;  /* 0x0000000400ba7825 */ /* 0x042fe400078e0202 */
[----:B------:R-:W4:Y:S04]  /*62720*/  LDL.LU R237, [R1+0x88] ;  /* 0x0000880001ed7983 */ /* 0x000f280000300800 */
[----:B------:R1:W-:Y:S01]  /*62730*/  @P2 STG.E desc[UR14][R186.64], R238 ;  /* 0x000000eeba002986 */ /* 0x0003e2000c10190e */
[----:B------:R-:W-:Y:S01]  /*62740*/  ISETP.LT.AND P2, PT, R251, UR26, !P0 ;  /* 0x0000001afb007c0c */ /* 0x000fe2000c741270 */
[----:B------:R-:W-:Y:S01]  /*62750*/  VIADD R0, R0, UR20 ;  /* 0x0000001400007c36 */ /* 0x000fe20008000000 */
[----:B------:R-:W-:Y:S01]  /*62760*/  ISETP.LT.AND P3, PT, R249, UR30, !P0 ;  /* 0x0000001ef9007c0c */ /* 0x000fe2000c761270 */
[----:B------:R-:W2:Y:S01]  /*62770*/  LDCU UR26, c[0x0][0x398] ;  /* 0x00007300ff1a77ac */ /* 0x000ea20008000800 */
[----:B------:R-:W-:Y:S01]  /*62780*/  IADD3 R136, PT, PT, R252, 0x4, RZ ;  /* 0x00000004fc887810 */ /* 0x000fe20007ffe0ff */
[----:B------:R-:W2:Y:S01]  /*62790*/  LDCU UR30, c[0x0][0x398] ;  /* 0x00007300ff1e77ac */ /* 0x000ea20008000800 */
[----:B-1----:R-:W4:Y:S01]  /*627a0*/  LDL.LU R238, [R1+0x68] ;  /* 0x0000680001ee7983 */ /* 0x002f220000300800 */
[----:B------:R-:W-:-:S06]  /*627b0*/  IMAD.WIDE R186, R0, 0x4, R88 ;  /* 0x0000000400ba7825 */ /* 0x000fcc00078e0258 */
[----:B------:R1:W-:Y:S04]  /*627c0*/  @P2 STG.E desc[UR14][R186.64], R239 ;  /* 0x000000efba002986 */ /* 0x0003e8000c10190e */
[----:B-1----:R-:W4:Y:S01]  /*627d0*/  LDL.LU R239, [R1+0x48] ;  /* 0x0000480001ef7983 */ /* 0x002f220000300800 */
[----:B------:R-:W-:Y:S01]  /*627e0*/  ISETP.LT.AND P2, PT, R250, UR28, !P0 ;  /* 0x0000001cfa007c0c */ /* 0x000fe2000c741270 */
[----:B------:R-:W-:Y:S01]  /*627f0*/  IMAD.WIDE R186, R0, 0x4, R90 ;  /* 0x0000000400ba7825 */ /* 0x000fe200078e025a */
[----:B------:R-:W-:Y:S01]  /*62800*/  ISETP.LT.AND P0, PT, R248, UR32, !P0 ;  /* 0x00000020f8007c0c */ /* 0x000fe2000c701270 */
[----:B------:R-:W1:Y:S01]  /*62810*/  LDCU UR32, c[0x0][0x398] ;  /* 0x00007300ff2077ac */ /* 0x000e620008000800 */
[----:B------:R-:W1:Y:S09]  /*62820*/  LDCU UR28, c[0x0][0x398] ;  /* 0x00007300ff1c77ac */ /* 0x000e720008000800 */
[----:B------:R1:W-:Y:S02]  /*62830*/  @P2 STG.E desc[UR14][R186.64], R245 ;  /* 0x000000f5ba002986 */ /* 0x0003e4000c10190e */
[----:B-1----:R-:W-:-:S05]  /*62840*/  IMAD.WIDE R186, R0, 0x4, R184 ;  /* 0x0000000400ba7825 */ /* 0x002fca00078e02b8 */
[----:B------:R1:W-:Y:S02]  /*62850*/  @P3 STG.E desc[UR14][R186.64], R141 ;  /* 0x0000008dba003986 */ /* 0x0003e4000c10190e */
[----:B-1----:R-:W-:-:S05]  /*62860*/  IMAD.WIDE R140, R0, 0x4, R2 ;  /* 0x00000004008c7825 */ /* 0x002fca00078e0202 */
[----:B------:R1:W-:Y:S01]  /*62870*/  @P0 STG.E desc[UR14][R140.64], R137 ;  /* 0x000000898c000986 */ /* 0x0003e2000c10190e */
[----:B------:R-:W-:Y:S01]  /*62880*/  ISETP.GE.AND P0, PT, R136, UR23, PT ;  /* 0x0000001788007c0c */ /* 0x000fe2000bf06270 */
[----:B------:R-:W-:Y:S01]  /*62890*/  VIADD R0, R0, UR20 ;  /* 0x0000001400007c36 */ /* 0x000fe20008000000 */
[----:B------:R-:W2:Y:S02]  /*628a0*/  LDCU UR23, c[0x0][0x398] ;  /* 0x00007300ff1777ac */ /* 0x000ea40008000800 */
[----:B------:R-:W-:Y:S01]  /*628b0*/  ISETP.LT.AND P2, PT, R251, UR4, !P0 ;  /* 0x00000004fb007c0c */ /* 0x000fe2000c741270 */
[----:B------:R-:W2:Y:S01]  /*628c0*/  LDCU UR4, c[0x0][0x398] ;  /* 0x00007300ff0477ac */ /* 0x000ea20008000800 */
[----:B-1----:R-:W-:Y:S01]  /*628d0*/  IMAD.WIDE R136, R0, 0x4, R88 ;  /* 0x0000000400887825 */ /* 0x002fe200078e0258 */
[----:B------:R-:W-:-:S10]  /*628e0*/  IADD3 R140, PT, PT, R252, 0x5, RZ ;  /* 0x00000005fc8c7810 */ /* 0x000fd40007ffe0ff */
[----:B---3--:R1:W-:Y:S01]  /*628f0*/  @P2 STG.E desc[UR14][R136.64], R244 ;  /* 0x000000f488002986 */ /* 0x0083e2000c10190e */
[----:B------:R-:W-:Y:S01]  /*62900*/  ISETP.LT.AND P2, PT, R250, UR6, !P0 ;  /* 0x00000006fa007c0c */ /* 0x000fe2000c741270 */
[----:B------:R-:W3:Y:S01]  /*62910*/  LDCU UR6, c[0x0][0x398] ;  /* 0x00007300ff0677ac */ /* 0x000ee20008000800 */
[----:B-1----:R-:W-:Y:S01]  /*62920*/  IMAD.WIDE R136, R0, 0x4, R90 ;  /* 0x0000000400887825 */ /* 0x002fe200078e025a */
[----:B------:R-:W4:Y:S10]  /*62930*/  LDL.LU R244, [R1+0xec] ;  /* 0x0000ec0001f47983 */ /* 0x000f340000300800 */
[----:B--2---:R1:W-:Y:S01]  /*62940*/  @P2 STG.E desc[UR14][R136.64], R236 ;  /* 0x000000ec88002986 */ /* 0x0043e2000c10190e */
[----:B------:R-:W-:Y:S01]  /*62950*/  ISETP.LT.AND P2, PT, R249, UR4, !P0 ;  /* 0x00000004f9007c0c */ /* 0x000fe2000c741270 */
[----:B------:R-:W2:Y:S01]  /*62960*/  LDCU UR4, c[0x0][0x39c] ;  /* 0x00007380ff0477ac */ /* 0x000ea20008000800 */
[----:B---3--:R-:W-:Y:S01]  /*62970*/  ISETP.LT.AND P0, PT, R248, UR6, !P0 ;  /* 0x00000006f8007c0c */ /* 0x008fe2000c701270 */
[----:B------:R-:W3:Y:S01]  /*62980*/  LDCU UR6, c[0x0][0x398] ;  /* 0x00007300ff0677ac */ /* 0x000ee20008000800 */
[C---:B-1----:R-:W-:Y:S01]  /*62990*/  IMAD.WIDE R136, R0.reuse, 0x4, R184 ;  /* 0x0000000400887825 */ /* 0x042fe200078e02b8 */
[----:B------:R-:W4:Y:S08]  /*629a0*/  LDL.LU R236, [R1+0xbc] ;  /* 0x0000bc0001ec7983 */ /* 0x000f300000300800 */
[----:B----4-:R1:W-:Y:S02]  /*629b0*/  @P2 STG.E desc[UR14][R136.64], R237 ;  /* 0x000000ed88002986 */ /* 0x0103e4000c10190e */
[----:B-1----:R-:W-:-:S02]  /*629c0*/  IMAD.WIDE R136, R0, 0x4, R2 ;  /* 0x0000000400887825 */ /* 0x002fc400078e0202 */
[----:B------:R-:W4:Y:S04]  /*629d0*/  LDL.LU R237, [R1+0x8c] ;  /* 0x00008c0001ed7983 */ /* 0x000f280000300800 */
[----:B------:R1:W-:Y:S01]  /*629e0*/  @P0 STG.E desc[UR14][R136.64], R238 ;  /* 0x000000ee88000986 */ /* 0x0003e2000c10190e */
[----:B--2---:R-:W-:Y:S01]  /*629f0*/  ISETP.GE.AND P0, PT, R140, UR4, PT ;  /* 0x000000048c007c0c */ /* 0x004fe2000bf06270 */
[----:B------:R-:W-:Y:S01]  /*62a00*/  VIADD R0, R0, UR20 ;  /* 0x0000001400007c36 */ /* 0x000fe20008000000 */
[----:B------:R-:W2:Y:S02]  /*62a10*/  LDCU UR4, c[0x0][0x398] ;  /* 0x00007300ff0477ac */ /* 0x000ea40008000800 */
[----:B---3--:R-:W-:Y:S01]  /*62a20*/  ISETP.LT.AND P2, PT, R251, UR6, !P0 ;  /* 0x00000006fb007c0c */ /* 0x008fe2000c741270 */
[----:B-1----:R-:W3:Y:S01]  /*62a30*/  LDL.LU R238, [R1+0x6c] ;  /* 0x00006c0001ee7983 */ /* 0x002ee20000300800 */
[----:B------:R-:W-:Y:S01]  /*62a40*/  IMAD.WIDE R136, R0, 0x4, R88 ;  /* 0x0000000400887825 */ /* 0x000fe200078e0258 */
[----:B------:R-:W-:Y:S01]  /*62a50*/  ISETP.LT.AND P3, PT, R250, UR8, !P0 ;  /* 0x00000008fa007c0c */ /* 0x000fe2000c761270 */
[----:B------:R-:W1:Y:S09]  /*62a60*/  LDCU UR8, c[0x0][0x398] ;  /* 0x00007300ff0877ac */ /* 0x000e720008000800 */
[----:B------:R2:W-:Y:S01]  /*62a70*/  @P2 STG.E desc[UR14][R136.64], R239 ;  /* 0x000000ef88002986 */ /* 0x0005e2000c10190e */
[----:B------:R-:W-:Y:S01]  /*62a80*/  ISETP.LT.AND P4, PT, R249, UR74, !P0 ;  /* 0x0000004af9007c0c */ /* 0x000fe2000c781270 */
[----:B------:R-:W-:Y:S01]  /*62a90*/  VIADD R140, R252, 0x7 ;  /* 0x00000007fc8c7836 */ /* 0x000fe20000000000 */
[----:B------:R-:W1:Y:S01]  /*62aa0*/  LDCU UR6, c[0x0][0x398] ;  /* 0x00007300ff0677ac */ /* 0x000e620008000800 */
[----:B--2---:R-:W2:Y:S01]  /*62ab0*/  LDL.LU R239, [R1+0x4c] ;  /* 0x00004c0001ef7983 */ /* 0x004ea20000300800 */
[----:B------:R-:W-:Y:S01]  /*62ac0*/  IMAD.WIDE R136, R0, 0x4, R90 ;  /* 0x0000000400887825 */ /* 0x000fe200078e025a */
[----:B------:R-:W-:Y:S01]  /*62ad0*/  ISETP.LT.AND P0, PT, R248, UR52, !P0 ;  /* 0x00000034f8007c0c */ /* 0x000fe2000c701270 */
[----:B------:R-:W1:Y:S03]  /*62ae0*/  LDCU UR52, c[0x0][0x39c] ;  /* 0x00007380ff3477ac */ /* 0x000e660008000800 */
[----:B------:R1:W-:Y:S01]  /*62af0*/  @P3 STG.E desc[UR14][R136.64], R246 ;  /* 0x000000f688003986 */ /* 0x0003e2000c10190e */
[----:B------:R-:W2:Y:S01]  /*62b00*/  LDCU UR74, c[0x0][0x3b8] ;  /* 0x00007700ff4a77ac */ /* 0x000ea20008000800 */
[----:B-1----:R-:W-:-:S04]  /*62b10*/  IADD3 R136, PT, PT, R252, 0x6, RZ ;  /* 0x00000006fc887810 */ /* 0x002fc80007ffe0ff */
[----:B------:R-:W-:Y:S01]  /*62b20*/  ISETP.GE.AND P5, PT, R136, UR49, PT ;  /* 0x0000003188007c0c */ /* 0x000fe2000bfa6270 */
[----:B------:R-:W-:Y:S01]  /*62b30*/  IMAD.WIDE R136, R0, 0x4, R184 ;  /* 0x0000000400887825 */ /* 0x000fe200078e02b8 */
[----:B------:R-:W1:Y:S02]  /*62b40*/  LDCU UR49, c[0x0][0x398] ;  /* 0x00007300ff3177ac */ /* 0x000e640008000800 */
[----:B------:R-:W-:Y:S02]  /*62b50*/  ISETP.LT.AND P2, PT, R251, UR75, !P5 ;  /* 0x0000004bfb007c0c */ /* 0x000fe4000ef41270 */
[----:B------:R1:W-:Y:S01]  /*62b60*/  @P4 STG.E desc[UR14][R136.64], R142 ;  /* 0x0000008e88004986 */ /* 0x0003e2000c10190e */
[----:B------:R-:W-:Y:S01]  /*62b70*/  ISETP.LT.AND P3, PT, R250, UR4, !P5 ;  /* 0x00000004fa007c0c */ /* 0x000fe2000ef61270 */
[----:B------:R-:W2:Y:S01]  /*62b80*/  LDCU UR75, c[0x0][0x398] ;  /* 0x00007300ff4b77ac */ /* 0x000ea20008000800 */
[----:B------:R-:W-:Y:S02]  /*62b90*/  ISETP.LT.AND P6, PT, R249, UR51, !P5 ;  /* 0x00000033f9007c0c */ /* 0x000fe4000efc1270 */
[----:B------:R-:W-:Y:S01]  /*62ba0*/  ISETP.LT.AND P5, PT, R248, UR36, !P5 ;  /* 0x00000024f8007c0c */ /* 0x000fe2000efa1270 */
[----:B------:R-:W2:Y:S01]  /*62bb0*/  LDCU UR4, c[0x0][0x398] ;  /* 0x00007300ff0477ac */ /* 0x000ea20008000800 */
[C---:B-1----:R-:W-:Y:S01]  /*62bc0*/  IMAD.WIDE R136, R0.reuse, 0x4, R2 ;  /* 0x0000000400887825 */ /* 0x042fe200078e0202 */
[----:B------:R-:W-:Y:S01]  /*62bd0*/  IADD3 R0, PT, PT, R0, UR20, RZ ;  /* 0x0000001400007c10 */ /* 0x000fe2000fffe0ff */
[----:B------:R-:W1:Y:S01]  /*62be0*/  LDCU UR51, c[0x0][0x398] ;  /* 0x00007300ff3377ac */ /* 0x000e620008000800 */
[----:B------:R-:W-:-:S02]  /*62bf0*/  ISETP.GE.AND P4, PT, R140, UR73, PT ;  /* 0x000000498c007c0c */ /* 0x000fc4000bf86270 */
[----:B------:R1:W-:Y:S01]  /*62c00*/  @P0 STG.E desc[UR14][R136.64], R138 ;  /* 0x0000008a88000986 */ /* 0x0003e2000c10190e */
[C---:B------:R-:W-:Y:S01]  /*62c10*/  IMAD.WIDE R140, R0.reuse, 0x4, R90 ;  /* 0x00000004008c7825 */ /* 0x040fe200078e025a */
[----:B------:R-:W-:Y:S01]  /*62c20*/  ISETP.LT.AND P0, PT, R251, UR50, !P4 ;  /* 0x00000032fb007c0c */ /* 0x000fe2000e701270 */
[----:B------:R-:W2:Y:S01]  /*62c30*/  LDCU UR73, c[0x0][0x39c] ;  /* 0x00007380ff4977ac */ /* 0x000ea20008000800 */
[C---:B------:R-:W-:Y:S01]  /*62c40*/  IADD3 R187, PT, PT, R0.reuse, UR20, RZ ;  /* 0x0000001400bb7c10 */ /* 0x040fe2000fffe0ff */
[----:B------:R-:W2:Y:S01]  /*62c50*/  LDCU UR50, c[0x0][0x398] ;  /* 0x00007300ff3277ac */ /* 0x000ea20008000800 */
[----:B------:R-:W2:Y:S01]  /*62c60*/  LDCU UR36, c[0x0][0x3b8] ;  /* 0x00007700ff2477ac */ /* 0x000ea20008000800 */
[----:B-1----:R-:W-:-:S04]  /*62c70*/  IMAD.WIDE R136, R0, 0x4, R88 ;  /* 0x0000000400887825 */ /* 0x002fc800078e0258 */
[----:B------:R-:W-:Y:S01]  /*62c80*/  VIADD R138, R252, 0x8 ;  /* 0x00000008fc8a7836 */ /* 0x000fe20000000000 */
[----:B------:R1:W-:Y:S01]  /*62c90*/  @P2 STG.E desc[UR14][R136.64], R244 ;  /* 0x000000f488002986 */ /* 0x0003e2000c10190e */
[----:B------:R-:W-:Y:S01]  /*62ca0*/  ISETP.LT.AND P2, PT, R250, UR72, !P4 ;  /* 0x00000048fa007c0c */ /* 0x000fe2000e741270 */
[----:B------:R-:W2:Y:S01]  /*62cb0*/  LDCU UR72, c[0x0][0x398] ;  /* 0x00007300ff4877ac */ /* 0x000ea20008000800 */
[----:B-1----:R-:W-:Y:S01]  /*62cc0*/  IMAD.WIDE R136, R0, 0x4, R184 ;  /* 0x0000000400887825 */ /* 0x002fe200078e02b8 */
[----:B------:R1:W-:Y:S01]  /*62cd0*/  @P3 STG.E desc[UR14][R140.64], R236 ;  /* 0x000000ec8c003986 */ /* 0x0003e2000c10190e */
[----:B------:R-:W-:Y:S01]  /*62ce0*/  ISETP.LT.AND P3, PT, R249, UR33, !P4 ;  /* 0x00000021f9007c0c */ /* 0x000fe2000e761270 */
[----:B------:R-:W2:Y:S01]  /*62cf0*/  LDCU UR33, c[0x0][0x398] ;  /* 0x00007300ff2177ac */ /* 0x000ea20008000800 */
[----:B------:R-:W-:Y:S01]  /*62d00*/  ISETP.LT.AND P4, PT, R248, UR35, !P4 ;  /* 0x00000023f8007c0c */ /* 0x000fe2000e781270 */
[----:B------:R-:W2:Y:S01]  /*62d10*/  LDCU UR35, c[0x0][0x398] ;  /* 0x00007300ff2377ac */ /* 0x000ea20008000800 */
[----:B-1----:R-:W-:Y:S01]  /*62d20*/  IMAD.WIDE R140, R0, 0x4, R2 ;  /* 0x00000004008c7825 */ /* 0x002fe200078e0202 */
[----:B----4-:R1:W-:Y:S01]  /*62d30*/  @P6 STG.E desc[UR14][R136.64], R237 ;  /* 0x000000ed88006986 */ /* 0x0103e2000c10190e */
[----:B------:R-:W-:-:S02]  /*62d40*/  ISETP.GE.AND P6, PT, R138, UR69, PT ;  /* 0x000000458a007c0c */ /* 0x000fc4000bfc6270 */
[----:B------:R-:W-:Y:S01]  /*62d50*/  VIADD R0, R252, 0x9 ;  /* 0x00000009fc007836 */ /* 0x000fe20000000000 */
[----:B------:R-:W4:Y:S01]  /*62d60*/  LDCU UR69, c[0x0][0x3b8] ;  /* 0x00007700ff4577ac */ /* 0x000f220008000800 */
[----:B-1----:R-:W-:Y:S01]  /*62d70*/  IMAD.WIDE R136, R187, 0x4, R88 ;  /* 0x00000004bb887825 */ /* 0x002fe200078e0258 */
[----:B---3--:R1:W-:Y:S01]  /*62d80*/  @P5 STG.E desc[UR14][R140.64], R238 ;  /* 0x000000ee8c005986 */ /* 0x0083e2000c10190e */
[----:B------:R-:W-:Y:S02]  /*62d90*/  ISETP.LT.AND P5, PT, R251, UR71, !P6 ;  /* 0x00000047fb007c0c */ /* 0x000fe4000f7a1270 */
[C---:B------:R-:W-:Y:S01]  /*62da0*/  IMAD.WIDE R236, R187.reuse, 0x4, R2 ;  /* 0x00000004bbec7825 */ /* 0x040fe200078e0202 */
[----:B------:R-:W3:Y:S03]  /*62db0*/  LDCU UR71, c[0x0][0x39c] ;  /* 0x00007380ff4777ac */ /* 0x000ee60008000800 */
[----:B-1----:R-:W-:Y:S01]  /*62dc0*/  IMAD.WIDE R140, R187, 0x4, R90 ;  /* 0x00000004bb8c7825 */ /* 0x002fe200078e025a */
[----:B--2---:R1:W-:Y:S01]  /*62dd0*/  @P0 STG.E desc[UR14][R136.64], R239 ;  /* 0x000000ef88000986 */ /* 0x0043e2000c10190e */
[----:B------:R-:W-:Y:S01]  /*62de0*/  ISETP.LT.AND P0, PT, R250, UR48, !P6 ;  /* 0x00000030fa007c0c */ /* 0x000fe2000f701270 */
[----:B------:R-:W2:Y:S02]  /*62df0*/  LDCU UR48, c[0x0][0x398] ;  /* 0x00007300ff3077ac */ /* 0x000ea40008000800 */
[----:B------:R2:W-:Y:S01]  /*62e00*/  @P2 STG.E desc[UR14][R140.64], R247 ;  /* 0x000000f78c002986 */ /* 0x0005e2000c10190e */
[----:B------:R-:W-:Y:S01]  /*62e10*/  ISETP.LT.AND P2, PT, R249, UR70, !P6 ;  /* 0x00000046f9007c0c */ /* 0x000fe2000f741270 */
[----:B------:R-:W3:Y:S01]  /*62e20*/  LDCU UR70, c[0x0][0x398] ;  /* 0x00007300ff4677ac */ /* 0x000ee20008000800 */
[----:B------:R-:W-:Y:S01]  /*62e30*/  ISETP.LT.AND P6, PT, R248, UR47, !P6 ;  /* 0x0000002ff8007c0c */ /* 0x000fe2000f7c1270 */
[----:B------:R-:W3:Y:S01]  /*62e40*/  LDCU UR47, c[0x0][0x398] ;  /* 0x00007300ff2f77ac */ /* 0x000ee20008000800 */
[C---:B-1----:R-:W-:Y:S01]  /*62e50*/  IMAD.WIDE R238, R187.reuse, 0x4, R184 ;  /* 0x00000004bbee7825 */ /* 0x042fe200078e02b8 */
[----:B------:R-:W-:-:S04]  /*62e60*/  IADD3 R187, PT, PT, R187, UR20, RZ ;  /* 0x00000014bbbb7c10 */ /* 0x000fc8000fffe0ff */
[----:B------:R1:W-:Y:S01]  /*62e70*/  @P3 STG.E desc[UR14][R238.64], R143 ;  /* 0x0000008fee003986 */ /* 0x0003e2000c10190e */
[C---:B------:R-:W-:Y:S01]  /*62e80*/  IMAD.WIDE R136, R187.reuse, 0x4, R88 ;  /* 0x00000004bb887825 */ /* 0x040fe200078e0258 */
[----:B------:R-:W-:Y:S01]  /*62e90*/  ISETP.GE.AND P3, PT, R0, UR24, PT ;  /* 0x0000001800007c0c */ /* 0x000fe2000bf66270 */
[----:B------:R-:W3:Y:S01]  /*62ea0*/  LDCU UR24, c[0x0][0x398] ;  /* 0x00007300ff1877ac */ /* 0x000ee20008000800 */
[----:B------:R4:W-:Y:S01]  /*62eb0*/  @P4 STG.E desc[UR14][R236.64], R139 ;  /* 0x0000008bec004986 */ /* 0x0009e2000c10190e */
[----:B--2---:R-:W-:Y:S01]  /*62ec0*/  IMAD.WIDE R140, R187, 0x4, R90 ;  /* 0x00000004bb8c7825 */ /* 0x004fe200078e025a */
[----:B------:R-:W-:Y:S01]  /*62ed0*/  ISETP.LT.AND P4, PT, R251, UR16, !P3 ;  /* 0x00000010fb007c0c */ /* 0x000fe2000df81270 */
[----:B------:R-:W2:Y:S02]  /*62ee0*/  LDCU UR16, c[0x0][0x3b8] ;  /* 0x00007700ff1077ac */ /* 0x000ea40008000800 */
[----:B------:R-:W-:Y:S01]  /*62ef0*/  VIADD R0, R252, 0xa ;  /* 0x0000000afc007836 */ /* 0x000fe20000000000 */
[----:B------:R2:W-:Y:S01]  /*62f00*/  @P5 STG.E desc[UR14][R136.64], R100 ;  /* 0x0000006488005986 */ /* 0x0005e2000c10190e */
[----:B------:R-:W-:Y:S01]  /*62f10*/  ISETP.LT.AND P5, PT, R250, UR68, !P3 ;  /* 0x00000044fa007c0c */ /* 0x000fe2000dfa1270 */
[C---:B-1----:R-:W-:Y:S01]  /*62f20*/  IMAD.WIDE R142, R187.reuse, 0x4, R2 ;  /* 0x00000004bb8e7825 */ /* 0x042fe200078e0202 */
[----:B------:R-:W1:Y:S03]  /*62f30*/  LDCU UR68, c[0x0][0x39c] ;  /* 0x00007380ff4477ac */ /* 0x000e660008000800 */
[----:B----4-:R-:W-:Y:S01]  /*62f40*/  IMAD.WIDE R138, R187, 0x4, R184 ;  /* 0x00000004bb8a7825 */ /* 0x010fe200078e02b8 */
[----:B------:R4:W-:Y:S01]  /*62f50*/  @P0 STG.E desc[UR14][R140.64], R60 ;  /* 0x0000003c8c000986 */ /* 0x0009e2000c10190e */
[----:B------:R-:W-:Y:S01]  /*62f60*/  ISETP.LT.AND P0, PT, R249, UR34, !P3 ;  /* 0x00000022f9007c0c */ /* 0x000fe2000df01270 */
[----:B------:R-:W1:Y:S01]  /*62f70*/  LDCU UR34, c[0x0][0x398] ;  /* 0x00007300ff2277ac */ /* 0x000e620008000800 */
[----:B------:R-:W-:Y:S01]  /*62f80*/  IADD3 R187, PT, PT, R187, UR20, RZ ;  /* 0x00000014bbbb7c10 */ /* 0x000fe2000fffe0ff */
[----:B------:R3:W-:Y:S01]  /*62f90*/  @P2 STG.E desc[UR14][R138.64], R52 ;  /* 0x000000348a002986 */ /* 0x0007e2000c10190e */
[----:B------:R-:W-:-:S02]  /*62fa0*/  ISETP.GE.AND P2, PT, R0, UR44, PT ;  /* 0x0000002c00007c0c */ /* 0x000fc4000bf46270 */
[----:B------:R-:W-:Y:S01]  /*62fb0*/  ISETP.LT.AND P3, PT, R248, UR67, !P3 ;  /* 0x00000043f8007c0c */ /* 0x000fe2000df61270 */
[----:B------:R1:W-:Y:S01]  /*62fc0*/  @P6 STG.E desc[UR14][R142.64], R156 ;  /* 0x0000009c8e006986 */ /* 0x0003e2000c10190e */
[----:B------:R-:W-:Y:S01]  /*62fd0*/  ISETP.LT.AND P6, PT, R251, UR46, !P2 ;  /* 0x0000002efb007c0c */ /* 0x000fe2000d7c1270 */
[C---:B--2---:R-:W-:Y:S01]  /*62fe0*/  IMAD.WIDE R136, R187.reuse, 0x4, R88 ;  /* 0x00000004bb887825 */ /* 0x044fe200078e0258 */
[C---:B------:R-:W-:Y:S01]  /*62ff0*/  IADD3 R237, PT, PT, R187.reuse, UR20, RZ ;  /* 0x00000014bbed7c10 */ /* 0x040fe2000fffe0ff */
[----:B------:R-:W2:Y:S02]  /*63000*/  LDCU UR67, c[0x0][0x398] ;  /* 0x00007300ff4377ac */ /* 0x000ea40008000800 */
[C---:B----4-:R-:W-:Y:S01]  /*63010*/  IMAD.WIDE R140, R187.reuse, 0x4, R90 ;  /* 0x00000004bb8c7825 */ /* 0x050fe200078e025a */
[----:B------:R4:W-:Y:S03]  /*63020*/  @P4 STG.E desc[UR14][R136.64], R144 ;  /* 0x0000009088004986 */ /* 0x0009e6000c10190e */
[----:B---3--:R-:W-:Y:S01]  /*63030*/  IMAD.WIDE R138, R187, 0x4, R184 ;  /* 0x00000004bb8a7825 */ /* 0x008fe200078e02b8 */
[----:B------:R-:W-:-:S03]  /*63040*/  ISETP.LT.AND P4, PT, R250, UR64, !P2 ;  /* 0x00000040fa007c0c */ /* 0x000fc6000d781270 */
[----:B------:R-:W-:Y:S01]  /*63050*/  VIADD R0, R252, 0xb ;  /* 0x0000000bfc007836 */ /* 0x000fe20000000000 */
[----:B------:R3:W-:Y:S01]  /*63060*/  @P5 STG.E desc[UR14][R140.64], R8 ;  /* 0x000000088c005986 */ /* 0x0007e2000c10190e */
[----:B------:R-:W-:Y:S01]  /*63070*/  ISETP.LT.AND P5, PT, R249, UR66, !P2 ;  /* 0x00000042f9007c0c */ /* 0x000fe2000d7a1270 */
[----:B-1----:R-:W-:Y:S01]  /*63080*/  IMAD.WIDE R142, R237, 0x4, R90 ;  /* 0x00000004ed8e7825 */ /* 0x002fe200078e025a */
[----:B------:R-:W1:Y:S01]  /*63090*/  LDCU UR44, c[0x0][0x398] ;  /* 0x00007300ff2c77ac */ /* 0x000e620008000800 */
[----:B------:R2:W-:Y:S02]  /*630a0*/  @P0 STG.E desc[UR14][R138.64], R160 ;  /* 0x000000a08a000986 */ /* 0x0005e4000c10190e */
[----:B----4-:R-:W-:Y:S01]  /*630b0*/  IMAD.WIDE R136, R187, 0x4, R2 ;  /* 0x00000004bb887825 */ /* 0x010fe200078e0202 */
[----:B------:R-:W-:Y:S01]  /*630c0*/  ISETP.GE.AND P0, PT, R0, UR65, PT ;  /* 0x0000004100007c0c */ /* 0x000fe2000bf06270 */
[----:B------:R-:W4:Y:S02]  /*630d0*/  LDCU UR46, c[0x0][0x398] ;  /* 0x00007300ff2e77ac */ /* 0x000f240008000800 */
[----:B---3--:R-:W-:Y:S01]  /*630e0*/  IMAD.WIDE R140, R237, 0x4, R88 ;  /* 0x00000004ed8c7825 */ /* 0x008fe200078e0258 */
[----:B------:R-:W-:Y:S01]  /*630f0*/  ISETP.LT.AND P2, PT, R248, UR31, !P2 ;  /* 0x0000001ff8007c0c */ /* 0x000fe2000d741270 */
[----:B------:R3:W-:Y:S01]  /*63100*/  @P3 STG.E desc[UR14][R136.64], R188 ;  /* 0x000000bc88003986 */ /* 0x0007e2000c10190e */
[----:B------:R-:W-:Y:S01]  /*63110*/  ISETP.LT.AND P3, PT, R251, UR25, !P0 ;  /* 0x00000019fb007c0c */ /* 0x000fe2000c761270 */
[C---:B------:R-:W-:Y:S01]  /*63120*/  VIADD R187, R237.reuse, UR20 ;  /* 0x00000014edbb7c36 */ /* 0x040fe20008000000 */
[----:B------:R-:W-:Y:S01]  /*63130*/  IADD3 R0, PT, PT, R252, 0xc, RZ ;  /* 0x0000000cfc007810 */ /* 0x000fe20007ffe0ff */
[----:B------:R1:W-:Y:S01]  /*63140*/  @P6 STG.E desc[UR14][R140.64], R101 ;  /* 0x000000658c006986 */ /* 0x0003e2000c10190e */
[----:B------:R-:W-:Y:S01]  /*63150*/  ISETP.LT.AND P6, PT, R250, UR45, !P0 ;  /* 0x0000002dfa007c0c */ /* 0x000fe2000c7c1270 */
[C---:B--2---:R-:W-:Y:S01]  /*63160*/  IMAD.WIDE R138, R237.reuse, 0x4, R2 ;  /* 0x00000004ed8a7825 */ /* 0x044fe200078e0202 */
[----:B------:R-:W2:Y:S01]  /*63170*/  LDCU UR66, c[0x0][0x39c] ;  /* 0x00007380ff4277ac */ /* 0x000ea20008000800 */
[----:B------:R4:W-:Y:S01]  /*63180*/  @P4 STG.E desc[UR14][R142.64], R61 ;  /* 0x0000003d8e004986 */ /* 0x0009e2000c10190e */
[----:B------:R-:W2:Y:S01]  /*63190*/  LDCU UR31, c[0x0][0x398] ;  /* 0x00007300ff1f77ac */ /* 0x000ea20008000800 */
[----:B---3--:R-:W-:Y:S01]  /*631a0*/  IMAD.WIDE R136, R237, 0x4, R184 ;  /* 0x00000004ed887825 */ /* 0x008fe200078e02b8 */
[----:B------:R-:W-:-:S02]  /*631b0*/  ISETP.LT.AND P4, PT, R249, UR32, !P0 ;  /* 0x00000020f9007c0c */ /* 0x000fc4000c781270 */
[C---:B------:R-:W-:Y:S01]  /*631c0*/  IADD3 R239, PT, PT, R187.reuse, UR20, RZ ;  /* 0x00000014bbef7c10 */ /* 0x040fe2000fffe0ff */
[C---:B-1----:R-:W-:Y:S01]  /*631d0*/  IMAD.WIDE R140, R187.reuse, 0x4, R90 ;  /* 0x00000004bb8c7825 */ /* 0x042fe200078e025a */
[----:B------:R1:W-:Y:S01]  /*631e0*/  @P5 STG.E desc[UR14][R136.64], R53 ;  /* 0x0000003588005986 */ /* 0x0003e2000c10190e */
[----:B------:R-:W-:Y:S01]  /*631f0*/  ISETP.GE.AND P5, PT, R0, UR77, PT ;  /* 0x0000004d00007c0c */ /* 0x000fe2000bfa6270 */
[----:B------:R-:W3:Y:S01]  /*63200*/  LDCU UR65, c[0x0][0x398] ;  /* 0x00007300ff4177ac */ /* 0x000ee20008000800 */
[----:B----4-:R-:W-:Y:S01]  /*63210*/  IMAD.WIDE R60, R187, 0x4, R88 ;  /* 0x00000004bb3c7825 */ /* 0x010fe200078e0258 */
[----:B------:R-:W-:Y:S01]  /*63220*/  ISETP.LT.AND P0, PT, R248, UR63, !P0 ;  /* 0x0000003ff8007c0c */ /* 0x000fe2000c701270 */
[----:B------:R-:W-:Y:S01]  /*63230*/  @P2 STG.E desc[UR14][R138.64], R157 ;  /* 0x0000009d8a002986 */ /* 0x000fe2000c10190e */
[----:B------:R-:W-:Y:S01]  /*63240*/  ISETP.LT.AND P2, PT, R251, UR62, !P5 ;  /* 0x0000003efb007c0c */ /* 0x000fe2000ef41270 */
[----:B------:R-:W-:Y:S01]  /*63250*/  VIADD R0, R252, 0xd ;  /* 0x0000000dfc007836 */ /* 0x000fe20000000000 */
[----:B------:R-:W4:Y:S01]  /*63260*/  LDCU UR25, c[0x0][0x398] ;  /* 0x00007300ff1977ac */ /* 0x000f220008000800 */
[----:B------:R2:W-:Y:S01]  /*63270*/  @P3 STG.E desc[UR14][R60.64], R145 ;  /* 0x000000913c003986 */ /* 0x0005e2000c10190e */
[----:B------:R-:W-:Y:S01]  /*63280*/  ISETP.LT.AND P3, PT, R250, UR43, !P5 ;  /* 0x0000002bfa007c0c */ /* 0x000fe2000ef61270 */
[----:B-1----:R-:W-:-:S02]  /*63290*/  IMAD.WIDE R52, R187, 0x4, R184 ;  /* 0x00000004bb347825 */ /* 0x002fc400078e02b8 */
[----:B------:R1:W-:Y:S01]  /*632a0*/  @P6 STG.E desc[UR14][R140.64], R9 ;  /* 0x000000098c006986 */ /* 0x0003e2000c10190e */
[----:B------:R-:W-:Y:S01]  /*632b0*/  ISETP.LT.AND P6, PT, R249, UR26, !P5 ;  /* 0x0000001af9007c0c */ /* 0x000fe2000efc1270 */
[----:B------:R-:W3:Y:S01]  /*632c0*/  LDCU UR64, c[0x0][0x3b8] ;  /* 0x00007700ff4077ac */ /* 0x000ee20008000800 */
[----:B------:R-:W-:Y:S01]  /*632d0*/  ISETP.LT.AND P5, PT, R248, UR59, !P5 ;  /* 0x0000003bf8007c0c */ /* 0x000fe2000efa1270 */
[----:B------:R-:W-:Y:S01]  /*632e0*/  IMAD.WIDE R136, R187, 0x4, R2 ;  /* 0x00000004bb887825 */ /* 0x000fe200078e0202 */
[----:B------:R4:W-:Y:S01]  /*632f0*/  @P4 STG.E desc[UR14][R52.64], R161 ;  /* 0x000000a134004986 */ /* 0x0009e2000c10190e */
[----:B------:R-:W-:Y:S01]  /*63300*/  ISETP.GE.AND P4, PT, R0, UR61, PT ;  /* 0x0000003d00007c0c */ /* 0x000fe2000bf86270 */
[----:B------:R-:W3:Y:S01]  /*63310*/  LDCU UR63, c[0x0][0x39c] ;  /* 0x00007380ff3f77ac */ /* 0x000ee20008000800 */
[C---:B--2---:R-:W-:Y:S01]  /*63320*/  IMAD.WIDE R60, R239.reuse, 0x4, R90 ;  /* 0x00000004ef3c7825 */ /* 0x044fe200078e025a */
[----:B------:R-:W2:Y:S03]  /*63330*/  LDCU UR45, c[0x0][0x398] ;  /* 0x00007300ff2d77ac */ /* 0x000ea60008000800 */
[----:B-1----:R-:W-:Y:S01]  /*63340*/  IMAD.WIDE R8, R239, 0x4, R88 ;  /* 0x00000004ef087825 */ /* 0x002fe200078e0258 */
[----:B------:R-:W-:Y:S01]  /*63350*/  @P0 STG.E desc[UR14][R136.64], R189 ;  /* 0x000000bd88000986 */ /* 0x000fe2000c10190e */
[----:B------:R-:W-:Y:S01]  /*63360*/  ISETP.LT.AND P0, PT, R251, UR42, !P4 ;  /* 0x0000002afb007c0c */ /* 0x000fe2000e701270 */
[----:B------:R-:W1:Y:S01]  /*63370*/  LDCU UR32, c[0x0][0x3b8] ;  /* 0x00007700ff2077ac */ /* 0x000e620008000800 */
[----:B------:R-:W-:-:S02]  /*63380*/  VIADD R0, R252, 0xe ;  /* 0x0000000efc007836 */ /* 0x000fc40000000000 */
[----:B----4-:R-:W-:Y:S01]  /*63390*/  IMAD.WIDE R52, R239, 0x4, R184 ;  /* 0x00000004ef347825 */ /* 0x010fe200078e02b8 */
[----:B------:R4:W-:Y:S01]  /*633a0*/  @P2 STG.E desc[UR14][R8.64], R102 ;  /* 0x0000006608002986 */ /* 0x0009e2000c10190e */
[----:B------:R-:W-:Y:S01]  /*633b0*/  ISETP.LT.AND P2, PT, R250, UR60, !P4 ;  /* 0x0000003cfa007c0c */ /* 0x000fe2000e741270 */
[----:B------:R-:W1:Y:S02]  /*633c0*/  LDCU UR77, c[0x0][0x398] ;  /* 0x00007300ff4d77ac */ /* 0x000e640008000800 */
[----:B------:R2:W-:Y:S01]  /*633d0*/  @P3 STG.E desc[UR14][R60.64], R62 ;  /* 0x0000003e3c003986 */ /* 0x0005e2000c10190e */
[----:B------:R-:W-:Y:S01]  /*633e0*/  ISETP.LT.AND P3, PT, R249, UR28, !P4 ;  /* 0x0000001cf9007c0c */ /* 0x000fe2000e761270 */
[C---:B------:R-:W-:Y:S01]  /*633f0*/  VIADD R101, R239.reuse, UR20 ;  /* 0x00000014ef657c36 */ /* 0x040fe20008000000 */
[----:B------:R-:W1:Y:S01]  /*63400*/  LDCU UR62, c[0x0][0x398] ;  /* 0x00007300ff3e77ac */ /* 0x000e620008000800 */
[----:B------:R-:W-:Y:S01]  /*63410*/  @P6 STG.E desc[UR14][R52.64], R54 ;  /* 0x0000003634006986 */ /* 0x000fe2000c10190e */
[----:B------:R-:W-:Y:S01]  /*63420*/  ISETP.GE.AND P6, PT, R0, UR58, PT ;  /* 0x0000003a00007c0c */ /* 0x000fe2000bfc6270 */
[----:B------:R-:W1:Y:S01]  /*63430*/  LDCU UR59, c[0x0][0x39c] ;  /* 0x00007380ff3b77ac */ /* 0x000e620008000800 */
[----:B----4-:R-:W-:Y:S01]  /*63440*/  IMAD.WIDE R8, R239, 0x4, R2 ;  /* 0x00000004ef087825 */ /* 0x010fe200078e0202 */
[----:B------:R-:W-:Y:S01]  /*63450*/  ISETP.LT.AND P4, PT, R248, UR18, !P4 ;  /* 0x00000012f8007c0c */ /* 0x000fe2000e781270 */
[----:B------:R-:W4:Y:S03]  /*63460*/  LDCU UR20, c[0x0][0x398] ;  /* 0x00007300ff1477ac */ /* 0x000f260008000800 */
[----:B------:R1:W-:Y:S01]  /*63470*/  @P5 STG.E desc[UR14][R8.64], R158 ;  /* 0x0000009e08005986 */ /* 0x0003e2000c10190e */
[----:B------:R-:W-:Y:S01]  /*63480*/  ISETP.LT.AND P5, PT, R251, UR39, !P6 ;  /* 0x00000027fb007c0c */ /* 0x000fe2000f7a1270 */
[C---:B--2---:R-:W-:Y:S01]  /*63490*/  IMAD.WIDE R60, R101.reuse, 0x4, R88 ;  /* 0x00000004653c7825 */ /* 0x044fe200078e0258 */
[C---:B------:R-:W-:Y:S01]  /*634a0*/  IADD3 R139, PT, PT, R101.reuse, UR41, RZ ;  /* 0x00000029658b7c10 */ /* 0x040fe2000fffe0ff */
[----:B------:R-:W2:Y:S02]  /*634b0*/  LDCU UR43, c[0x0][0x398] ;  /* 0x00007300ff2b77ac */ /* 0x000ea40008000800 */
[----:B------:R-:W-:Y:S01]  /*634c0*/  IMAD.WIDE R136, R101, 0x4, R90 ;  /* 0x0000000465887825 */ /* 0x000fe200078e025a */
[----:B------:R3:W-:Y:S01]  /*634d0*/  @P0 STG.E desc[UR14][R60.64], R146 ;  /* 0x000000923c000986 */ /* 0x0007e2000c10190e */
[----:B------:R-:W2:Y:S02]  /*634e0*/  LDCU UR61, c[0x0][0x398] ;  /* 0x00007300ff3d77ac */ /* 0x000ea40008000800 */
[----:B------:R-:W-:-:S02]  /*634f0*/  VIADD R0, R252, 0xf ;  /* 0x0000000ffc007836 */ /* 0x000fc40000000000 */
[----:B-1----:R-:W-:Y:S01]  /*63500*/  IMAD.WIDE R8, R101, 0x4, R184 ;  /* 0x0000000465087825 */ /* 0x002fe200078e02b8 */
[----:B------:R-:W-:Y:S01]  /*63510*/  ISETP.LT.AND P0, PT, R250, UR57, !P6 ;  /* 0x00000039fa007c0c */ /* 0x000fe2000f701270 */
[----:B------:R1:W-:Y:S01]  /*63520*/  @P2 STG.E desc[UR14][R136.64], R10 ;  /* 0x0000000a88002986 */ /* 0x0003e2000c10190e */
[----:B------:R-:W-:Y:S01]  /*63530*/  ISETP.LT.AND P2, PT, R249, UR30, !P6 ;  /* 0x0000001ef9007c0c */ /* 0x000fe2000f741270 */
[----:B------:R-:W-:Y:S01]  /*63540*/  IMAD.WIDE R52, R101, 0x4, R2 ;  /* 0x0000000465347825 */ /* 0x000fe200078e0202 */
[C---:B------:R-:W-:Y:S01]  /*63550*/  IADD3 R141, PT, PT, R139.reuse, UR54, RZ ;  /* 0x000000368b8d7c10 */ /* 0x040fe2000fffe0ff */
[----:B------:R2:W-:Y:S01]  /*63560*/  @P3 STG.E desc[UR14][R8.64], R162 ;  /* 0x000000a208003986 */ /* 0x0005e2000c10190e */
[----:B------:R-:W-:Y:S01]  /*63570*/  ISETP.GE.AND P3, PT, R0, UR56, PT ;  /* 0x0000003800007c0c */ /* 0x000fe2000bf66270 */
[----:B---3--:R-:W-:Y:S01]  /*63580*/  IMAD.WIDE R60, R139, 0x4, R88 ;  /* 0x000000048b3c7825 */ /* 0x008fe200078e0258 */
[----:B------:R-:W-:Y:S01]  /*63590*/  ISETP.LT.AND P6, PT, R248, UR40, !P6 ;  /* 0x00000028f8007c0c */ /* 0x000fe2000f7c1270 */
[----:B------:R3:W-:Y:S01]  /*635a0*/  @P4 STG.E desc[UR14][R52.64], R190 ;  /* 0x000000be34004986 */ /* 0x0007e2000c10190e */
[----:B------:R-:W-:Y:S01]  /*635b0*/  ISETP.LT.AND P4, PT, R251, UR22, !P3 ;  /* 0x00000016fb007c0c */ /* 0x000fe2000df81270 */
[----:B------:R-:W-:Y:S01]  /*635c0*/  IMAD.WIDE R100, R139, 0x4, R90 ;  /* 0x000000048b647825 */ /* 0x000fe200078e025a */
[----:B------:R-:W4:Y:S01]  /*635d0*/  LDCU UR42, c[0x0][0x398] ;  /* 0x00007300ff2a77ac */ /* 0x000f220008000800 */
[----:B------:R3:W-:Y:S01]  /*635e0*/  @P5 STG.E desc[UR14][R60.64], R103 ;  /* 0x000000673c005986 */ /* 0x0007e2000c10190e */
[----:B------:R-:W-:Y:S01]  /*635f0*/  ISETP.LT.AND P5, PT, R250, UR55, !P3 ;  /* 0x00000037fa007c0c */ /* 0x000fe2000dfa1270 */
[----:B------:R-:W-:Y:S01]  /*63600*/  VIADD R0, R252, 0x10 ;  /* 0x00000010fc007836 */ /* 0x000fe20000000000 */
[----:B-1----:R-:W-:Y:S01]  /*63610*/  IADD3 R137, PT, PT, R141, UR76, RZ ;  /* 0x0000004c8d897c10 */ /* 0x002fe2000fffe0ff */
[----:B--2---:R-:W-:Y:S01]  /*63620*/  IMAD.WIDE R8, R139, 0x4, R184 ;  /* 0x000000048b087825 */ /* 0x004fe200078e02b8 */
[----:B------:R1:W-:Y:S01]  /*63630*/  @P0 STG.E desc[UR14][R100.64], R63 ;  /* 0x0000003f64000986 */ /* 0x0003e2000c10190e */
[----:B------:R-:W-:Y:S01]  /*63640*/  ISETP.LT.AND P0, PT, R249, UR27, !P3 ;  /* 0x0000001bf9007c0c */ /* 0x000fe2000df01270 */
[----:B------:R-:W2:Y:S01]  /*63650*/  LDCU UR26, c[0x0][0x3b8] ;  /* 0x00007700ff1a77ac */ /* 0x000ea20008000800 */
[----:B---3--:R-:W-:Y:S01]  /*63660*/  IMAD.WIDE R52, R139, 0x4, R2 ;  /* 0x000000048b347825 */ /* 0x008fe200078e0202 */
[----:B------:R3:W-:Y:S01]  /*63670*/  @P2 STG.E desc[UR14][R8.64], R55 ;  /* 0x0000003708002986 */ /* 0x0007e2000c10190e */
[----:B------:R-:W-:Y:S01]  /*63680*/  ISETP.GE.AND P2, PT, R0, UR29, PT ;  /* 0x0000001d00007c0c */ /* 0x000fe2000bf46270 */
[----:B------:R-:W2:Y:S01]  /*63690*/  LDCU UR60, c[0x0][0x398] ;  /* 0x00007300ff3c77ac */ /* 0x000ea20008000800 */
[C---:B------:R-:W-:Y:S01]  /*636a0*/  IMAD.WIDE R60, R141.reuse, 0x4, R88 ;  /* 0x000000048d3c7825 */ /* 0x040fe200078e0258 */
[----:B------:R-:W-:Y:S01]  /*636b0*/  ISETP.LT.AND P3, PT, R248, UR21, !P3 ;  /* 0x00000015f8007c0c */ /* 0x000fe2000df61270 */
[----:B------:R4:W-:Y:S01]  /*636c0*/  @P6 STG.E desc[UR14][R52.64], R159 ;  /* 0x0000009f34006986 */ /* 0x0009e2000c10190e */
[----:B------:R-:W2:Y:S01]  /*636d0*/  LDCU UR41, c[0x0][0x39c] ;  /* 0x00007380ff2977ac */ /* 0x000ea20008000800 */
[----:B-1----:R-:W-:Y:S01]  /*636e0*/  IMAD.WIDE R62, R141, 0x4, R90 ;  /* 0x000000048d3e7825 */ /* 0x002fe200078e025a */
[----:B------:R-:W-:Y:S01]  /*636f0*/  ISETP.LT.AND P6, PT, R251, UR53, !P2 ;  /* 0x00000035fb007c0c */ /* 0x000fe2000d7c1270 */
[----:B------:R-:W-:Y:S01]  /*63700*/  @P4 STG.E desc[UR14][R60.64], R147 ;  /* 0x000000933c004986 */ /* 0x000fe2000c10190e */
[----:B------:R-:W-:Y:S01]  /*63710*/  ISETP.LT.AND P4, PT, R250, UR38, !P2 ;  /* 0x00000026fa007c0c */ /* 0x000fe2000d781270 */
[----:B---3--:R-:W-:Y:S01]  /*63720*/  IMAD.WIDE R8, R141, 0x4, R184 ;  /* 0x000000048d087825 */ /* 0x008fe200078e02b8 */
[----:B------:R-:W-:Y:S01]  /*63730*/  IADD3 R101, PT, PT, R137, UR74, RZ ;  /* 0x0000004a89657c10 */ /* 0x000fe2000fffe0ff */
[----:B------:R1:W-:Y:S01]  /*63740*/  @P5 STG.E desc[UR14][R62.64], R11 ;  /* 0x0000000b3e005986 */ /* 0x0003e2000c10190e */
[----:B------:R-:W-:Y:S01]  /*63750*/  ISETP.LT.AND P5, PT, R249, UR37, !P2 ;  /* 0x00000025f9007c0c */ /* 0x000fe2000d7a1270 */
[----:B------:R-:W-:Y:S01]  /*63760*/  VIADD R0, R252, 0x11 ;  /* 0x00000011fc007836 */ /* 0x000fe20000000000 */
[----:B------:R-:W-:Y:S01]  /*63770*/  ISETP.LT.AND P2, PT, R248, UR23, !P2 ;  /* 0x00000017f8007c0c */ /* 0x000fe2000d741270 */
[----:B----4-:R-:W-:Y:S01]  /*63780*/  IMAD.WIDE R52, R141, 0x4, R2 ;  /* 0x000000048d347825 */ /* 0x010fe200078e0202 */
[----:B------:R3:W-:Y:S01]  /*63790*/  @P0 STG.E desc[UR14][R8.64], R163 ;  /* 0x000000a308000986 */ /* 0x0007e2000c10190e */
[----:B------:R-:W4:Y:S01]  /*637a0*/  LDCU UR28, c[0x0][0x398] ;  /* 0x00007300ff1c77ac */ /* 0x000f220008000800 */
[----:B------:R-:W-:Y:S01]  /*637b0*/  ISETP.GE.AND P0, PT, R0, UR52, PT ;  /* 0x0000003400007c0c */ /* 0x000fe2000bf06270 */
[C---:B------:R-:W-:Y:S01]  /*637c0*/  IMAD.WIDE R54, R137.reuse, 0x4, R90 ;  /* 0x0000000489367825 */ /* 0x040fe200078e025a */
[----:B------:R-:W2:Y:S03]  /*637d0*/  LDCU UR58, c[0x0][0x398] ;  /* 0x00007300ff3a77ac */ /* 0x000ea60008000800 */
[----:B-1----:R-:W-:Y:S01]  /*637e0*/  IMAD.WIDE R10, R137, 0x4, R88 ;  /* 0x00000004890a7825 */ /* 0x002fe200078e0258 */
[----:B------:R1:W-:Y:S01]  /*637f0*/  @P3 STG.E desc[UR14][R52.64], R191 ;  /* 0x000000bf34003986 */ /* 0x0003e2000c10190e */
[----:B------:R-:W-:Y:S01]  /*63800*/  ISETP.LT.AND P3, PT, R251, UR49, !P0 ;  /* 0x00000031fb007c0c */ /* 0x000fe2000c761270 */
[----:B------:R-:W2:Y:S01]  /*63810*/  LDCU UR39, c[0x0][0x398] ;  /* 0x00007300ff2777ac */ /* 0x000ea20008000800 */
[----:B------:R-:W-:-:S02]  /*63820*/  VIADD R0, R252, 0x12 ;  /* 0x00000012fc007836 */ /* 0x000fc40000000000 */
[----:B---3--:R-:W-:Y:S01]  /*63830*/  IMAD.WIDE R8, R137, 0x4, R184 ;  /* 0x0000000489087825 */ /* 0x008fe200078e02b8 */
[----:B------:R3:W-:Y:S01]  /*63840*/  @P6 STG.E desc[UR14][R10.64], R120 ;  /* 0x000000780a006986 */ /* 0x0007e2000c10190e */
[----:B------:R-:W-:Y:S01]  /*63850*/  ISETP.LT.AND P6, PT, R250, UR75, !P0 ;  /* 0x0000004bfa007c0c */ /* 0x000fe2000c7c1270 */
[----:B------:R-:W2:Y:S02]  /*63860*/  LDCU UR57, c[0x0][0x398] ;  /* 0x00007300ff3977ac */ /* 0x000ea40008000800 */
[----:B------:R4:W-:Y:S01]  /*63870*/  @P4 STG.E desc[UR14][R54.64], R64 ;  /* 0x0000004036004986 */ /* 0x0009e2000c10190e */
[----:B------:R-:W-:Y:S01]  /*63880*/  ISETP.LT.AND P4, PT, R249, UR4, !P0 ;  /* 0x00000004f9007c0c */ /* 0x000fe2000c781270 */
[C---:B-1----:R-:W-:Y:S01]  /*63890*/  IMAD.WIDE R52, R101.reuse, 0x4, R88 ;  /* 0x0000000465347825 */ /* 0x042fe200078e0258 */
[----:B------:R-:W-:Y:S01]  /*638a0*/  IADD3 R61, PT, PT, R101, UR36, RZ ;  /* 0x00000024653d7c10 */ /* 0x000fe2000fffe0ff */
[----:B------:R1:W-:Y:S01]  /*638b0*/  @P5 STG.E desc[UR14][R8.64], R32 ;  /* 0x0000002008005986 */ /* 0x0003e2000c10190e */
[----:B------:R-:W-:Y:S01]  /*638c0*/  ISETP.GE.AND P5, PT, R0, UR73, PT ;  /* 0x0000004900007c0c */ /* 0x000fe2000bfa6270 */
[----:B------:R-:W2:Y:S01]  /*638d0*/  LDCU UR18, c[0x0][0x3b8] ;  /* 0x00007700ff1277ac */ /* 0x000ea20008000800 */
[----:B---3--:R-:W-:Y:S01]  /*638e0*/  IMAD.WIDE R10, R137, 0x4, R2 ;  /* 0x00000004890a7825 */ /* 0x008fe200078e0202 */
[----:B------:R-:W-:Y:S01]  /*638f0*/  ISETP.LT.AND P0, PT, R248, UR51, !P0 ;  /* 0x00000033f8007c0c */ /* 0x000fe2000c701270 */
[----:B------:R-:W3:Y:S03]  /*63900*/  LDCU UR30, c[0x0][0x398] ;  /* 0x00007300ff1e77ac */ /* 0x000ee60008000800 */
[----:B------:R2:W-:Y:S01]  /*63910*/  @P2 STG.E desc[UR14][R10.64], R200 ;  /* 0x000000c80a002986 */ /* 0x0005e2000c10190e */
[----:B------:R-:W-:Y:S01]  /*63920*/  ISETP.LT.AND P2, PT, R251, UR50, !P5 ;  /* 0x00000032fb007c0c */ /* 0x000fe2000ef41270 */
[----:B----4-:R-:W-:Y:S01]  /*63930*/  IMAD.WIDE R54, R101, 0x4, R90 ;  /* 0x0000000465367825 */ /* 0x010fe200078e025a */
[----:B------:R-:W-:Y:S01]  /*63940*/  IADD3 R63, PT, PT, R61, UR69, RZ ;  /* 0x000000453d3f7c10 */ /* 0x000fe2000fffe0ff */
[----:B------:R-:W4:Y:S02]  /*63950*/  LDCU UR54, c[0x0][0x39c] ;  /* 0x00007380ff3677ac */ /* 0x000f240008000800 */
[C---:B-1----:R-:W-:Y:S01]  /*63960*/  IMAD.WIDE R8, R101.reuse, 0x4, R184 ;  /* 0x0000000465087825 */ /* 0x042fe200078e02b8 */
[----:B------:R1:W-:Y:S01]  /*63970*/  @P3 STG.E desc[UR14][R52.64], R164 ;  /* 0x000000a434003986 */ /* 0x0003e2000c10190e */
[----:B------:R-:W3:Y:S02]  /*63980*/  LDCU UR56, c[0x0][0x398] ;  /* 0x00007300ff3877ac */ /* 0x000ee40008000800 */
[----:B------:R-:W-:Y:S01]  /*63990*/  VIADD R0, R252, 0x13 ;  /* 0x00000013fc007836 */ /* 0x000fe20000000000 */
[----:B------:R-:W-:Y:S01]  /*639a0*/  ISETP.LT.AND P3, PT, R250, UR72, !P5 ;  /* 0x00000048fa007c0c */ /* 0x000fe2000ef61270 */
[----:B------:R3:W-:Y:S01]  /*639b0*/  @P6 STG.E desc[UR14][R54.64], R56 ;  /* 0x0000003836006986 */ /* 0x0007e2000c10190e */
[----:B--2---:R-:W-:Y:S01]  /*639c0*/  IMAD.WIDE R10, R101, 0x4, R2 ;  /* 0x00000004650a7825 */ /* 0x004fe200078e0202 */
[----:B------:R-:W-:Y:S01]  /*639d0*/  ISETP.LT.AND P6, PT, R249, UR33, !P5 ;  /* 0x00000021f9007c0c */ /* 0x000fe2000efc1270 */
[----:B------:R-:W2:Y:S01]  /*639e0*/  LDCU UR22, c[0x0][0x398] ;  /* 0x00007300ff1677ac */ /* 0x000ea20008000800 */
[----:B------:R4:W-:Y:S01]  /*639f0*/  @P4 STG.E desc[UR14][R8.64], R192 ;  /* 0x000000c008004986 */ /* 0x0009e2000c10190e */
[----:B------:R-:W-:Y:S01]  /*63a00*/  ISETP.GE.AND P4, PT, R0, UR71, PT ;  /* 0x0000004700007c0c */ /* 0x000fe2000bf86270 */
[----:B-1----:R-:W-:Y:S01]  /*63a10*/  IMAD.WIDE R52, R61, 0x4, R88 ;  /* 0x000000043d347825 */ /* 0x002fe200078e0258 */
[----:B------:R-:W-:Y:S01]  /*63a20*/  ISETP.LT.AND P5, PT, R248, UR35, !P5 ;  /* 0x00000023f8007c0c */ /* 0x000fe2000efa1270 */
[----:B------:R1:W-:Y:S01]  /*63a30*/  @P0 STG.E desc[UR14][R10.64], R196 ;  /* 0x000000c40a000986 */ /* 0x0003e2000c10190e */
[----:B------:R-:W-:Y:S01]  /*63a40*/  ISETP.LT.AND P0, PT, R251, UR48, !P4 ;  /* 0x00000030fb007c0c */ /* 0x000fe2000e701270 */
[----:B------:R-:W2:Y:S02]  /*63a50*/  LDCU UR55, c[0x0][0x398] ;  /* 0x00007300ff3777ac */ /* 0x000ea40008000800 */
[----:B------:R1:W-:Y:S01]  /*63a60*/  @P2 STG.E desc[UR14][R52.64], R121 ;  /* 0x0000007934002986 */ /* 0x0003e2000c10190e */
[----:B------:R-:W-:Y:S01]  /*63a70*/  ISETP.LT.AND P2, PT, R250, UR70, !P4 ;  /* 0x00000046fa007c0c */ /* 0x000fe2000e741270 */
[----:B---3--:R-:W-:Y:S01]  /*63a80*/  IMAD.WIDE R54, R61, 0x4, R90 ;  /* 0x000000043d367825 */ /* 0x008fe200078e025a */
[----:B------:R-:W-:Y:S01]  /*63a90*/  IADD3 R101, PT, PT, R63, UR16, RZ ;  /* 0x000000103f657c10 */ /* 0x000fe2000fffe0ff */
[----:B------:R-:W3:Y:S02]  /*63aa0*/  LDCU UR40, c[0x0][0x3b8] ;  /* 0x00007700ff2877ac */ /* 0x000ee40008000800 */
[----:B----4-:R-:W-:Y:S01]  /*63ab0*/  IMAD.WIDE R8, R61, 0x4, R184 ;  /* 0x000000043d087825 */ /* 0x010fe200078e02b8 */
[----:B------:R4:W-:Y:S01]  /*63ac0*/  @P3 STG.E desc[UR14][R54.64], R65 ;  /* 0x0000004136003986 */ /* 0x0009e2000c10190e */
[----:B------:R-:W2:Y:S02]  /*63ad0*/  LDCU UR76, c[0x0][0x39c] ;  /* 0x00007380ff4c77ac */ /* 0x000ea40008000800 */
[----:B------:R-:W-:Y:S01]  /*63ae0*/  VIADD R0, R252, 0x14 ;  /* 0x00000014fc007836 */ /* 0x000fe20000000000 */
[----:B------:R-:W-:Y:S01]  /*63af0*/  ISETP.LT.AND P3, PT, R249, UR47, !P4 ;  /* 0x0000002ff9007c0c */ /* 0x000fe2000e761270 */
[----:B-1----:R-:W-:Y:S01]  /*63b00*/  IMAD.WIDE R10, R61, 0x4, R2 ;  /* 0x000000043d0a7825 */ /* 0x002fe200078e0202 */
[----:B------:R1:W-:Y:S01]  /*63b10*/  @P6 STG.E desc[UR14][R8.64], R33 ;  /* 0x0000002108006986 */ /* 0x0003e2000c10190e */
[----:B------:R-:W2:Y:S01]  /*63b20*/  LDCU UR27, c[0x0][0x398] ;  /* 0x00007300ff1b77ac */ /* 0x000ea20008000800 */
[----:B------:R-:W-:Y:S01]  /*63b30*/  ISETP.GE.AND P6, PT, R0, UR68, PT ;  /* 0x0000004400007c0c */ /* 0x000fe2000bfc6270 */
[C---:B------:R-:W-:Y:S01]  /*63b40*/  IMAD.WIDE R52, R63.reuse, 0x4, R88 ;  /* 0x000000043f347825 */ /* 0x040fe200078e0258 */
[----:B------:R-:W-:Y:S01]  /*63b50*/  ISETP.LT.AND P4, PT, R248, UR24, !P4 ;  /* 0x00000018f8007c0c */ /* 0x000fe2000e781270 */
[----:B------:R-:W2:Y:S02]  /*63b60*/  LDCU UR29, c[0x0][0x398] ;  /* 0x00007300ff1d77ac */ /* 0x000ea40008000800 */
[----:B----4-:R-:W-:Y:S01]  /*63b70*/  IMAD.WIDE R54, R63, 0x4, R90 ;  /* 0x000000043f367825 */ /* 0x010fe200078e025a */
[----:B------:R4:W-:Y:S01]  /*63b80*/  @P5 STG.E desc[UR14][R10.64], R201 ;  /* 0x000000c90a005986 */ /* 0x0009e2000c10190e */
[----:B------:R-:W-:Y:S01]  /*63b90*/  ISETP.LT.AND P5, PT, R251, UR34, !P6 ;  /* 0x00000022fb007c0c */ /* 0x000fe2000f7a1270 */
[----:B------:R-:W2:Y:S02]  /*63ba0*/  LDCU UR21, c[0x0][0x3b8] ;  /* 0x00007700ff1577ac */ /* 0x000ea40008000800 */
[----:B------:R2:W-:Y:S01]  /*63bb0*/  @P0 STG.E desc[UR14][R52.64], R165 ;  /* 0x000000a534000986 */ /* 0x0005e2000c10190e */
[----:B------:R-:W-:Y:S01]  /*63bc0*/  ISETP.LT.AND P0, PT, R250, UR67, !P6 ;  /* 0x00000043fa007c0c */ /* 0x000fe2000f701270 */
[----:B-1----:R-:W-:Y:S01]  /*63bd0*/  IMAD.WIDE R8, R63, 0x4, R184 ;  /* 0x000000043f087825 */ /* 0x002fe200078e02b8 */
[----:B------:R-:W-:Y:S01]  /*63be0*/  IADD3 R61, PT, PT, R101, UR64, RZ ;  /* 0x00000040653d7c10 */ /* 0x000fe2000fffe0ff */
[----:B------:R1:W-:Y:S01]  /*63bf0*/  @P2 STG.E desc[UR14][R54.64], R57 ;  /* 0x0000003936002986 */ /* 0x0003e2000c10190e */
[----:B------:R-:W-:Y:S01]  /*63c00*/  ISETP.LT.AND P2, PT, R249, UR44, !P6 ;  /* 0x0000002cf9007c0c */ /* 0x000fe2000f741270 */
[----:B------:R-:W-:Y:S01]  /*63c10*/  VIADD R0, R252, 0x15 ;  /* 0x00000015fc007836 */ /* 0x000fe20000000000 */
[----:B------:R-:W-:Y:S01]  /*63c20*/  ISETP.LT.AND P6, PT, R248, UR46, !P6 ;  /* 0x0000002ef8007c0c */ /* 0x000fe2000f7c1270 */
[----:B----4-:R-:W-:Y:S01]  /*63c30*/  IMAD.WIDE R10, R63, 0x4, R2 ;  /* 0x000000043f0a7825 */ /* 0x010fe200078e0202 */
[----:B------:R4:W-:Y:S01]  /*63c40*/  @P3 STG.E desc[UR14][R8.64], R193 ;  /* 0x000000c108003986 */ /* 0x0009e2000c10190e */
[----:B------:R-:W3:Y:S01]  /*63c50*/  LDCU UR53, c[0x0][0x398] ;  /* 0x00007300ff3577ac */ /* 0x000ee20008000800 */
[----:B------:R-:W-:Y:S01]  /*63c60*/  ISETP.GE.AND P3, PT, R0, UR66, PT ;  /* 0x0000004200007c0c */ /* 0x000fe2000bf66270 */
[C---:B------:R-:W-:Y:S01]  /*63c70*/  IMAD.WIDE R32, R101.reuse, 0x4, R88 ;  /* 0x0000000465207825 */ /* 0x040fe200078e0258 */
[----:B------:R3:W-:Y:S01]  /*63c80*/  @P4 STG.E desc[UR14][R10.64], R197 ;  /* 0x000000c50a004986 */ /* 0x0007e2000c10190e */
[----:B------:R-:W3:Y:S02]  /*63c90*/  LDCU UR38, c[0x0][0x398] ;  /* 0x00007300ff2677ac */ /* 0x000ee40008000800 */
[----:B--2---:R-:W-:Y:S01]  /*63ca0*/  IMAD.WIDE R52, R101, 0x4, R90 ;  /* 0x0000000465347825 */ /* 0x004fe200078e025a */
[----:B------:R-:W-:Y:S01]  /*63cb0*/  ISETP.LT.AND P4, PT, R251, UR31, !P3 ;  /* 0x0000001ffb007c0c */ /* 0x000fe2000df81270 */
[----:B------:R2:W-:Y:S01]  /*63cc0*/  @P5 STG.E desc[UR14][R32.64], R122 ;  /* 0x0000007a20005986 */ /* 0x0005e2000c10190e */
[----:B-1----:R-:W-:Y:S01]  /*63cd0*/  IADD3 R55, PT, PT, R61, UR32, RZ ;  /* 0x000000203d377c10 */ /* 0x002fe2000fffe0ff */
[----:B------:R-:W-:Y:S01]  /*63ce0*/  VIADD R0, R252, 0x16 ;  /* 0x00000016fc007836 */ /* 0x000fe20000000000 */
[----:B------:R-:W1:Y:S01]  /*63cf0*/  LDCU UR74, c[0x0][0x39c] ;  /* 0x00007380ff4a77ac */ /* 0x000e620008000800 */
[----:B----4-:R-:W-:Y:S01]  /*63d00*/  IMAD.WIDE R8, R101, 0x4, R184 ;  /* 0x0000000465087825 */ /* 0x010fe200078e02b8 */
[----:B------:R-:W-:Y:S01]  /*63d10*/  ISETP.LT.AND P5, PT, R250, UR65, !P3 ;  /* 0x00000041fa007c0c */ /* 0x000fe2000dfa1270 */
[----:B------:R4:W-:Y:S01]  /*63d20*/  @P0 STG.E desc[UR14][R52.64], R66 ;  /* 0x0000004234000986 */ /* 0x0009e2000c10190e */
[----:B------:R-:W-:Y:S01]  /*63d30*/  ISETP.LT.AND P0, PT, R249, UR25, !P3 ;  /* 0x00000019f9007c0c */ /* 0x000fe2000df01270 */
[----:B---3--:R-:W-:Y:S01]  /*63d40*/  IMAD.WIDE R10, R101, 0x4, R2 ;  /* 0x00000004650a7825 */ /* 0x008fe200078e0202 */
[----:B------:R-:W3:Y:S01]  /*63d50*/  LDCU UR37, c[0x0][0x398] ;  /* 0x00007300ff2577ac */ /* 0x000ee20008000800 */
[----:B------:R1:W-:Y:S01]  /*63d60*/  @P2 STG.E desc[UR14][R8.64], R34 ;  /* 0x0000002208002986 */ /* 0x0003e2000c10190e */
[----:B------:R-:W-:-:S02]  /*63d70*/  ISETP.GE.AND P2, PT, R0, UR63, PT ;  /* 0x0000003f00007c0c */ /* 0x000fc4000bf46270 */
[----:B------:R-:W-:Y:S01]  /*63d80*/  ISETP.LT.AND P3, PT, R248, UR45, !P3 ;  /* 0x0000002df8007c0c */ /* 0x000fe2000df61270 */
[----:B------:R3:W-:Y:S01]  /*63d90*/  @P6 STG.E desc[UR14][R10.64], R202 ;  /* 0x000000ca0a006986 */ /* 0x0007e2000c10190e */
[----:B------:R-:W-:Y:S01]  /*63da0*/  ISETP.LT.AND P6, PT, R251, UR20, !P2 ;  /* 0x00000014fb007c0c */ /* 0x000fe2000d7c1270 */
[----:B--2---:R-:W-:Y:S01]  /*63db0*/  IMAD.WIDE R32, R61, 0x4, R88 ;  /* 0x000000043d207825 */ /* 0x004fe200078e0258 */
[----:B------:R-:W-:Y:S01]  /*63dc0*/  IADD3 R57, PT, PT, R55, UR26, RZ ;  /* 0x0000001a37397c10 */ /* 0x000fe2000fffe0ff */
[----:B------:R-:W2:Y:S02]  /*63dd0*/  LDCU UR52, c[0x0][0x398] ;  /* 0x00007300ff3477ac */ /* 0x000ea40008000800 */
[C---:B----4-:R-:W-:Y:S01]  /*63de0*/  IMAD.WIDE R52, R61.reuse, 0x4, R90 ;  /* 0x000000043d347825 */ /* 0x050fe200078e025a */
[----:B------:R4:W-:Y:S01]  /*63df0*/  @P4 STG.E desc[UR14][R32.64], R166 ;  /* 0x000000a620004986 */ /* 0x0009e2000c10190e */
[----:B------:R-:W2:Y:S02]  /*63e00*/  LDCU UR49, c[0x0][0x398] ;  /* 0x00007300ff3177ac */ /* 0x000ea40008000800 */
[C---:B-1----:R-:W-:Y:S01]  /*63e10*/  IMAD.WIDE R8, R61.reuse, 0x4, R184 ;  /* 0x000000043d087825 */ /* 0x042fe200078e02b8 */
[----:B------:R-:W-:Y:S01]  /*63e20*/  ISETP.LT.AND P4, PT, R250, UR77, !P2 ;  /* 0x0000004dfa007c0c */ /* 0x000fe2000d781270 */
[----:B------:R-:W1:Y:S02]  /*63e30*/  LDCU UR23, c[0x0][0x3b8] ;  /* 0x00007700ff1777ac */ /* 0x000e640008000800 */
[----:B------:R-:W-:Y:S01]  /*63e40*/  VIADD R0, R252, 0x17 ;  /* 0x00000017fc007836 */ /* 0x000fe20000000000 */
[----:B------:R1:W-:Y:S01]  /*63e50*/  @P5 STG.E desc[UR14][R52.64], R58 ;  /* 0x0000003a34005986 */ /* 0x0003e2000c10190e */
[----:B---3--:R-:W-:Y:S01]  /*63e60*/  IMAD.WIDE R10, R61, 0x4, R2 ;  /* 0x000000043d0a7825 */ /* 0x008fe200078e0202 */
[----:B------:R-:W-:Y:S01]  /*63e70*/  ISETP.LT.AND P5, PT, R249, UR62, !P2 ;  /* 0x0000003ef9007c0c */ /* 0x000fe2000d7a1270 */
[----:B------:R-:W3:Y:S01]  /*63e80*/  LDCU UR75, c[0x0][0x398] ;  /* 0x00007300ff4b77ac */ /* 0x000ee20008000800 */
[----:B------:R2:W-:Y:S01]  /*63e90*/  @P0 STG.E desc[UR14][R8.64], R194 ;  /* 0x000000c208000986 */ /* 0x0005e2000c10190e */
[----:B----4-:R-:W-:Y:S01]  /*63ea0*/  IMAD.WIDE R32, R55, 0x4, R88 ;  /* 0x0000000437207825 */ /* 0x010fe200078e0258 */
[----:B------:R-:W-:Y:S01]  /*63eb0*/  ISETP.GE.AND P0, PT, R0, UR59, PT ;  /* 0x0000003b00007c0c */ /* 0x000fe2000bf06270 */
[----:B------:R-:W4:Y:S01]  /*63ec0*/  LDCU UR36, c[0x0][0x39c] ;  /* 0x00007380ff2477ac */ /* 0x000f220008000800 */
[----:B------:R-:W-:Y:S01]  /*63ed0*/  ISETP.LT.AND P2, PT, R248, UR43, !P2 ;  /* 0x0000002bf8007c0c */ /* 0x000fe2000d741270 */
[----:B------:R3:W-:Y:S01]  /*63ee0*/  @P3 STG.E desc[UR14][R10.64], R198 ;  /* 0x000000c60a003986 */ /* 0x0007e2000c10190e */
[----:B------:R-:W-:Y:S01]  /*63ef0*/  ISETP.LT.AND P3, PT, R251, UR61, !P0 ;  /* 0x0000003dfb007c0c */ /* 0x000fe2000c761270 */
[----:B------:R-:W4:Y:S02]  /*63f00*/  LDCU UR4, c[0x0][0x398] ;  /* 0x00007300ff0477ac */ /* 0x000f240008000800 */
[----:B------:R3:W-:Y:S01]  /*63f10*/  @P6 STG.E desc[UR14][R32.64], R123 ;  /* 0x0000007b20006986 */ /* 0x0007e2000c10190e */
[----:B------:R-:W-:Y:S01]  /*63f20*/  ISETP.LT.AND P6, PT, R250, UR42, !P0 ;  /* 0x0000002afa007c0c */ /* 0x000fe2000c7c1270 */
[----:B-1----:R-:W-:Y:S01]  /*63f30*/  IMAD.WIDE R52, R55, 0x4, R90 ;  /* 0x0000000437347825 */ /* 0x002fe200078e025a */
[----:B------:R-:W-:Y:S01]  /*63f40*/  IADD3 R61, PT, PT, R57, UR18, RZ ;  /* 0x00000012393d7c10 */ /* 0x000fe2000fffe0ff */
[----:B------:R-:W1:Y:S02]  /*63f50*/  LDCU UR73, c[0x0][0x398] ;  /* 0x00007300ff4977ac */ /* 0x000e640008000800 */
[----:B--2---:R-:W-:Y:S01]  /*63f60*/  IMAD.WIDE R8, R55, 0x4, R184 ;  /* 0x0000000437087825 */ /* 0x004fe200078e02b8 */
[----:B------:R2:W-:Y:S01]  /*63f70*/  @P4 STG.E desc[UR14][R52.64], R67 ;  /* 0x0000004334004986 */ /* 0x0005e2000c10190e */
[----:B------:R-:W1:Y:S02]  /*63f80*/  LDCU UR50, c[0x0][0x398] ;  /* 0x00007300ff3277ac */ /* 0x000e640008000800 */
[----:B------:R-:W-:Y:S01]  /*63f90*/  VIADD R0, R252, 0x18 ;  /* 0x00000018fc007836 */ /* 0x000fe20000000000 */
[----:B------:R-:W-:Y:S01]  /*63fa0*/  ISETP.LT.AND P4, PT, R249, UR60, !P0 ;  /* 0x0000003cf9007c0c */ /* 0x000fe2000c781270 */
[----:B---3--:R-:W-:Y:S01]  /*63fb0*/  IMAD.WIDE R10, R55, 0x4, R2 ;  /* 0x00000004370a7825 */ /* 0x008fe200078e0202 */
[----:B------:R3:W-:Y:S01]  /*63fc0*/  @P5 STG.E desc[UR14][R8.64], R35 ;  /* 0x0000002308005986 */ /* 0x0007e2000c10190e */
[----:B------:R-:W1:Y:S01]  /*63fd0*/  LDCU UR72, c[0x0][0x398] ;  /* 0x00007300ff4877ac */ /* 0x000e620008000800 */
[----:B------:R-:W-:Y:S01]  /*63fe0*/  ISETP.GE.AND P5, PT, R0, UR41, PT ;  /* 0x0000002900007c0c */ /* 0x000fe2000bfa6270 */
[C---:B------:R-:W-:Y:S01]  /*63ff0*/  IMAD.WIDE R32, R57.reuse, 0x4, R88 ;  /* 0x0000000439207825 */ /* 0x040fe200078e0258 */
[----:B------:R-:W-:Y:S01]  /*64000*/  ISETP.LT.AND P0, PT, R248, UR28, !P0 ;  /* 0x0000001cf8007c0c */ /* 0x000fe2000c701270 */
[----:B------:R-:W1:Y:S02]  /*64010*/  LDCU UR51, c[0x0][0x3b8] ;  /* 0x00007700ff3377ac */ /* 0x000e640008000800 */
[----:B--2---:R-:W-:Y:S01]  /*64020*/  IMAD.WIDE R52, R57, 0x4, R90 ;  /* 0x0000000439347825 */ /* 0x004fe200078e025a */
[----:B------:R2:W-:Y:S01]  /*64030*/  @P2 STG.E desc[UR14][R10.64], R203 ;  /* 0x000000cb0a002986 */ /* 0x0005e2000c10190e */
[----:B------:R-:W-:Y:S01]  /*64040*/  ISETP.LT.AND P2, PT, R251, UR58, !P5 ;  /* 0x0000003afb007c0c */ /* 0x000fe2000ef41270 */
[----:B------:R-:W1:Y:S02]  /*64050*/  LDCU UR33, c[0x0][0x398] ;  /* 0x00007300ff2177ac */ /* 0x000e640008000800 */
[----:B------:R4:W-:Y:S01]  /*64060*/  @P3 STG.E desc[UR14][R32.64], R167 ;  /* 0x000000a720003986 */ /* 0x0009e2000c10190e */
[----:B------:R-:W-:Y:S01]  /*64070*/  ISETP.LT.AND P3, PT, R250, UR39, !P5 ;  /* 0x00000027fa007c0c */ /* 0x000fe2000ef61270 */
[----:B---3--:R-:W-:Y:S01]  /*64080*/  IMAD.WIDE R8, R57, 0x4, R184 ;  /* 0x0000000439087825 */ /* 0x008fe200078e02b8 */
[----:B------:R-:W-:Y:S01]  /*64090*/  IADD3 R55, PT, PT, R61, UR40, RZ ;  /* 0x000000283d377c10 */ /* 0x000fe2000fffe0ff */
[----:B------:R3:W-:Y:S01]  /*640a0*/  @P6 STG.E desc[UR14][R52.64], R59 ;  /* 0x0000003b34006986 */ /* 0x0007e2000c10190e */
[----:B------:R-:W-:Y:S01]  /*640b0*/  ISETP.LT.AND P6, PT, R249, UR57, !P5 ;  /* 0x00000039f9007c0c */ /* 0x000fe2000efc1270 */
[----:B------:R-:W-:Y:S01]  /*640c0*/  VIADD R0, R252, 0x19 ;  /* 0x00000019fc007836 */ /* 0x000fe20000000000 */
[----:B------:R-:W-:Y:S01]  /*640d0*/  ISETP.LT.AND P5, PT, R248, UR30, !P5 ;  /* 0x0000001ef8007c0c */ /* 0x000fe2000efa1270 */
[----:B--2---:R-:W-:Y:S01]  /*640e0*/  IMAD.WIDE R10, R57, 0x4, R2 ;  /* 0x00000004390a7825 */ /* 0x004fe200078e0202 */
[----:B------:R2:W-:Y:S01]  /*640f0*/  @P4 STG.E desc[UR14][R8.64], R195 ;  /* 0x000000c308004986 */ /* 0x0005e2000c10190e */
[----:B------:R-:W1:Y:S01]  /*64100*/  LDCU UR69, c[0x0][0x39c] ;  /* 0x00007380ff4577ac */ /* 0x000e620008000800 */
[----:B------:R-:W-:Y:S01]  /*64110*/  ISETP.GE.AND P4, PT, R0, UR54, PT ;  /* 0x0000003600007c0c */ /* 0x000fe2000bf86270 */
[C---:B----4-:R-:W-:Y:S01]  /*64120*/  IMAD.WIDE R32, R61.reuse, 0x4, R88 ;  /* 0x000000043d207825 */ /* 0x050fe200078e0258 */
[----:B------:R4:W-:Y:S01]  /*64130*/  @P0 STG.E desc[UR14][R10.64], R199 ;  /* 0x000000c70a000986 */ /* 0x0009e2000c10190e */
[----:B------:R-:W1:Y:S02]  /*64140*/  LDCU UR71, c[0x0][0x398] ;  /* 0x00007300ff4777ac */ /* 0x000e640008000800 */
[----:B------:R-:W-:Y:S01]  /*64150*/  IMAD.WIDE R34, R61, 0x4, R90 ;  /* 0x000000043d227825 */ /* 0x000fe200078e025a */
[----:B------:R-:W-:Y:S01]  /*64160*/  ISETP.LT.AND P0, PT, R251, UR56, !P4 ;  /* 0x00000038fb007c0c */ /* 0x000fe2000e701270 */
[----:B------:R1:W-:Y:S01]  /*64170*/  @P2 STG.E desc[UR14][R32.64], R112 ;  /* 0x0000007020002986 */ /* 0x0003e2000c10190e */
[----:B---3--:R-:W-:Y:S01]  /*64180*/  IADD3 R53, PT, PT, R55, UR21, RZ ;  /* 0x0000001537357c10 */ /* 0x008fe2000fffe0ff */
[----:B------:R-:W-:Y:S01]  /*64190*/  VIADD R0, R252, 0x1a ;  /* 0x0000001afc007836 */ /* 0x000fe20000000000 */
[----:B------:R-:W3:Y:S01]  /*641a0*/  LDCU UR48, c[0x0][0x398] ;  /* 0x00007300ff3077ac */ /* 0x000ee20008000800 */
[----:B--2---:R-:W-:Y:S01]  /*641b0*/  IMAD.WIDE R8, R61, 0x4, R184 ;  /* 0x000000043d087825 */ /* 0x004fe200078e02b8 */
[----:B------:R-:W-:Y:S01]  /*641c0*/  ISETP.LT.AND P2, PT, R250, UR22, !P4 ;  /* 0x00000016fa007c0c */ /* 0x000fe2000e741270 */
[----:B------:R2:W-:Y:S01]  /*641d0*/  @P3 STG.E desc[UR14][R34.64], R104 ;  /* 0x0000006822003986 */ /* 0x0005e2000c10190e */
[----:B------:R-:W-:Y:S01]  /*641e0*/  ISETP.LT.AND P3, PT, R249, UR55, !P4 ;  /* 0x00000037f9007c0c */ /* 0x000fe2000e761270 */
[----:B----4-:R-:W-:Y:S01]  /*641f0*/  IMAD.WIDE R10, R61, 0x4, R2 ;  /* 0x000000043d0a7825 */ /* 0x010fe200078e0202 */
[----:B------:R-:W4:Y:S01]  /*64200*/  LDCU UR70, c[0x0][0x398] ;  /* 0x00007300ff4677ac */ /* 0x000f220008000800 */
[----:B------:R3:W-:Y:S01]  /*64210*/  @P6 STG.E desc[UR14][R8.64], R68 ;  /* 0x0000004408006986 */ /* 0x0007e2000c10190e */
[----:B------:R-:W-:-:S02]  /*64220*/  ISETP.GE.AND P6, PT, R0, UR76, PT ;  /* 0x0000004c00007c0c */ /* 0x000fc4000bfc6270 */
[----:B------:R-:W-:Y:S01]  /*64230*/  ISETP.LT.AND P4, PT, R248, UR27, !P4 ;  /* 0x0000001bf8007c0c */ /* 0x000fe2000e781270 */
[----:B------:R4:W-:Y:S01]  /*64240*/  @P5 STG.E desc[UR14][R10.64], R208 ;  /* 0x000000d00a005986 */ /* 0x0009e2000c10190e */
[----:B------:R-:W-:Y:S01]  /*64250*/  ISETP.LT.AND P5, PT, R251, UR29, !P6 ;  /* 0x0000001dfb007c0c */ /* 0x000fe2000f7a1270 */
[----:B-1----:R-:W-:Y:S01]  /*64260*/  IMAD.WIDE R32, R55, 0x4, R88 ;  /* 0x0000000437207825 */ /* 0x002fe200078e0258 */
[----:B------:R-:W-:Y:S01]  /*64270*/  IADD3 R57, PT, PT, R53, UR23, RZ ;  /* 0x0000001735397c10 */ /* 0x000fe2000fffe0ff */
[----:B------:R-:W1:Y:S02]  /*64280*/  LDCU UR35, c[0x0][0x3b8] ;  /* 0x00007700ff2377ac */ /* 0x000e640008000800 */
[C---:B--2---:R-:W-:Y:S01]  /*64290*/  IMAD.WIDE R34, R55.reuse, 0x4, R90 ;  /* 0x0000000437227825 */ /* 0x044fe200078e025a */
[----:B------:R2:W-:Y:S01]  /*642a0*/  @P0 STG.E desc[UR14][R32.64], R168 ;  /* 0x000000a820000986 */ /* 0x0005e2000c10190e */
[----:B------:R-:W1:Y:S02]  /*642b0*/  LDCU UR16, c[0x0][0x39c] ;  /* 0x00007380ff1077ac */ /* 0x000e640008000800 */
[C---:B---3--:R-:W-:Y:S01]  /*642c0*/  IMAD.WIDE R8, R55.reuse, 0x4, R184 ;  /* 0x0000000437087825 */ /* 0x048fe200078e02b8 */
[----:B------:R-:W-:Y:S01]  /*642d0*/  ISETP.LT.AND P0, PT, R250, UR53, !P6 ;  /* 0x00000035fa007c0c */ /* 0x000fe2000f701270 */
[----:B------:R-:W3:Y:S02]  /*642e0*/  LDCU UR47, c[0x0][0x398] ;  /* 0x00007300ff2f77ac */ /* 0x000ee40008000800 */
[----:B------:R-:W-:Y:S01]  /*642f0*/  VIADD R0, R252, 0x1b ;  /* 0x0000001bfc007836 */ /* 0x000fe20000000000 */
[----:B------:R1:W-:Y:S01]  /*64300*/  @P2 STG.E desc[UR14][R34.64], R12 ;  /* 0x0000000c22002986 */ /* 0x0003e2000c10190e */
[----:B----4-:R-:W-:Y:S01]  /*64310*/  IMAD.WIDE R10, R55, 0x4, R2 ;  /* 0x00000004370a7825 */ /* 0x010fe200078e0202 */
[----:B------:R-:W-:Y:S01]  /*64320*/  ISETP.LT.AND P2, PT, R249, UR38, !P6 ;  /* 0x00000026f9007c0c */ /* 0x000fe2000f741270 */
[----:B------:R-:W4:Y:S01]  /*64330*/  LDCU UR68, c[0x0][0x398] ;  /* 0x00007300ff4477ac */ /* 0x000f220008000800 */
[----:B------:R3:W-:Y:S01]  /*64340*/  @P3 STG.E desc[UR14][R8.64], R204 ;  /* 0x000000cc08003986 */ /* 0x0007e2000c10190e */
[----:B--2---:R-:W-:Y:S01]  /*64350*/  IMAD.WIDE R32, R53, 0x4, R88 ;  /* 0x0000000435207825 */ /* 0x004fe200078e0258 */
[----:B------:R-:W-:Y:S01]  /*64360*/  ISETP.GE.AND P3, PT, R0, UR74, PT ;  /* 0x0000004a00007c0c */ /* 0x000fe2000bf66270 */
[----:B------:R-:W2:Y:S01]  /*64370*/  LDCU UR24, c[0x0][0x3b8] ;  /* 0x00007700ff1877ac */ /* 0x000ea20008000800 */
        /* <DEDUP_REMOVED lines=9> */
[----:B---3--:R-:W-:Y:S01]  /*64410*/  IMAD.WIDE R8, R53, 0x4, R184 ;  /* 0x0000000435087825 */ /* 0x008fe200078e02b8 */
[----:B------:R3:W-:Y:S01]  /*64420*/  @P0 STG.E desc[UR14][R34.64], R105 ;  /* 0x0000006922000986 */ /* 0x0007e2000c10190e */
[----:B------:R-:W1:Y:S02]  /*64430*/  LDCU UR64, c[0x0][0x39c] ;  /* 0x00007380ff4077ac */ /* 0x000e640008000800 */
[----:B------:R-:W-:Y:S01]  /*64440*/  VIADD R0, R252, 0x1c ;  /* 0x0000001cfc007836 */ /* 0x000fe20000000000 */
[----:B------:R-:W-:Y:S01]  /*64450*/  ISETP.LT.AND P0, PT, R249, UR75, !P3 ;  /* 0x0000004bf9007c0c */ /* 0x000fe2000df01270 */
[----:B--2---:R-:W-:Y:S01]  /*64460*/  IMAD.WIDE R10, R53, 0x4, R2 ;  /* 0x00000004350a7825 */ /* 0x004fe200078e0202 */
[----:B------:R2:W-:Y:S01]  /*64470*/  @P2 STG.E desc[UR14][R8.64], R69 ;  /* 0x0000004508002986 */ /* 0x0005e2000c10190e */
[----:B------:R-:W1:Y:S01]  /*64480*/  LDCU UR44, c[0x0][0x398] ;  /* 0x00007300ff2c77ac */ /* 0x000e620008000800 */
[----:B------:R-:W-:Y:S01]  /*64490*/  ISETP.GE.AND P2, PT, R0, UR36, PT ;  /* 0x0000002400007c0c */ /* 0x000fe2000bf46270 */
[C---:B------:R-:W-:Y:S01]  /*644a0*/  IMAD.WIDE R32, R57.reuse, 0x4, R88 ;  /* 0x0000000439207825 */ /* 0x040fe200078e0258 */
[----:B------:R-:W-:Y:S01]  /*644b0*/  ISETP.LT.AND P3, PT, R248, UR4, !P3 ;  /* 0x00000004f8007c0c */ /* 0x000fe2000df61270 */
[----:B------:R-:W1:Y:S02]  /*644c0*/  LDCU UR66, c[0x0][0x398] ;  /* 0x00007300ff4277ac */ /* 0x000e640008000800 */
[----:B---3--:R-:W-:Y:S01]  /*644d0*/  IMAD.WIDE R34, R57, 0x4, R90 ;  /* 0x0000000439227825 */ /* 0x008fe200078e025a */
[----:B------:R3:W-:Y:S01]  /*644e0*/  @P6 STG.E desc[UR14][R10.64], R209 ;  /* 0x000000d10a006986 */ /* 0x0007e2000c10190e */
[----:B------:R-:W-:Y:S01]  /*644f0*/  ISETP.LT.AND P6, PT, R251, UR73, !P2 ;  /* 0x00000049fb007c0c */ /* 0x000fe2000d7c1270 */
[----:B------:R-:W1:Y:S02]  /*64500*/  LDCU UR31, c[0x0][0x398] ;  /* 0x00007300ff1f77ac */ /* 0x000e640008000800 */
[----:B------:R4:W-:Y:S01]  /*64510*/  @P4 STG.E desc[UR14][R32.64], R169 ;  /* 0x000000a920004986 */ /* 0x0009e2000c10190e */
[----:B------:R-:W-:Y:S01]  /*64520*/  ISETP.LT.AND P4, PT, R250, UR50, !P2 ;  /* 0x00000032fa007c0c */ /* 0x000fe2000d781270 */
[----:B--2---:R-:W-:Y:S01]  /*64530*/  IMAD.WIDE R8, R57, 0x4, R184 ;  /* 0x0000000439087825 */ /* 0x004fe200078e02b8 */
[----:B------:R-:W-:Y:S01]  /*64540*/  IADD3 R53, PT, PT, R55, UR35, RZ ;  /* 0x0000002337357c10 */ /* 0x000fe2000fffe0ff */
[----:B------:R2:W-:Y:S01]  /*64550*/  @P5 STG.E desc[UR14][R34.64], R13 ;  /* 0x0000000d22005986 */ /* 0x0005e2000c10190e */
[----:B------:R-:W-:Y:S01]  /*64560*/  ISETP.LT.AND P5, PT, R249, UR72, !P2 ;  /* 0x00000048f9007c0c */ /* 0x000fe2000d7a1270 */
[----:B------:R-:W-:Y:S01]  /*64570*/  VIADD R0, R252, 0x1d ;  /* 0x0000001dfc007836 */ /* 0x000fe20000000000 */
[----:B------:R-:W-:Y:S01]  /*64580*/  ISETP.LT.AND P2, PT, R248, UR33, !P2 ;  /* 0x00000021f8007c0c */ /* 0x000fe2000d741270 */
[----:B---3--:R-:W-:Y:S01]  /*64590*/  IMAD.WIDE R10, R57, 0x4, R2 ;  /* 0x00000004390a7825 */ /* 0x008fe200078e0202 */
[----:B------:R3:W-:Y:S01]  /*645a0*/  @P0 STG.E desc[UR14][R8.64], R205 ;  /* 0x000000cd08000986 */ /* 0x0007e2000c10190e */
[----:B------:R-:W1:Y:S01]  /*645b0*/  LDCU UR46, c[0x0][0x3b8] ;  /* 0x00007700ff2e77ac */ /* 0x000e620008000800 */
[----:B------:R-:W-:Y:S01]  /*645c0*/  ISETP.GE.AND P0, PT, R0, UR69, PT ;  /* 0x0000004500007c0c */ /* 0x000fe2000bf06270 */
[C---:B----4-:R-:W-:Y:S01]  /*645d0*/  IMAD.WIDE R32, R55.reuse, 0x4, R90 ;  /* 0x0000000437207825 */ /* 0x050fe200078e025a */
[----:B------:R-:W4:Y:S03]  /*645e0*/  LDCU UR65, c[0x0][0x398] ;  /* 0x00007300ff4177ac */ /* 0x000f260008000800 */
[----:B--2---:R-:W-:Y:S01]  /*645f0*/  IMAD.WIDE R12, R55, 0x4, R88 ;  /* 0x00000004370c7825 */ /* 0x004fe200078e0258 */
[----:B------:R2:W-:Y:S01]  /*64600*/  @P3 STG.E desc[UR14][R10.64], R213 ;  /* 0x000000d50a003986 */ /* 0x0005e2000c10190e */
[----:B------:R-:W-:Y:S01]  /*64610*/  ISETP.LT.AND P3, PT, R251, UR71, !P0 ;  /* 0x00000047fb007c0c */ /* 0x000fe2000c761270 */
[----:B------:R-:W1:Y:S01]  /*64620*/  LDCU UR32, c[0x0][0x39c] ;  /* 0x00007380ff2077ac */ /* 0x000e620008000800 */
[----:B------:R-:W-:-:S02]  /*64630*/  VIADD R0, R252, 0x1e ;  /* 0x0000001efc007836 */ /* 0x000fc40000000000 */
        /* <DEDUP_REMOVED lines=9> */
[----:B------:R-:W-:Y:S01]  /*646d0*/  ISETP.GE.AND P5, PT, R0, UR16, PT ;  /* 0x0000001000007c0c */ /* 0x000fe2000bfa6270 */
[----:B------:R-:W1:Y:S01]  /*646e0*/  LDCU UR63, c[0x0][0x398] ;  /* 0x00007300ff3f77ac */ /* 0x000e620008000800 */
[----:B------:R-:W-:Y:S01]  /*646f0*/  ISETP.LT.AND P0, PT, R248, UR47, !P0 ;  /* 0x0000002ff8007c0c */ /* 0x000fe2000c701270 */
[----:B------:R1:W-:Y:S01]  /*64700*/  @P2 STG.E desc[UR14][R10.64], R210 ;  /* 0x000000d20a002986 */ /* 0x0003e2000c10190e */
[----:B------:R-:W-:Y:S01]  /*64710*/  ISETP.LT.AND P2, PT, R251, UR68, !P5 ;  /* 0x00000044fb007c0c */ /* 0x000fe2000ef41270 */
[C---:B---3--:R-:W-:Y:S01]  /*64720*/  IMAD.WIDE R12, R53.reuse, 0x4, R88 ;  /* 0x00000004350c7825 */ /* 0x048fe200078e0258 */
[----:B------:R-:W3:Y:S03]  /*64730*/  LDCU UR20, c[0x0][0x398] ;  /* 0x00007300ff1477ac */ /* 0x000ee60008000800 */
[C---:B----4-:R-:W-:Y:S01]  /*64740*/  IMAD.WIDE R32, R53.reuse, 0x4, R90 ;  /* 0x0000000435207825 */ /* 0x050fe200078e025a */
[----:B------:R4:W-:Y:S01]  /*64750*/  @P3 STG.E desc[UR14][R12.64], R170 ;  /* 0x000000aa0c003986 */ /* 0x0009e2000c10190e */
[----:B------:R-:W3:Y:S02]  /*64760*/  LDCU UR77, c[0x0][0x398] ;  /* 0x00007300ff4d77ac */ /* 0x000ee40008000800 */
[C---:B--2---:R-:W-:Y:S01]  /*64770*/  IMAD.WIDE R8, R53.reuse, 0x4, R184 ;  /* 0x0000000435087825 */ /* 0x044fe200078e02b8 */
[----:B------:R-:W-:Y:S01]  /*64780*/  ISETP.LT.AND P3, PT, R250, UR34, !P5 ;  /* 0x00000022fa007c0c */ /* 0x000fe2000ef61270 */
[----:B------:R-:W2:Y:S02]  /*64790*/  LDCU UR45, c[0x0][0x3b8] ;  /* 0x00007700ff2d77ac */ /* 0x000ea40008000800 */
[----:B------:R-:W-:Y:S01]  /*647a0*/  VIADD R0, R252, 0x1f ;  /* 0x0000001ffc007836 */ /* 0x000fe20000000000 */
[----:B------:R2:W-:Y:S01]  /*647b0*/  @P6 STG.E desc[UR14][R32.64], R14 ;  /* 0x0000000e20006986 */ /* 0x0005e2000c10190e */
[----:B-1----:R-:W-:Y:S01]  /*647c0*/  IMAD.WIDE R10, R53, 0x4, R2 ;  /* 0x00000004350a7825 */ /* 0x002fe200078e0202 */
[----:B------:R-:W-:Y:S01]  /*647d0*/  ISETP.LT.AND P6, PT, R249, UR67, !P5 ;  /* 0x00000043f9007c0c */ /* 0x000fe2000efc1270 */
[----:B------:R-:W1:Y:S01]  /*647e0*/  LDCU UR62, c[0x0][0x398] ;  /* 0x00007300ff3e77ac */ /* 0x000e620008000800 */
        /* <DEDUP_REMOVED lines=10> */
[C---:B--2---:R-:W-:Y:S01]  /*64890*/  IMAD.WIDE R32, R35.reuse, 0x4, R90 ;  /* 0x0000000423207825 */ /* 0x044fe200078e025a */
[C---:B------:R-:W-:Y:S01]  /*648a0*/  IADD3 R55, PT, PT, R35.reuse, UR46, RZ ;  /* 0x0000002e23377c10 */ /* 0x040fe2000fffe0ff */
[----:B------:R-:W2:Y:S02]  /*648b0*/  LDCU UR61, c[0x0][0x398] ;  /* 0x00007300ff3d77ac */ /* 0x000ea40008000800 */
[----:B---3--:R-:W-:Y:S01]  /*648c0*/  IMAD.WIDE R8, R35, 0x4, R184 ;  /* 0x0000000423087825 */ /* 0x008fe200078e02b8 */
        /* <DEDUP_REMOVED lines=11> */
[----:B---3--:R-:W-:Y:S01]  /*64980*/  IMAD.WIDE R32, R55, 0x4, R90 ;  /* 0x0000000437207825 */ /* 0x008fe200078e025a */
[----:B------:R3:W-:Y:S01]  /*64990*/  @P5 STG.E desc[UR14][R10.64], R211 ;  /* 0x000000d30a005986 */ /* 0x0007e2000c10190e */
[----:B------:R-:W-:Y:S01]  /*649a0*/  ISETP.LT.AND P5, PT, R251, UR63, !P6 ;  /* 0x0000003ffb007c0c */ /* 0x000fe2000f7a1270 */
[----:B------:R-:W2:Y:S02]  /*649b0*/  LDCU UR60, c[0x0][0x398] ;  /* 0x00007300ff3c77ac */ /* 0x000ea40008000800 */
[----:B------:R2:W-:Y:S01]  /*649c0*/  @P0 STG.E desc[UR14][R12.64], R171 ;  /* 0x000000ab0c000986 */ /* 0x0005e2000c10190e */
[----:B------:R-:W-:Y:S01]  /*649d0*/  ISETP.LT.AND P0, PT, R250, UR20, !P6 ;  /* 0x00000014fa007c0c */ /* 0x000fe2000f701270 */
[----:B------:R-:W2:Y:S02]  /*649e0*/  LDCU UR41, c[0x0][0x398] ;  /* 0x00007300ff2977ac */ /* 0x000ea40008000800 */
[----:B------:R2:W-:Y:S01]  /*649f0*/  @P2 STG.E desc[UR14][R32.64], R15 ;  /* 0x0000000f20002986 */ /* 0x0005e2000c10190e */
[----:B------:R-:W-:Y:S01]  /*64a00*/  ISETP.LT.AND P2, PT, R249, UR77, !P6 ;  /* 0x0000004df9007c0c */ /* 0x000fe2000f741270 */
[C---:B-1----:R-:W-:Y:S01]  /*64a10*/  IMAD.WIDE R8, R55.reuse, 0x4, R184 ;  /* 0x0000000437087825 */ /* 0x042fe200078e02b8 */
[C---:B------:R-:W-:Y:S01]  /*64a20*/  IADD3 R53, PT, PT, R55.reuse, UR45, RZ ;  /* 0x0000002d37357c10 */ /* 0x040fe2000fffe0ff */
[----:B------:R-:W1:Y:S02]  /*64a30*/  LDCU UR28, c[0x0][0x3b8] ;  /* 0x00007700ff1c77ac */ /* 0x000e640008000800 */
[----:B------:R-:W-:Y:S01]  /*64a40*/  VIADD R0, R252, 0x21 ;  /* 0x00000021fc007836 */ /* 0x000fe20000000000 */
[----:B------:R-:W-:Y:S01]  /*64a50*/  ISETP.LT.AND P6, PT, R248, UR62, !P6 ;  /* 0x0000003ef8007c0c */ /* 0x000fe2000f7c1270 */
[----:B---3--:R-:W-:Y:S01]  /*64a60*/  IMAD.WIDE R10, R55, 0x4, R2 ;  /* 0x00000004370a7825 */ /* 0x008fe200078e0202 */
[----:B------:R3:W-:Y:S01]  /*64a70*/  @P3 STG.E desc[UR14][R8.64], R207 ;  /* 0x000000cf08003986 */ /* 0x0007e2000c10190e */
[----:B------:R-:W1:Y:S01]  /*64a80*/  LDCU UR58, c[0x0][0x398] ;  /* 0x00007300ff3a77ac */ /* 0x000e620008000800 */
[----:B----4-:R-:W-:Y:S01]  /*64a90*/  ISETP.GE.AND P3, PT, R0, UR26, PT ;  /* 0x0000001a00007c0c */ /* 0x010fe2000bf66270 */
[C---:B--2---:R-:W-:Y:S01]  /*64aa0*/  IMAD.WIDE R12, R53.reuse, 0x4, R88 ;  /* 0x00000004350c7825 */ /* 0x044fe200078e0258 */
[----:B------:R2:W-:Y:S01]  /*64ab0*/  @P4 STG.E desc[UR14][R10.64], R215 ;  /* 0x000000d70a004986 */ /* 0x0005e2000c10190e */
[----:B------:R-:W4:Y:S02]  /*64ac0*/  LDCU UR39, c[0x0][0x398] ;  /* 0x00007300ff2777ac */ /* 0x000f240008000800 */
[----:B------:R-:W-:Y:S01]  /*64ad0*/  IMAD.WIDE R14, R53, 0x4, R90 ;  /* 0x00000004350e7825 */ /* 0x000fe200078e025a */
[----:B------:R-:W1:Y:S03]  /*64ae0*/  LDCU UR40, c[0x0][0x39c] ;  /* 0x00007380ff2877ac */ /* 0x000e660008000800 */
[----:B------:R-:W-:-:S02]  /*64af0*/  VIADD R0, R252, 0x22 ;  /* 0x00000022fc007836 */ /* 0x000fc40000000000 */
[----:B---3--:R-:W-:Y:S01]  /*64b00*/  IMAD.WIDE R8, R53, 0x4, R184 ;  /* 0x0000000435087825 */ /* 0x008fe200078e02b8 */
[----:B------:R-:W-:Y:S01]  /*64b10*/  ISETP.LT.AND P4, PT, R251, UR59, !P3 ;  /* 0x0000003bfb007c0c */ /* 0x000fe2000df81270 */
[----:B------:R3:W-:Y:S01]  /*64b20*/  @P5 STG.E desc[UR14][R12.64], R124 ;  /* 0x0000007c0c005986 */ /* 0x0007e2000c10190e */
[----:B------:R-:W4:Y:S01]  /*64b30*/  LDCU UR57, c[0x0][0x398] ;  /* 0x00007300ff3977ac */ /* 0x000f220008000800 */
[----:B------:R-:W-:Y:S01]  /*64b40*/  ISETP.LT.AND P5, PT, R250, UR61, !P3 ;  /* 0x0000003dfa007c0c */ /* 0x000fe2000dfa1270 */
[----:B--2---:R-:W-:Y:S01]  /*64b50*/  IMAD.WIDE R10, R53, 0x4, R2 ;  /* 0x00000004350a7825 */ /* 0x004fe200078e0202 */
[----:B------:R2:W-:Y:S01]  /*64b60*/  @P0 STG.E desc[UR14][R14.64], R72 ;  /* 0x000000480e000986 */ /* 0x0005e2000c10190e */
[----:B------:R-:W4:Y:S01]  /*64b70*/  LDCU UR54, c[0x0][0x398] ;  /* 0x00007300ff3677ac */ /* 0x000f220008000800 */
[----:B------:R-:W-:Y:S02]  /*64b80*/  ISETP.LT.AND P0, PT, R249, UR42, !P3 ;  /* 0x0000002af9007c0c */ /* 0x000fe4000df01270 */
[----:B------:R2:W-:Y:S01]  /*64b90*/  @P2 STG.E desc[UR14][R8.64], R36 ;  /* 0x0000002408002986 */ /* 0x0005e2000c10190e */
[----:B------:R-:W4:Y:S01]  /*64ba0*/  LDCU UR56, c[0x0][0x398] ;  /* 0x00007300ff3877ac */ /* 0x000f220008000800 */
[----:B------:R-:W-:-:S02]  /*64bb0*/  IADD3 R35, PT, PT, R53, UR43, RZ ;  /* 0x0000002b35237c10 */ /* 0x000fc4000fffe0ff */
[----:B------:R-:W-:Y:S01]  /*64bc0*/  ISETP.GE.AND P2, PT, R0, UR18, PT ;  /* 0x0000001200007c0c */ /* 0x000fe2000bf46270 */
[----:B------:R-:W4:Y:S01]  /*64bd0*/  LDCU UR30, c[0x0][0x3b8] ;  /* 0x00007700ff1e77ac */ /* 0x000f220008000800 */
[----:B------:R-:W-:Y:S01]  /*64be0*/  ISETP.LT.AND P3, PT, R248, UR60, !P3 ;  /* 0x0000003cf8007c0c */ /* 0x000fe2000df61270 */
[----:B------:R4:W-:Y:S01]  /*64bf0*/  @P6 STG.E desc[UR14][R10.64], R220 ;  /* 0x000000dc0a006986 */ /* 0x0009e2000c10190e */
[----:B------:R-:W-:Y:S01]  /*64c00*/  ISETP.LT.AND P6, PT, R251, UR41, !P2 ;  /* 0x00000029fb007c0c */ /* 0x000fe2000d7c1270 */
[C---:B---3--:R-:W-:Y:S01]  /*64c10*/  IMAD.WIDE R12, R35.reuse, 0x4, R88 ;  /* 0x00000004230c7825 */ /* 0x048fe200078e0258 */
[C---:B-1----:R-:W-:Y:S01]  /*64c20*/  IADD3 R55, PT, PT, R35.reuse, UR28, RZ ;  /* 0x0000001c23377c10 */ /* 0x042fe2000fffe0ff */
[----:B------:R-:W1:Y:S02]  /*64c30*/  LDCU UR22, c[0x0][0x398] ;  /* 0x00007300ff1677ac */ /* 0x000e640008000800 */
[C---:B--2---:R-:W-:Y:S01]  /*64c40*/  IMAD.WIDE R14, R35.reuse, 0x4, R90 ;  /* 0x00000004230e7825 */ /* 0x044fe200078e025a */
[----:B------:R2:W-:Y:S01]  /*64c50*/  @P4 STG.E desc[UR14][R12.64], R172 ;  /* 0x000000ac0c004986 */ /* 0x0005e2000c10190e */
[----:B------:R-:W3:Y:S02]  /*64c60*/  LDCU UR55, c[0x0][0x398] ;  /* 0x00007300ff3777ac */ /* 0x000ee40008000800 */
[C---:B------:R-:W-:Y:S01]  /*64c70*/  IMAD.WIDE R8, R35.reuse, 0x4, R184 ;  /* 0x0000000423087825 */ /* 0x040fe200078e02b8 */
[----:B------:R1:W-:Y:S01]  /*64c80*/  @P5 STG.E desc[UR14][R14.64], R16 ;  /* 0x000000100e005986 */ /* 0x0003e2000c10190e */
[----:B------:R-:W3:Y:S02]  /*64c90*/  LDCU UR21, c[0x0][0x39c] ;  /* 0x00007380ff1577ac */ /* 0x000ee40008000800 */
[----:B------:R-:W-:Y:S01]  /*64ca0*/  VIADD R0, R252, 0x23 ;  /* 0x00000023fc007836 */ /* 0x000fe20000000000 */
[----:B------:R-:W-:Y:S01]  /*64cb0*/  ISETP.LT.AND P4, PT, R250, UR58, !P2 ;  /* 0x0000003afa007c0c */ /* 0x000fe2000d781270 */
[----:B----4-:R-:W-:Y:S01]  /*64cc0*/  IMAD.WIDE R10, R35, 0x4, R2 ;  /* 0x00000004230a7825 */ /* 0x010fe200078e0202 */
[----:B------:R4:W-:Y:S01]  /*64cd0*/  @P0 STG.E desc[UR14][R8.64], R216 ;  /* 0x000000d808000986 */ /* 0x0009e2000c10190e */
[----:B------:R-:W-:Y:S01]  /*64ce0*/  ISETP.LT.AND P5, PT, R249, UR39, !P2 ;  /* 0x00000027f9007c0c */ /* 0x000fe2000d7a1270 */
[----:B------:R-:W3:Y:S01]  /*64cf0*/  LDCU UR76, c[0x0][0x398] ;  /* 0x00007300ff4c77ac */ /* 0x000ee20008000800 */
[----:B--2---:R-:W-:Y:S01]  /*64d00*/  IMAD.WIDE R12, R55, 0x4, R88 ;  /* 0x00000004370c7825 */ /* 0x004fe200078e0258 */
[----:B------:R-:W-:Y:S01]  /*64d10*/  ISETP.GE.AND P0, PT, R0, UR40, PT ;  /* 0x0000002800007c0c */ /* 0x000fe2000bf06270 */
[----:B------:R2:W-:Y:S01]  /*64d20*/  @P3 STG.E desc[UR14][R10.64], R224 ;  /* 0x000000e00a003986 */ /* 0x0005e2000c10190e */
[----:B------:R-:W-:Y:S01]  /*64d30*/  ISETP.LT.AND P2, PT, R248, UR57, !P2 ;  /* 0x00000039f8007c0c */ /* 0x000fe2000d741270 */
[----:B------:R-:W3:Y:S01]  /*64d40*/  LDCU UR27, c[0x0][0x3b8] ;  /* 0x00007700ff1b77ac */ /* 0x000ee20008000800 */
[----:B------:R-:W-:Y:S01]  /*64d50*/  ISETP.LT.AND P3, PT, R251, UR54, !P0 ;  /* 0x00000036fb007c0c */ /* 0x000fe2000c761270 */
[----:B------:R2:W-:Y:S01]  /*64d60*/  @P6 STG.E desc[UR14][R12.64], R125 ;  /* 0x0000007d0c006986 */ /* 0x0005e2000c10190e */
[----:B------:R-:W-:Y:S01]  /*64d70*/  ISETP.LT.AND P6, PT, R250, UR56, !P0 ;  /* 0x00000038fa007c0c */ /* 0x000fe2000c7c1270 */
[C---:B-1----:R-:W-:Y:S01]  /*64d80*/  IMAD.WIDE R14, R55.reuse, 0x4, R90 ;  /* 0x00000004370e7825 */ /* 0x042fe200078e025a */
[C---:B------:R-:W-:Y:S01]  /*64d90*/  IADD3 R53, PT, PT, R55.reuse, UR30, RZ ;  /* 0x0000001e37357c10 */ /* 0x040fe2000fffe0ff */
[----:B------:R-:W1:Y:S02]  /*64da0*/  LDCU UR29, c[0x0][0x398] ;  /* 0x00007300ff1d77ac */ /* 0x000e640008000800 */
[C---:B------:R-:W-:Y:S01]  /*64db0*/  IMAD.WIDE R32, R55.reuse, 0x4, R184 ;  /* 0x0000000437207825 */ /* 0x040fe200078e02b8 */
[----:B------:R-:W-:Y:S01]  /*64dc0*/  IADD3 R0, PT, PT, R252, 0x24, RZ ;  /* 0x00000024fc007810 */ /* 0x000fe20007ffe0ff */
[----:B------:R-:W1:Y:S01]  /*64dd0*/  LDCU UR23, c[0x0][0x39c] ;  /* 0x00007380ff1777ac */ /* 0x000e620008000800 */
[----:B------:R1:W-:Y:S01]  /*64de0*/  @P4 STG.E desc[UR14][R14.64], R73 ;  /* 0x000000490e004986 */ /* 0x0003e2000c10190e */
[----:B----4-:R-:W-:Y:S01]  /*64df0*/  IMAD.WIDE R8, R55, 0x4, R2 ;  /* 0x0000000437087825 */ /* 0x010fe200078e0202 */
[----:B------:R-:W4:Y:S02]  /*64e00*/  LDCU UR53, c[0x0][0x398] ;  /* 0x00007300ff3577ac */ /* 0x000f240008000800 */
[----:B------:R1:W-:Y:S01]  /*64e10*/  @P5 STG.E desc[UR14][R32.64], R37 ;  /* 0x0000002520005986 */ /* 0x0003e2000c10190e */
[----:B--2---:R-:W-:Y:S01]  /*64e20*/  IMAD.WIDE R10, R53, 0x4, R88 ;  /* 0x00000004350a7825 */ /* 0x004fe200078e0258 */
[----:B------:R-:W-:Y:S01]  /*64e30*/  ISETP.LT.AND P4, PT, R249, UR22, !P0 ;  /* 0x00000016f9007c0c */ /* 0x000fe2000c781270 */
[----:B------:R-:W2:Y:S01]  /*64e40*/  LDCU UR38, c[0x0][0x398] ;  /* 0x00007300ff2677ac */ /* 0x000ea20008000800 */
[----:B---3--:R-:W-:Y:S01]  /*64e50*/  ISETP.LT.AND P5, PT, R248, UR55, !P0 ;  /* 0x00000037f8007c0c */ /* 0x008fe2000c7a1270 */
[----:B------:R-:W-:Y:S01]  /*64e60*/  IMAD.WIDE R12, R53, 0x4, R90 ;  /* 0x00000004350c7825 */ /* 0x000fe200078e025a */
[----:B------:R-:W-:Y:S01]  /*64e70*/  ISETP.GE.AND P0, PT, R0, UR21, PT ;  /* 0x0000001500007c0c */ /* 0x000fe2000bf06270 */
[----:B------:R-:W3:Y:S01]  /*64e80*/  LDCU UR74, c[0x0][0x398] ;  /* 0x00007300ff4a77ac */ /* 0x000ee20008000800 */
[----:B------:R2:W-:Y:S01]  /*64e90*/  @P2 STG.E desc[UR14][R8.64], R221 ;  /* 0x000000dd08002986 */ /* 0x0005e2000c10190e */
[----:B------:R-:W2:Y:S03]  /*64ea0*/  LDCU UR52, c[0x0][0x398] ;  /* 0x00007300ff3477ac */ /* 0x000ea60008000800 */
[----:B------:R2:W-:Y:S01]  /*64eb0*/  @P3 STG.E desc[UR14][R10.64], R173 ;  /* 0x000000ad0a003986 */ /* 0x0005e2000c10190e */
[----:B------:R-:W3:Y:S03]  /*64ec0*/  LDCU UR37, c[0x0][0x3b8] ;  /* 0x00007700ff2577ac */ /* 0x000ee60008000800 */
[----:B------:R2:W-:Y:S01]  /*64ed0*/  @P6 STG.E desc[UR14][R12.64], R17 ;  /* 0x000000110c006986 */ /* 0x0005e2000c10190e */
[----:B------:R-:W-:Y:S01]  /*64ee0*/  ISETP.LT.AND P6, PT, R251, UR76, !P0 ;  /* 0x0000004cfb007c0c */ /* 0x000fe2000c7c1270 */
[C---:B-1----:R-:W-:Y:S01]  /*64ef0*/  IMAD.WIDE R14, R53.reuse, 0x4, R184 ;  /* 0x00000004350e7825 */ /* 0x042fe200078e02b8 */
[----:B------:R-:W1:Y:S03]  /*64f00*/  LDCU UR51, c[0x0][0x39c] ;  /* 0x00007380ff3377ac */ /* 0x000e660008000800 */
[C---:B------:R-:W-:Y:S01]  /*64f10*/  IMAD.WIDE R32, R53.reuse, 0x4, R2 ;  /* 0x0000000435207825 */ /* 0x040fe200078e0202 */
[----:B------:R-:W-:Y:S01]  /*64f20*/  IADD3 R53, PT, PT, R53, UR27, RZ ;  /* 0x0000001b35357c10 */ /* 0x000fe2000fffe0ff */
[----:B------:R-:W1:Y:S02]  /*64f30*/  LDCU UR49, c[0x0][0x398] ;  /* 0x00007300ff3177ac */ /* 0x000e640008000800 */
[----:B------:R-:W-:Y:S01]  /*64f40*/  VIADD R0, R252, 0x25 ;  /* 0x00000025fc007836 */ /* 0x000fe20000000000 */
[----:B------:R-:W-:Y:S01]  /*64f50*/  ISETP.LT.AND P3, PT, R250, UR29, !P0 ;  /* 0x0000001dfa007c0c */ /* 0x000fe2000c761270 */
[----:B--2---:R-:W-:Y:S01]  /*64f60*/  IMAD.WIDE R8, R53, 0x4, R88 ;  /* 0x0000000435087825 */ /* 0x004fe200078e0258 */
[----:B------:R-:W2:Y:S01]  /*64f70*/  LDCU UR75, c[0x0][0x398] ;  /* 0x00007300ff4b77ac */ /* 0x000ea20008000800 */
[----:B------:R1:W-:Y:S01]  /*64f80*/  @P4 STG.E desc[UR14][R14.64], R217 ;  /* 0x000000d90e004986 */ /* 0x0003e2000c10190e */
[----:B------:R-:W-:Y:S01]  /*64f90*/  ISETP.GE.AND P2, PT, R0, UR23, PT ;  /* 0x0000001700007c0c */ /* 0x000fe2000bf46270 */
[----:B------:R-:W1:Y:S01]  /*64fa0*/  LDCU UR36, c[0x0][0x398] ;  /* 0x00007300ff2477ac */ /* 0x000e620008000800 */
[----:B----4-:R-:W-:Y:S01]  /*64fb0*/  ISETP.LT.AND P4, PT, R249, UR53, !P0 ;  /* 0x00000035f9007c0c */ /* 0x010fe2000c781270 */
[----:B------:R-:W-:Y:S01]  /*64fc0*/  @P5 STG.E desc[UR14][R32.64], R225 ;  /* 0x000000e120005986 */ /* 0x000fe2000c10190e */
[----:B------:R-:W-:Y:S01]  /*64fd0*/  ISETP.LT.AND P0, PT, R248, UR38, !P0 ;  /* 0x00000026f8007c0c */ /* 0x000fe2000c701270 */
[----:B------:R-:W4:Y:S02]  /*64fe0*/  LDCU UR73, c[0x0][0x398] ;  /* 0x00007300ff4977ac */ /* 0x000f240008000800 */
[----:B------:R1:W-:Y:S01]  /*64ff0*/  @P6 STG.E desc[UR14][R8.64], R126 ;  /* 0x0000007e08006986 */ /* 0x0003e2000c10190e */
[----:B---3--:R-:W-:Y:S01]  /*65000*/  ISETP.LT.AND P6, PT, R251, UR74, !P2 ;  /* 0x0000004afb007c0c */ /* 0x008fe2000d7c1270 */
[----:B------:R-:W3:Y:S01]  /*65010*/  LDCU UR4, c[0x0][0x3b8] ;  /* 0x00007700ff0477ac */ /* 0x000ee20008000800 */
[----:B------:R-:W-:Y:S01]  /*65020*/  ISETP.LT.AND P5, PT, R250, UR52, !P2 ;  /* 0x00000034fa007c0c */ /* 0x000fe2000d7a1270 */
[C---:B------:R-:W-:Y:S01]  /*65030*/  IMAD.WIDE R10, R53.reuse, 0x4, R90 ;  /* 0x00000004350a7825 */ /* 0x040fe200078e025a */
[----:B------:R-:W2:Y:S03]  /*65040*/  LDCU UR35, c[0x0][0x39c] ;  /* 0x00007380ff2377ac */ /* 0x000ea60008000800 */
[C---:B------:R-:W-:Y:S01]  /*65050*/  IMAD.WIDE R12, R53.reuse, 0x4, R184 ;  /* 0x00000004350c7825 */ /* 0x040fe200078e02b8 */
[----:B------:R-:W2:Y:S03]  /*65060*/  LDCU UR50, c[0x0][0x398] ;  /* 0x00007300ff3277ac */ /* 0x000ea60008000800 */
[C---:B-1----:R-:W-:Y:S01]  /*65070*/  IMAD.WIDE R14, R53.reuse, 0x4, R2 ;  /* 0x00000004350e7825 */ /* 0x042fe200078e0202 */
[----:B------:R-:W-:Y:S01]  /*65080*/  IADD3 R53, PT, PT, R53, UR37, RZ ;  /* 0x0000002535357c10 */ /* 0x000fe2000fffe0ff */
[----:B------:R-:W1:Y:S02]  /*65090*/  LDCU UR72, c[0x0][0x398] ;  /* 0x00007300ff4877ac */ /* 0x000e640008000800 */
[----:B------:R-:W-:Y:S01]  /*650a0*/  VIADD R0, R252, 0x26 ;  /* 0x00000026fc007836 */ /* 0x000fe20000000000 */
[----:B------:R2:W-:Y:S01]  /*650b0*/  @P3 STG.E desc[UR14][R10.64], R74 ;  /* 0x0000004a0a003986 */ /* 0x0005e2000c10190e */
[C---:B------:R-:W-:Y:S01]  /*650c0*/  IMAD.WIDE R8, R53.reuse, 0x4, R88 ;  /* 0x0000000435087825 */ /* 0x040fe200078e0258 */
[----:B------:R-:W1:Y:S02]  /*650d0*/  LDCU UR69, c[0x0][0x398] ;  /* 0x00007300ff4577ac */ /* 0x000e640008000800 */
[----:B------:R-:W-:Y:S01]  /*650e0*/  ISETP.GE.AND P3, PT, R0, UR51, PT ;  /* 0x0000003300007c0c */ /* 0x000fe2000bf66270 */
[----:B------:R1:W-:Y:S01]  /*650f0*/  @P4 STG.E desc[UR14][R12.64], R38 ;  /* 0x000000260c004986 */ /* 0x0003e2000c10190e */
[----:B------:R-:W3:Y:S03]  /*65100*/  LDCU UR71, c[0x0][0x398] ;  /* 0x00007300ff4777ac */ /* 0x000ee60008000800 */
[----:B------:R3:W-:Y:S01]  /*65110*/  @P0 STG.E desc[UR14][R14.64], R222 ;  /* 0x000000de0e000986 */ /* 0x0007e2000c10190e */
[----:B------:R-:W3:Y:S01]  /*65120*/  LDCU UR33, c[0x0][0x3b8] ;  /* 0x00007700ff2177ac */ /* 0x000ee20008000800 */
[----:B--2---:R-:W-:Y:S01]  /*65130*/  IMAD.WIDE R10, R53, 0x4, R90 ;  /* 0x00000004350a7825 */ /* 0x004fe200078e025a */
[----:B------:R-:W-:Y:S01]  /*65140*/  ISETP.LT.AND P0, PT, R249, UR49, !P2 ;  /* 0x00000031f9007c0c */ /* 0x000fe2000d701270 */
[----:B------:R2:W-:Y:S01]  /*65150*/  @P6 STG.E desc[UR14][R8.64], R174 ;  /* 0x000000ae08006986 */ /* 0x0005e2000c10190e */
[----:B------:R-:W-:Y:S01]  /*65160*/  ISETP.LT.AND P2, PT, R248, UR75, !P2 ;  /* 0x0000004bf8007c0c */ /* 0x000fe2000d741270 */
[----:B------:R-:W-:Y:S01]  /*65170*/  VIADD R0, R252, 0x27 ;  /* 0x00000027fc007836 */ /* 0x000fe20000000000 */
[----:B------:R-:W-:Y:S01]  /*65180*/  ISETP.LT.AND P6, PT, R251, UR36, !P3 ;  /* 0x00000024fb007c0c */ /* 0x000fe2000dfc1270 */
[----:B------:R2:W-:Y:S01]  /*65190*/  @P5 STG.E desc[UR14][R10.64], R18 ;  /* 0x000000120a005986 */ /* 0x0005e2000c10190e */
[----:B----4-:R-:W-:Y:S01]  /*651a0*/  ISETP.LT.AND P5, PT, R250, UR73, !P3 ;  /* 0x00000049fa007c0c */ /* 0x010fe2000dfa1270 */
[C---:B-1----:R-:W-:Y:S01]  /*651b0*/  IMAD.WIDE R12, R53.reuse, 0x4, R184 ;  /* 0x00000004350c7825 */ /* 0x042fe200078e02b8 */
[----:B------:R-:W1:Y:S03]  /*651c0*/  LDCU UR24, c[0x0][0x39c] ;  /* 0x00007380ff1877ac */ /* 0x000e660008000800 */
[C---:B---3--:R-:W-:Y:S01]  /*651d0*/  IMAD.WIDE R14, R53.reuse, 0x4, R2 ;  /* 0x00000004350e7825 */ /* 0x048fe200078e0202 */
[----:B------:R-:W-:Y:S01]  /*651e0*/  IADD3 R53, PT, PT, R53, UR4, RZ ;  /* 0x0000000435357c10 */ /* 0x000fe2000fffe0ff */
[----:B------:R-:W3:Y:S01]  /*651f0*/  LDCU UR48, c[0x0][0x398] ;  /* 0x00007300ff3077ac */ /* 0x000ee20008000800 */
[----:B------:R-:W-:-:S03]  /*65200*/  ISETP.GE.AND P4, PT, R0, UR35, PT ;  /* 0x0000002300007c0c */ /* 0x000fc6000bf86270 */
[C---:B--2---:R-:W-:Y:S01]  /*65210*/  IMAD.WIDE R8, R53.reuse, 0x4, R88 ;  /* 0x0000000435087825 */ /* 0x044fe200078e0258 */
[----:B------:R-:W2:Y:S01]  /*65220*/  LDCU UR70, c[0x0][0x398] ;  /* 0x00007300ff4677ac */ /* 0x000ea20008000800 */
[----:B------:R4:W-:Y:S02]  /*65230*/  @P0 STG.E desc[UR14][R12.64], R218 ;  /* 0x000000da0c000986 */ /* 0x0009e4000c10190e */
[----:B------:R-:W-:Y:S01]  /*65240*/  IMAD.WIDE R10, R53, 0x4, R90 ;  /* 0x00000004350a7825 */ /* 0x000fe200078e025a */
[----:B------:R-:W1:Y:S01]  /*65250*/  LDCU UR16, c[0x0][0x398] ;  /* 0x00007300ff1077ac */ /* 0x000e620008000800 */
[----:B------:R2:W-:Y:S01]  /*65260*/  @P2 STG.E desc[UR14][R14.64], R226 ;  /* 0x000000e20e002986 */ /* 0x0005e2000c10190e */
[----:B------:R-:W-:Y:S01]  /*65270*/  ISETP.LT.AND P0, PT, R249, UR50, !P3 ;  /* 0x00000032f9007c0c */ /* 0x000fe2000df01270 */
[----:B------:R-:W1:Y:S01]  /*65280*/  LDCU UR68, c[0x0][0x398] ;  /* 0x00007300ff4477ac */ /* 0x000e620008000800 */
[----:B------:R-:W-:Y:S01]  /*65290*/  ISETP.LT.AND P3, PT, R248, UR72, !P3 ;  /* 0x00000048f8007c0c */ /* 0x000fe2000df61270 */
[----:B------:R1:W-:Y:S01]  /*652a0*/  @P6 STG.E desc[UR14][R8.64], R127 ;  /* 0x0000007f08006986 */ /* 0x0003e2000c10190e */
[----:B------:R-:W-:Y:S01]  /*652b0*/  ISETP.LT.AND P6, PT, R251, UR69, !P4 ;  /* 0x00000045fb007c0c */ /* 0x000fe2000e7c1270 */
[----:B------:R-:W3:Y:S02]  /*652c0*/  LDCU UR47, c[0x0][0x3b8] ;  /* 0x00007700ff2f77ac */ /* 0x000ee40008000800 */
[----:B------:R1:W-:Y:S01]  /*652d0*/  @P5 STG.E desc[UR14][R10.64], R75 ;  /* 0x0000004b0a005986 */ /* 0x0003e2000c10190e */
[----:B------:R-:W-:Y:S01]  /*652e0*/  ISETP.LT.AND P5, PT, R250, UR71, !P4 ;  /* 0x00000047fa007c0c */ /* 0x000fe2000e7a1270 */
[C---:B----4-:R-:W-:Y:S01]  /*652f0*/  IMAD.WIDE R12, R53.reuse, 0x4, R184 ;  /* 0x00000004350c7825 */ /* 0x050fe200078e02b8 */
[----:B------:R-:W4:Y:S03]  /*65300*/  LDCU UR46, c[0x0][0x39c] ;  /* 0x00007380ff2e77ac */ /* 0x000f260008000800 */
[C---:B--2---:R-:W-:Y:S01]  /*65310*/  IMAD.WIDE R14, R53.reuse, 0x4, R2 ;  /* 0x00000004350e7825 */ /* 0x044fe200078e0202 */
[----:B------:R-:W-:Y:S01]  /*65320*/  IADD3 R53, PT, PT, R53, UR33, RZ ;  /* 0x0000002135357c10 */ /* 0x000fe2000fffe0ff */
[----:B------:R-:W2:Y:S02]  /*65330*/  LDCU UR34, c[0x0][0x398] ;  /* 0x00007300ff2277ac */ /* 0x000ea40008000800 */
[----:B------:R-:W-:-:S02]  /*65340*/  VIADD R0, R252, 0x28 ;  /* 0x00000028fc007836 */ /* 0x000fc40000000000 */
[C---:B-1----:R-:W-:Y:S01]  /*65350*/  IMAD.WIDE R8, R53.reuse, 0x4, R88 ;  /* 0x0000000435087825 */ /* 0x042fe200078e0258 */
[----:B------:R-:W1:Y:S01]  /*65360*/  LDCU UR67, c[0x0][0x398] ;  /* 0x00007300ff4377ac */ /* 0x000e620008000800 */
[----:B------:R2:W-:Y:S01]  /*65370*/  @P0 STG.E desc[UR14][R12.64], R39 ;  /* 0x000000270c000986 */ /* 0x0005e2000c10190e */
[----:B------:R-:W-:Y:S01]  /*65380*/  ISETP.GE.AND P2, PT, R0, UR24, PT ;  /* 0x0000001800007c0c */ /* 0x000fe2000bf46270 */
[----:B------:R-:W-:Y:S01]  /*65390*/  IMAD.WIDE R10, R53, 0x4, R90 ;  /* 0x00000004350a7825 */ /* 0x000fe200078e025a */
[----:B------:R-:W1:Y:S01]  /*653a0*/  LDCU UR64, c[0x0][0x398] ;  /* 0x00007300ff4077ac */ /* 0x000e620008000800 */
[----:B------:R4:W-:Y:S01]  /*653b0*/  @P3 STG.E desc[UR14][R14.64], R223 ;  /* 0x000000df0e003986 */ /* 0x0009e2000c10190e */
[----:B---3--:R-:W-:Y:S01]  /*653c0*/  ISETP.LT.AND P0, PT, R249, UR48, !P4 ;  /* 0x00000030f9007c0c */ /* 0x008fe2000e701270 */
[----:B------:R-:W3:Y:S01]  /*653d0*/  LDCU UR66, c[0x0][0x398] ;  /* 0x00007300ff4277ac */ /* 0x000ee20008000800 */
[----:B------:R-:W-:Y:S01]  /*653e0*/  ISETP.LT.AND P4, PT, R248, UR70, !P4 ;  /* 0x00000046f8007c0c */ /* 0x000fe2000e781270 */
[----:B------:R1:W-:Y:S01]  /*653f0*/  @P6 STG.E desc[UR14][R8.64], R175 ;  /* 0x000000af08006986 */ /* 0x0003e2000c10190e */
[----:B------:R-:W-:Y:S01]  /*65400*/  ISETP.LT.AND P6, PT, R251, UR16, !P2 ;  /* 0x00000010fb007c0c */ /* 0x000fe2000d7c1270 */
[----:B------:R-:W3:Y:S02]  /*65410*/  LDCU UR44, c[0x0][0x3b8] ;  /* 0x00007700ff2c77ac */ /* 0x000ee40008000800 */
[----:B------:R1:W-:Y:S01]  /*65420*/  @P5 STG.E desc[UR14][R10.64], R19 ;  /* 0x000000130a005986 */ /* 0x0003e2000c10190e */
[----:B------:R-:W-:Y:S01]  /*65430*/  ISETP.LT.AND P5, PT, R250, UR68, !P2 ;  /* 0x00000044fa007c0c */ /* 0x000fe2000d7a1270 */
[C---:B--2---:R-:W-:Y:S01]  /*65440*/  IMAD.WIDE R12, R53.reuse, 0x4, R184 ;  /* 0x00000004350c7825 */ /* 0x044fe200078e02b8 */
[----:B------:R-:W2:Y:S03]  /*65450*/  LDCU UR45, c[0x0][0x39c] ;  /* 0x00007380ff2d77ac */ /* 0x000ea60008000800 */
[C---:B----4-:R-:W-:Y:S01]  /*65460*/  IMAD.WIDE R14, R53.reuse, 0x4, R2 ;  /* 0x00000004350e7825 */ /* 0x050fe200078e0202 */
[----:B------:R-:W-:Y:S01]  /*65470*/  IADD3 R53, PT, PT, R53, UR47, RZ ;  /* 0x0000002f35357c10 */ /* 0x000fe2000fffe0ff */
[----:B------:R-:W4:Y:S02]  /*65480*/  LDCU UR31, c[0x0][0x398] ;  /* 0x00007300ff1f77ac */ /* 0x000f240008000800 */
        /* <DEDUP_REMOVED lines=13> */
[----:B------:R-:W1:Y:S02]  /*65560*/  LDCU UR25, c[0x0][0x3b8] ;  /* 0x00007700ff1977ac */ /* 0x000e640008000800 */
[----:B------:R1:W-:Y:S01]  /*65570*/  @P5 STG.E desc[UR14][R10.64], R76 ;  /* 0x0000004c0a005986 */ /* 0x0003e2000c10190e */
[----:B---3--:R-:W-:Y:S01]  /*65580*/  ISETP.LT.AND P5, PT, R250, UR66, !P3 ;  /* 0x00000042fa007c0c */ /* 0x008fe2000dfa1270 */
[C---:B--2---:R-:W-:Y:S01]  /*65590*/  IMAD.WIDE R12, R53.reuse, 0x4, R184 ;  /* 0x00000004350c7825 */ /* 0x044fe200078e02b8 */
[----:B------:R-:W2:Y:S03]  /*655a0*/  LDCU UR43, c[0x0][0x39c] ;  /* 0x00007380ff2b77ac */ /* 0x000ea60008000800 */
[C---:B----4-:R-:W-:Y:S01]  /*655b0*/  IMAD.WIDE R14, R53.reuse, 0x4, R2 ;  /* 0x00000004350e7825 */ /* 0x050fe200078e0202 */
[----:B------:R-:W-:Y:S01]  /*655c0*/  IADD3 R53, PT, PT, R53, UR44, RZ ;  /* 0x0000002c35357c10 */ /* 0x000fe2000fffe0ff */
[----:B------:R-:W3:Y:S02]  /*655d0*/  LDCU UR20, c[0x0][0x398] ;  /* 0x00007300ff1477ac */ /* 0x000ee40008000800 */
        /* <DEDUP_REMOVED lines=70> */
[----:B------:R-:W-:Y:S01]  /*65a40*/  @P2 STG.E desc[UR14][R14.64], R229 ;  /* 0x000000e50e002986 */ /* 0x000fe2000c10190e */
        /* <DEDUP_REMOVED lines=8> */
[C---:B------:R-:W-:Y:S01]  /*65ad0*/  IMAD.WIDE R10, R53.reuse, 0x4, R184 ;  /* 0x00000004350a7825 */ /* 0x040fe200078e02b8 */
[----:B------:R-:W3:Y:S03]  /*65ae0*/  LDCU UR51, c[0x0][0x39c] ;  /* 0x00007380ff3377ac */ /* 0x000ee60008000800 */
[C---:B----4-:R-:W-:Y:S01]  /*65af0*/  IMAD.WIDE R12, R53.reuse, 0x4, R2 ;  /* 0x00000004350c7825 */ /* 0x050fe200078e0202 */
[----:B------:R-:W-:Y:S01]  /*65b00*/  IADD3 R53, PT, PT, R53, UR57, RZ ;  /* 0x0000003935357c10 */ /* 0x000fe2000fffe0ff */
[----:B------:R-:W4:Y:S02]  /*65b10*/  LDCU UR23, c[0x0][0x398] ;  /* 0x00007300ff1777ac */ /* 0x000f240008000800 */
[----:B------:R-:W-:-:S02]  /*65b20*/  VIADD R0, R252, 0x2e ;  /* 0x0000002efc007836 */ /* 0x000fc40000000000 */
[C---:B-1----:R-:W-:Y:S01]  /*65b30*/  IMAD.WIDE R4, R53.reuse, 0x4, R88 ;  /* 0x0000000435047825 */ /* 0x042fe200078e0258 */
[----:B------:R-:W1:Y:S01]  /*65b40*/  LDCU UR29, c[0x0][0x398] ;  /* 0x00007300ff1d77ac */ /* 0x000e620008000800 */
[----:B------:R4:W-:Y:S01]  /*65b50*/  @P0 STG.E desc[UR14][R10.64], R42 ;  /* 0x0000002a0a000986 */ /* 0x0009e2000c10190e */
[----:B--2---:R-:W-:Y:S01]  /*65b60*/  ISETP.GE.AND P2, PT, R0, UR21, PT ;  /* 0x0000001500007c0c */ /* 0x004fe2000bf46270 */
[----:B------:R-:W-:Y:S01]  /*65b70*/  IMAD.WIDE R8, R53, 0x4, R90 ;  /* 0x0000000435087825 */ /* 0x000fe200078e025a */
[----:B------:R-:W2:Y:S01]  /*65b80*/  LDCU UR37, c[0x0][0x398] ;  /* 0x00007300ff2577ac */ /* 0x000ea20008000800 */
        /* <DEDUP_REMOVED lines=11> */
[C---:B-1----:R-:W-:Y:S01]  /*65c40*/  IMAD.WIDE R12, R53.reuse, 0x4, R2 ;  /* 0x00000004350c7825 */ /* 0x042fe200078e0202 */
[----:B------:R-:W-:Y:S01]  /*65c50*/  IADD3 R53, PT, PT, R53, UR55, RZ ;  /* 0x0000003735357c10 */ /* 0x000fe2000fffe0ff */
[----:B------:R-:W1:Y:S02]  /*65c60*/  LDCU UR50, c[0x0][0x39c] ;  /* 0x00007380ff3277ac */ /* 0x000e640008000800 */
[----:B------:R-:W-:-:S02]  /*65c70*/  VIADD R0, R252, 0x2f ;  /* 0x0000002ffc007836 */ /* 0x000fc40000000000 */
[C---:B--2---:R-:W-:Y:S01]  /*65c80*/  IMAD.WIDE R4, R53.reuse, 0x4, R88 ;  /* 0x0000000435047825 */ /* 0x044fe200078e0258 */
[----:B------:R2:W-:Y:S01]  /*65c90*/  @P0 STG.E desc[UR14][R10.64], R178 ;  /* 0x000000b20a000986 */ /* 0x0005e2000c10190e */
[----:B------:R-:W1:Y:S01]  /*65ca0*/  LDCU UR4, c[0x0][0x398] ;  /* 0x00007300ff0477ac */ /* 0x000e620008000800 */
[----:B------:R-:W-:Y:S01]  /*65cb0*/  ISETP.GE.AND P3, PT, R0, UR51, PT ;  /* 0x0000003300007c0c */ /* 0x000fe2000bf66270 */
[----:B------:R-:W-:Y:S01]  /*65cc0*/  IMAD.WIDE R8, R53, 0x4, R90 ;  /* 0x0000000435087825 */ /* 0x000fe200078e025a */
        /* <DEDUP_REMOVED lines=13> */
[----:B------:R-:W-:Y:S01]  /*65da0*/  @P0 STG.E desc[UR14][R10.64], R43 ;  /* 0x0000002b0a000986 */ /* 0x000fe2000c10190e */
[----:B------:R-:W3:Y:S03]  /*65db0*/  LDCU UR48, c[0x0][0x398] ;  /* 0x00007300ff3077ac */ /* 0x000ee60008000800 */
[C---:B-1----:R-:W-:Y:S01]  /*65dc0*/  IMAD.WIDE R4, R53.reuse, 0x4, R88 ;  /* 0x0000000435047825 */ /* 0x042fe200078e0258 */
[----:B------:R-:W-:Y:S01]  /*65dd0*/  @P2 STG.E desc[UR14][R12.64], R235 ;  /* 0x000000eb0c002986 */ /* 0x000fe2000c10190e */
[----:B------:R-:W1:Y:S02]  /*65de0*/  LDCU UR34, c[0x0][0x39c] ;  /* 0x00007380ff2277ac */ /* 0x000e640008000800 */
[----:B------:R-:W-:Y:S01]  /*65df0*/  IMAD.WIDE R8, R53, 0x4, R90 ;  /* 0x0000000435087825 */ /* 0x000fe200078e025a */
[----:B------:R-:W-:Y:S01]  /*65e00*/  @P6 STG.E desc[UR14][R4.64], R7 ;  /* 0x0000000704006986 */ /* 0x000fe2000c10190e */
[----:B------:R-:W4:Y:S03]  /*65e10*/  LDCU UR16, c[0x0][0x398] ;  /* 0x00007300ff1077ac */ /* 0x000f260008000800 */
[----:B------:R-:W-:Y:S01]  /*65e20*/  @P5 STG.E desc[UR14][R8.64], R23 ;  /* 0x0000001708005986 */ /* 0x000fe2000c10190e */
[----:B------:R-:W-:Y:S01]  /*65e30*/  VIADD R0, R252, 0x30 ;  /* 0x00000030fc007836 */ /* 0x000fe20000000000 */
[----:B------:R-:W1:Y:S02]  /*65e40*/  LDCU UR47, c[0x0][0x398] ;  /* 0x00007300ff2f77ac */ /* 0x000e640008000800 */
[----:B------:R2:W4:Y:S01]  /*65e50*/  LDS.128 R20, [R111] ;  /* 0x000000006f147984 */ /* 0x0005220000000c00 */
[----:B------:R-:W1:Y:S01]  /*65e60*/  LDCU UR45, c[0x0][0x398] ;  /* 0x00007300ff2d77ac */ /* 0x000e620008000800 */
[----:B------:R-:W1:Y:S02]  /*65e70*/  LDCU UR46, c[0x0][0x3b8] ;  /* 0x00007700ff2e77ac */ /* 0x000e640008000800 */
[----:B--2---:R-:W2:Y:S01]  /*65e80*/  LDL.LU R111, [R1+0x1cb0] ;  /* 0x001cb000016f7983 */ /* 0x004ea20000300800 */
[----:B------:R-:W-:Y:S01]  /*65e90*/  ISETP.LT.AND P0, PT, R249, UR36, !P3 ;  /* 0x00000024f9007c0c */ /* 0x000fe2000df01270 */
[----:B------:R-:W-:Y:S01]  /*65ea0*/  IMAD.WIDE R10, R53, 0x4, R184 ;  /* 0x00000004350a7825 */ /* 0x000fe200078e02b8 */
[----:B------:R-:W-:Y:S01]  /*65eb0*/  ISETP.GE.AND P4, PT, R0, UR50, PT ;  /* 0x0000003200007c0c */ /* 0x000fe2000bf86270 */
[----:B------:R-:W4:Y:S01]  /*65ec0*/  LDCU UR44, c[0x0][0x398] ;  /* 0x00007300ff2c77ac */ /* 0x000f220008000800 */
[----:B------:R-:W-:-:S02]  /*65ed0*/  ISETP.LT.AND P3, PT, R248, UR4, !P3 ;  /* 0x00000004f8007c0c */ /* 0x000fc4000df61270 */
[----:B------:R-:W-:Y:S01]  /*65ee0*/  ISETP.LT.AND P6, PT, R251, UR24, !P4 ;  /* 0x00000018fb007c0c */ /* 0x000fe2000e7c1270 */
[C---:B------:R-:W-:Y:S01]  /*65ef0*/  IMAD.WIDE R12, R53.reuse, 0x4, R2 ;  /* 0x00000004350c7825 */ /* 0x040fe200078e0202 */
[----:B------:R-:W-:Y:S01]  /*65f00*/  ISETP.LT.AND P5, PT, R250, UR33, !P4 ;  /* 0x00000021fa007c0c */ /* 0x000fe2000e7a1270 */
[----:B------:R-:W4:Y:S01]  /*65f10*/  LDCU UR25, c[0x0][0x39c] ;  /* 0x00007380ff1977ac */ /* 0x000f220008000800 */
[----:B------:R-:W-:Y:S01]  /*65f20*/  IADD3 R53, PT, PT, R53, UR35, RZ ;  /* 0x0000002335357c10 */ /* 0x000fe2000fffe0ff */
[----:B------:R-:W-:Y:S02]  /*65f30*/  VIADD R0, R252, 0x31 ;  /* 0x00000031fc007836 */ /* 0x000fe40000000000 */
[----:B------:R4:W-:Y:S01]  /*65f40*/  @P0 STG.E desc[UR14][R10.64], R179 ;  /* 0x000000b30a000986 */ /* 0x0009e2000c10190e */
[----:B------:R-:W4:Y:S01]  /*65f50*/  LDCU UR31, c[0x0][0x398] ;  /* 0x00007300ff1f77ac */ /* 0x000f220008000800 */
[----:B------:R-:W-:Y:S01]  /*65f60*/  IMAD.WIDE R4, R53, 0x4, R88 ;  /* 0x0000000435047825 */ /* 0x000fe200078e0258 */
[----:B---3--:R-:W-:Y:S01]  /*65f70*/  ISETP.LT.AND P0, PT, R249, UR48, !P4 ;  /* 0x00000030f9007c0c */ /* 0x008fe2000e701270 */
[----:B------:R-:W3:Y:S01]  /*65f80*/  LDCU UR20, c[0x0][0x398] ;  /* 0x00007300ff1477ac */ /* 0x000ee20008000800 */
[----:B-1----:R-:W-:Y:S01]  /*65f90*/  ISETP.GE.AND P2, PT, R0, UR34, PT ;  /* 0x0000002200007c0c */ /* 0x002fe2000bf46270 */
[----:B------:R-:W-:Y:S01]  /*65fa0*/  IMAD.WIDE R6, R53, 0x4, R90 ;  /* 0x0000000435067825 */ /* 0x000fe200078e025a */
[----:B------:R-:W-:Y:S01]  /*65fb0*/  @P3 STG.E desc[UR14][R12.64], R231 ;  /* 0x000000e70c003986 */ /* 0x000fe2000c10190e */
[----:B------:R-:W1:Y:S01]  /*65fc0*/  LDCU UR43, c[0x0][0x398] ;  /* 0x00007300ff2b77ac */ /* 0x000e620008000800 */
[----:B----4-:R-:W-:-:S02]  /*65fd0*/  ISETP.LT.AND P4, PT, R248, UR16, !P4 ;  /* 0x00000010f8007c0c */ /* 0x010fc4000e781270 */
[----:B------:R4:W-:Y:S01]  /*65fe0*/  @P6 STG.E desc[UR14][R4.64], R128 ;  /* 0x0000008004006986 */ /* 0x0009e2000c10190e */
[----:B------:R-:W1:Y:S01]  /*65ff0*/  LDCU UR32, c[0x0][0x3b8] ;  /* 0x00007700ff2077ac */ /* 0x000e620008000800 */
[----:B------:R-:W-:Y:S01]  /*66000*/  ISETP.LT.AND P6, PT, R251, UR47, !P2 ;  /* 0x0000002ffb007c0c */ /* 0x000fe2000d7c1270 */
[C---:B------:R-:W-:Y:S01]  /*66010*/  IMAD.WIDE R8, R53.reuse, 0x4, R184 ;  /* 0x0000000435087825 */ /* 0x040fe200078e02b8 */
[----:B------:R1:W-:Y:S01]  /*66020*/  @P5 STG.E desc[UR14][R6.64], R80 ;  /* 0x0000005006005986 */ /* 0x0003e2000c10190e */
[----:B------:R-:W-:Y:S01]  /*66030*/  ISETP.LT.AND P5, PT, R250, UR45, !P2 ;  /* 0x0000002dfa007c0c */ /* 0x000fe2000d7a1270 */
[----:B------:R-:W3:Y:S01]  /*66040*/  LDCU UR28, c[0x0][0x398] ;  /* 0x00007300ff1c77ac */ /* 0x000ee20008000800 */
[C---:B------:R-:W-:Y:S01]  /*66050*/  IMAD.WIDE R10, R53.reuse, 0x4, R2 ;  /* 0x00000004350a7825 */ /* 0x040fe200078e0202 */
[----:B------:R-:W-:Y:S01]  /*66060*/  IADD3 R53, PT, PT, R53, UR46, RZ ;  /* 0x0000002e35357c10 */ /* 0x000fe2000fffe0ff */
[----:B------:R-:W3:Y:S02]  /*66070*/  LDCU UR41, c[0x0][0x39c] ;  /* 0x00007380ff2977ac */ /* 0x000ee40008000800 */
[----:B------:R-:W-:Y:S01]  /*66080*/  VIADD R0, R252, 0x32 ;  /* 0x00000032fc007836 */ /* 0x000fe20000000000 */
[----:B------:R3:W-:Y:S01]  /*66090*/  @P0 STG.E desc[UR14][R8.64], R44 ;  /* 0x0000002c08000986 */ /* 0x0007e2000c10190e */
[----:B----4-:R-:W-:Y:S01]  /*660a0*/  IMAD.WIDE R4, R53, 0x4, R88 ;  /* 0x0000000435047825 */ /* 0x010fe200078e0258 */
[----:B------:R-:W4:Y:S01]  /*660b0*/  LDCU UR26, c[0x0][0x398] ;  /* 0x00007300ff1a77ac */ /* 0x000f220008000800 */
[----:B------:R-:W-:-:S02]  /*660c0*/  ISETP.LT.AND P0, PT, R249, UR44, !P2 ;  /* 0x0000002cf9007c0c */ /* 0x000fc4000d701270 */
[----:B------:R-:W-:Y:S01]  /*660d0*/  ISETP.GE.AND P3, PT, R0, UR25, PT ;  /* 0x0000001900007c0c */ /* 0x000fe2000bf66270 */
[----:B------:R-:W4:Y:S01]  /*660e0*/  LDCU UR18, c[0x0][0x398] ;  /* 0x00007300ff1277ac */ /* 0x000f220008000800 */
[----:B-1----:R-:W-:Y:S01]  /*660f0*/  IMAD.WIDE R6, R53, 0x4, R90 ;  /* 0x0000000435067825 */ /* 0x002fe200078e025a */
[----:B------:R1:W-:Y:S01]  /*66100*/  @P4 STG.E desc[UR14][R10.64], R148 ;  /* 0x000000940a004986 */ /* 0x0003e2000c10190e */
[----:B------:R-:W-:Y:S01]  /*66110*/  ISETP.LT.AND P2, PT, R248, UR31, !P2 ;  /* 0x0000001ff8007c0c */ /* 0x000fe2000d741270 */
[----:B------:R-:W4:Y:S02]  /*66120*/  LDCU UR30, c[0x0][0x398] ;  /* 0x00007300ff1e77ac */ /* 0x000f240008000800 */
[----:B------:R4:W-:Y:S01]  /*66130*/  @P6 STG.E desc[UR14][R4.64], R24 ;  /* 0x0000001804006986 */ /* 0x0009e2000c10190e */
[----:B---3--:R-:W-:Y:S01]  /*66140*/  ISETP.LT.AND P6, PT, R251, UR20, !P3 ;  /* 0x00000014fb007c0c */ /* 0x008fe2000dfc1270 */
[----:B------:R-:W3:Y:S01]  /*66150*/  LDCU UR42, c[0x0][0x3b8] ;  /* 0x00007700ff2a77ac */ /* 0x000ee20008000800 */
[C---:B------:R-:W-:Y:S01]  /*66160*/  IMAD.WIDE R8, R53.reuse, 0x4, R184 ;  /* 0x0000000435087825 */ /* 0x040fe200078e02b8 */
[----:B------:R3:W-:Y:S01]  /*66170*/  @P5 STG.E desc[UR14][R6.64], R48 ;  /* 0x0000003006005986 */ /* 0x0007e2000c10190e */
[----:B------:R-:W-:Y:S01]  /*66180*/  ISETP.LT.AND P5, PT, R250, UR43, !P3 ;  /* 0x0000002bfa007c0c */ /* 0x000fe2000dfa1270 */
[----:B------:R-:W3:Y:S01]  /*66190*/  LDCU UR39, c[0x0][0x398] ;  /* 0x00007300ff2777ac */ /* 0x000ee20008000800 */
[C---:B-1----:R-:W-:Y:S01]  /*661a0*/  IMAD.WIDE R10, R53.reuse, 0x4, R2 ;  /* 0x00000004350a7825 */ /* 0x042fe200078e0202 */
[----:B------:R-:W-:Y:S01]  /*661b0*/  IADD3 R53, PT, PT, R53, UR32, RZ ;  /* 0x0000002035357c10 */ /* 0x000fe2000fffe0ff */
[----:B------:R-:W1:Y:S02]  /*661c0*/  LDCU UR40, c[0x0][0x39c] ;  /* 0x00007380ff2877ac */ /* 0x000e640008000800 */
[----:B------:R-:W-:Y:S01]  /*661d0*/  VIADD R0, R252, 0x33 ;  /* 0x00000033fc007836 */ /* 0x000fe20000000000 */
[----:B------:R1:W-:Y:S01]  /*661e0*/  @P0 STG.E desc[UR14][R8.64], R84 ;  /* 0x0000005408000986 */ /* 0x0003e2000c10190e */
[----:B----4-:R-:W-:Y:S01]  /*661f0*/  IMAD.WIDE R4, R53, 0x4, R88 ;  /* 0x0000000435047825 */ /* 0x010fe200078e0258 */
[----:B------:R-:W4:Y:S01]  /*66200*/  LDCU UR52, c[0x0][0x398] ;  /* 0x00007300ff3477ac */ /* 0x000f220008000800 */
[----:B------:R-:W-:-:S02]  /*66210*/  ISETP.LT.AND P0, PT, R249, UR28, !P3 ;  /* 0x0000001cf9007c0c */ /* 0x000fc4000df01270 */
[----:B------:R-:W-:Y:S01]  /*66220*/  ISETP.GE.AND P4, PT, R0, UR41, PT ;  /* 0x0000002900007c0c */ /* 0x000fe2000bf86270 */
[----:B------:R-:W4:Y:S01]  /*66230*/  LDCU UR27, c[0x0][0x398] ;  /* 0x00007300ff1b77ac */ /* 0x000f220008000800 */
[----:B---3--:R-:W-:Y:S01]  /*66240*/  IMAD.WIDE R6, R53, 0x4, R90 ;  /* 0x0000000435067825 */ /* 0x008fe200078e025a */
[----:B------:R3:W-:Y:S01]  /*66250*/  @P2 STG.E desc[UR14][R10.64], R96 ;  /* 0x000000600a002986 */ /* 0x0007e2000c10190e */
[----:B------:R-:W-:Y:S01]  /*66260*/  ISETP.LT.AND P3, PT, R248, UR26, !P3 ;  /* 0x0000001af8007c0c */ /* 0x000fe2000df61270 */
[----:B------:R-:W4:Y:S02]  /*66270*/  LDCU UR51, c[0x0][0x398] ;  /* 0x00007300ff3377ac */ /* 0x000f240008000800 */
[----:B------:R4:W-:Y:S01]  /*66280*/  @P6 STG.E desc[UR14][R4.64], R129 ;  /* 0x0000008104006986 */ /* 0x0009e2000c10190e */
[----:B------:R-:W-:Y:S01]  /*66290*/  ISETP.LT.AND P6, PT, R251, UR18, !P4 ;  /* 0x00000012fb007c0c */ /* 0x000fe2000e7c1270 */
[----:B------:R-:W4:Y:S01]  /*662a0*/  LDCU UR21, c[0x0][0x3b8] ;  /* 0x00007700ff1577ac */ /* 0x000f220008000800 */
[C---:B-1----:R-:W-:Y:S01]  /*662b0*/  IMAD.WIDE R8, R53.reuse, 0x4, R184 ;  /* 0x0000000435087825 */ /* 0x042fe200078e02b8 */
[----:B------:R1:W-:Y:S01]  /*662c0*/  @P5 STG.E desc[UR14][R6.64], R81 ;  /* 0x0000005106005986 */ /* 0x0003e2000c10190e */
[----:B------:R-:W-:Y:S01]  /*662d0*/  ISETP.LT.AND P5, PT, R250, UR30, !P4 ;  /* 0x0000001efa007c0c */ /* 0x000fe2000e7a1270 */
[----:B------:R-:W4:Y:S01]  /*662e0*/  LDCU UR53, c[0x0][0x398] ;  /* 0x00007300ff3577ac */ /* 0x000f220008000800 */
[C---:B---3--:R-:W-:Y:S01]  /*662f0*/  IMAD.WIDE R10, R53.reuse, 0x4, R2 ;  /* 0x00000004350a7825 */ /* 0x048fe200078e0202 */
[----:B------:R-:W-:Y:S01]  /*66300*/  IADD3 R53, PT, PT, R53, UR42, RZ ;  /* 0x0000002a35357c10 */ /* 0x000fe2000fffe0ff */
[----:B------:R-:W3:Y:S02]  /*66310*/  LDCU UR23, c[0x0][0x39c] ;  /* 0x00007380ff1777ac */ /* 0x000ee40008000800 */
[----:B------:R-:W-:Y:S01]  /*66320*/  VIADD R0, R252, 0x34 ;  /* 0x00000034fc007836 */ /* 0x000fe20000000000 */
[----:B------:R3:W-:Y:S01]  /*66330*/  @P0 STG.E desc[UR14][R8.64], R45 ;  /* 0x0000002d08000986 */ /* 0x0007e2000c10190e */
[----:B------:R-:W3:Y:S01]  /*66340*/  LDCU UR29, c[0x0][0x398] ;  /* 0x00007300ff1d77ac */ /* 0x000ee20008000800 */
[----:B----4-:R-:W-:Y:S01]  /*66350*/  IMAD.WIDE R4, R53, 0x4, R88 ;  /* 0x0000000435047825 */ /* 0x010fe200078e0258 */
[----:B------:R-:W-:Y:S01]  /*66360*/  ISETP.LT.AND P0, PT, R249, UR39, !P4 ;  /* 0x00000027f9007c0c */ /* 0x000fe2000e701270 */
[----:B------:R-:W4:Y:S01]  /*66370*/  LDCU UR36, c[0x0][0x398] ;  /* 0x00007300ff2477ac */ /* 0x000f220008000800 */
[----:B------:R-:W-:Y:S01]  /*66380*/  ISETP.GE.AND P2, PT, R0, UR40, PT ;  /* 0x0000002800007c0c */ /* 0x000fe2000bf46270 */
[----:B-1----:R-:W-:Y:S01]  /*66390*/  IMAD.WIDE R6, R53, 0x4, R90 ;  /* 0x0000000435067825 */ /* 0x002fe200078e025a */
[----:B------:R-:W1:Y:S01]  /*663a0*/  LDCU UR33, c[0x0][0x398] ;  /* 0x00007300ff2177ac */ /* 0x000e620008000800 */
[----:B------:R4:W-:Y:S01]  /*663b0*/  @P3 STG.E desc[UR14][R10.64], R149 ;  /* 0x000000950a003986 */ /* 0x0009e2000c10190e */
[----:B------:R-:W-:Y:S01]  /*663c0*/  ISETP.LT.AND P4, PT, R248, UR52, !P4 ;  /* 0x00000034f8007c0c */ /* 0x000fe2000e781270 */
[----:B------:R-:W1:Y:S02]  /*663d0*/  LDCU UR22, c[0x0][0x3b8] ;  /* 0x00007700ff1677ac */ /* 0x000e640008000800 */
[----:B------:R1:W-:Y:S01]  /*663e0*/  @P6 STG.E desc[UR14][R4.64], R25 ;  /* 0x0000001904006986 */ /* 0x0003e2000c10190e */
[----:B------:R-:W-:Y:S01]  /*663f0*/  ISETP.LT.AND P6, PT, R251, UR27, !P2 ;  /* 0x0000001bfb007c0c */ /* 0x000fe2000d7c1270 */
[----:B------:R-:W1:Y:S02]  /*66400*/  LDCU UR34, c[0x0][0x398] ;  /* 0x00007300ff2277ac */ /* 0x000e640008000800 */
[----:B------:R1:W-:Y:S01]  /*66410*/  @P5 STG.E desc[UR14][R6.64], R49 ;  /* 0x0000003106005986 */ /* 0x0003e2000c10190e */
[----:B------:R-:W-:Y:S01]  /*66420*/  ISETP.LT.AND P5, PT, R250, UR51, !P2 ;  /* 0x00000033fa007c0c */ /* 0x000fe2000d7a1270 */
[C---:B---3--:R-:W-:Y:S01]  /*66430*/  IMAD.WIDE R8, R53.reuse, 0x4, R184 ;  /* 0x0000000435087825 */ /* 0x048fe200078e02b8 */
[----:B------:R-:W3:Y:S03]  /*66440*/  LDCU UR35, c[0x0][0x398] ;  /* 0x00007300ff2377ac */ /* 0x000ee60008000800 */
[C---:B----4-:R-:W-:Y:S01]  /*66450*/  IMAD.WIDE R10, R53.reuse, 0x4, R2 ;  /* 0x00000004350a7825 */ /* 0x050fe200078e0202 */
[----:B------:R-:W-:Y:S01]  /*66460*/  IADD3 R53, PT, PT, R53, UR21, RZ ;  /* 0x0000001535357c10 */ /* 0x000fe2000fffe0ff */
[----:B------:R-:W4:Y:S02]  /*66470*/  LDCU UR24, c[0x0][0x39c] ;  /* 0x00007380ff1877ac */ /* 0x000f240008000800 */
[----:B------:R-:W-:Y:S01]  /*66480*/  VIADD R0, R252, 0x35 ;  /* 0x00000035fc007836 */ /* 0x000fe20000000000 */
[----:B------:R3:W-:Y:S01]  /*66490*/  @P0 STG.E desc[UR14][R8.64], R85 ;  /* 0x0000005508000986 */ /* 0x0007e2000c10190e */
[----:B-1----:R-:W-:Y:S01]  /*664a0*/  IMAD.WIDE R4, R53, 0x4, R88 ;  /* 0x0000000435047825 */ /* 0x002fe200078e0258 */
[----:B------:R-:W1:Y:S01]  /*664b0*/  LDCU UR37, c[0x0][0x398] ;  /* 0x00007300ff2577ac */ /* 0x000e620008000800 */
[----:B------:R-:W-:-:S02]  /*664c0*/  ISETP.LT.AND P0, PT, R249, UR53, !P2 ;  /* 0x00000035f9007c0c */ /* 0x000fc4000d701270 */
[----:B------:R-:W-:Y:S01]  /*664d0*/  ISETP.GE.AND P3, PT, R0, UR23, PT ;  /* 0x0000001700007c0c */ /* 0x000fe2000bf66270 */
[----:B------:R-:W1:Y:S01]  /*664e0*/  LDCU UR31, c[0x0][0x398] ;  /* 0x00007300ff1f77ac */ /* 0x000e620008000800 */
[----:B------:R-:W-:Y:S01]  /*664f0*/  IMAD.WIDE R6, R53, 0x4, R90 ;  /* 0x0000000435067825 */ /* 0x000fe200078e025a */
[----:B------:R4:W-:Y:S01]  /*66500*/  @P4 STG.E desc[UR14][R10.64], R97 ;  /* 0x000000610a004986 */ /* 0x0009e2000c10190e */
[----:B------:R-:W-:Y:S01]  /*66510*/  ISETP.LT.AND P2, PT, R248, UR29, !P2 ;  /* 0x0000001df8007c0c */ /* 0x000fe2000d741270 */
[----:B------:R-:W1:Y:S01]  /*66520*/  LDCU UR38, c[0x0][0x398] ;  /* 0x00007300ff2677ac */ /* 0x000e620008000800 */
[----:B------:R-:W-:Y:S01]  /*66530*/  ISETP.LT.AND P4, PT, R251, UR36, !P3 ;  /* 0x00000024fb007c0c */ /* 0x000fe2000df81270 */
[----:B------:R1:W-:Y:S01]  /*66540*/  @P6 STG.E desc[UR14][R4.64], R130 ;  /* 0x0000008204006986 */ /* 0x0003e2000c10190e */
[----:B------:R-:W-:Y:S01]  /*66550*/  ISETP.LT.AND P6, PT, R250, UR33, !P3 ;  /* 0x00000021fa007c0c */ /* 0x000fe2000dfc1270 */
[----:B------:R-:W1:Y:S01]  /*66560*/  LDCU UR4, c[0x0][0x3b8] ;  /* 0x00007700ff0477ac */ /* 0x000e620008000800 */
[----:B---3--:R-:W-:Y:S01]  /*66570*/  IMAD.WIDE R8, R53, 0x4, R184 ;  /* 0x0000000435087825 */ /* 0x008fe200078e02b8 */
[----:B------:R3:W-:Y:S01]  /*66580*/  @P5 STG.E desc[UR14][R6.64], R82 ;  /* 0x0000005206005986 */ /* 0x0007e2000c10190e */
[----:B------:R-:W-:Y:S01]  /*66590*/  ISETP.LT.AND P5, PT, R249, UR34, !P3 ;  /* 0x00000022f9007c0c */ /* 0x000fe2000dfa1270 */
[----:B------:R-:W1:Y:S01]  /*665a0*/  LDCU UR25, c[0x0][0x39c] ;  /* 0x00007380ff1977ac */ /* 0x000e620008000800 */
        /* <DEDUP_REMOVED lines=8> */
[C---:B---3--:R-:W-:Y:S01]  /*66630*/  IMAD.WIDE R6, R53.reuse, 0x4, R90 ;  /* 0x0000000435067825 */ /* 0x048fe200078e025a */
[----:B------:R-:W-:Y:S01]  /*66640*/  ISETP.GE.AND P0, PT, R0, UR24, PT ;  /* 0x0000001800007c0c */ /* 0x000fe2000bf06270 */
[----:B------:R-:W3:Y:S01]  /*66650*/  LDCU UR28, c[0x0][0x398] ;  /* 0x00007300ff1c77ac */ /* 0x000ee20008000800 */
[----:B------:R1:W-:Y:S01]  /*66660*/  @P2 STG.E desc[UR14][R10.64], R150 ;  /* 0x000000960a002986 */ /* 0x0003e2000c10190e */
[----:B------:R-:W-:Y:S01]  /*66670*/  IMAD.WIDE R12, R53, 0x4, R184 ;  /* 0x00000004350c7825 */ /* 0x000fe200078e02b8 */
[----:B------:R-:W3:Y:S02]  /*66680*/  LDCU UR30, c[0x0][0x398] ;  /* 0x00007300ff1e77ac */ /* 0x000ee40008000800 */
[----:B------:R1:W-:Y:S01]  /*66690*/  @P4 STG.E desc[UR14][R4.64], R26 ;  /* 0x0000001a04004986 */ /* 0x0003e2000c10190e */
[----:B------:R-:W-:Y:S01]  /*666a0*/  ISETP.LT.AND P4, PT, R251, UR37, !P0 ;  /* 0x00000025fb007c0c */ /* 0x000fe2000c781270 */
[----:B------:R-:W3:Y:S02]  /*666b0*/  LDCU UR16, c[0x0][0x3b8] ;  /* 0x00007700ff1077ac */ /* 0x000ee40008000800 */
[----:B------:R3:W-:Y:S01]  /*666c0*/  @P6 STG.E desc[UR14][R6.64], R50 ;  /* 0x0000003206006986 */ /* 0x0007e2000c10190e */
[----:B------:R-:W-:Y:S01]  /*666d0*/  ISETP.LT.AND P6, PT, R250, UR31, !P0 ;  /* 0x0000001ffa007c0c */ /* 0x000fe2000c7c1270 */
[----:B----4-:R-:W-:Y:S01]  /*666e0*/  IMAD.WIDE R8, R53, 0x4, R2 ;  /* 0x0000000435087825 */ /* 0x010fe200078e0202 */
[----:B------:R-:W4:Y:S01]  /*666f0*/  LDCU UR27, c[0x0][0x398] ;  /* 0x00007300ff1b77ac */ /* 0x000f220008000800 */
[----:B------:R-:W-:Y:S01]  /*66700*/  @P5 STG.E desc[UR14][R12.64], R86 ;  /* 0x000000560c005986 */ /* 0x000fe2000c10190e */
[----:B------:R-:W-:Y:S01]  /*66710*/  ISETP.LT.AND P5, PT, R249, UR38, !P0 ;  /* 0x00000026f9007c0c */ /* 0x000fe2000c7a1270 */
[----:B------:R-:W-:Y:S01]  /*66720*/  VIADD R53, R53, UR4 ;  /* 0x0000000435357c36 */ /* 0x000fe20008000000 */
[C---:B-1----:R-:W-:Y:S01]  /*66730*/  IADD3 R10, PT, PT, R252.reuse, 0x38, RZ ;  /* 0x00000038fc0a7810 */ /* 0x042fe20007ffe0ff */
[----:B------:R-:W-:Y:S01]  /*66740*/  VIADD R0, R252, 0x37 ;  /* 0x00000037fc007836 */ /* 0x000fe20000000000 */
[----:B------:R1:W-:Y:S01]  /*66750*/  @P3 STG.E desc[UR14][R8.64], R98 ;  /* 0x0000006208003986 */ /* 0x0003e2000c10190e */
[C---:B------:R-:W-:Y:S01]  /*66760*/  IMAD.WIDE R4, R53.reuse, 0x4, R88 ;  /* 0x0000000435047825 */ /* 0x040fe200078e0258 */
[----:B------:R-:W-:Y:S01]  /*66770*/  ISETP.GE.AND P3, PT, R10, UR19, PT ;  /* 0x000000130a007c0c */ /* 0x000fe2000bf66270 */
[----:B------:R-:W4:Y:S01]  /*66780*/  LDCU UR21, c[0x0][0x398] ;  /* 0x00007300ff1577ac */ /* 0x000f220008000800 */
[----:B------:R-:W-:Y:S01]  /*66790*/  ISETP.GE.AND P2, PT, R0, UR25, PT ;  /* 0x0000001900007c0c */ /* 0x000fe2000bf46270 */
[C---:B---3--:R-:W-:Y:S01]  /*667a0*/  IMAD.WIDE R6, R53.reuse, 0x4, R90 ;  /* 0x0000000435067825 */ /* 0x048fe200078e025a */
[----:B------:R-:W-:Y:S01]  /*667b0*/  ISETP.LT.AND P0, PT, R248, UR32, !P0 ;  /* 0x00000020f8007c0c */ /* 0x000fe2000c701270 */
[----:B------:R-:W3:Y:S02]  /*667c0*/  LDCU UR23, c[0x0][0x398] ;  /* 0x00007300ff1777ac */ /* 0x000ee40008000800 */
[----:B------:R-:W-:Y:S01]  /*667d0*/  IMAD.WIDE R10, R53, 0x4, R184 ;  /* 0x00000004350a7825 */ /* 0x000fe200078e02b8 */
[----:B------:R3:W-:Y:S01]  /*667e0*/  @P4 STG.E desc[UR14][R4.64], R131 ;  /* 0x0000008304004986 */ /* 0x0007e2000c10190e */
[----:B------:R-:W4:Y:S01]  /*667f0*/  LDCU UR22, c[0x0][0x398] ;  /* 0x00007300ff1677ac */ /* 0x000f220008000800 */
[----:B------:R-:W-:-:S02]  /*66800*/  ISETP.LT.AND P4, PT, R251, UR26, !P2 ;  /* 0x0000001afb007c0c */ /* 0x000fc4000d781270 */
[----:B------:R4:W-:Y:S01]  /*66810*/  @P6 STG.E desc[UR14][R6.64], R83 ;  /* 0x0000005306006986 */ /* 0x0009e2000c10190e */
[----:B------:R-:W4:Y:S01]  /*66820*/  LDCU UR18, c[0x0][0x3b8] ;  /* 0x00007700ff1277ac */ /* 0x000f220008000800 */
[----:B------:R-:W-:Y:S01]  /*66830*/  ISETP.LT.AND P6, PT, R250, UR28, !P2 ;  /* 0x0000001cfa007c0c */ /* 0x000fe2000d7c1270 */
[----:B-1----:R-:W-:Y:S01]  /*66840*/  IMAD.WIDE R8, R53, 0x4, R2 ;  /* 0x0000000435087825 */ /* 0x002fe200078e0202 */
[----:B------:R1:W-:Y:S01]  /*66850*/  @P5 STG.E desc[UR14][R10.64], R47 ;  /* 0x0000002f0a005986 */ /* 0x0003e2000c10190e */
[----:B------:R-:W-:Y:S01]  /*66860*/  ISETP.LT.AND P5, PT, R249, UR30, !P2 ;  /* 0x0000001ef9007c0c */ /* 0x000fe2000d7a1270 */
[----:B------:R-:W1:Y:S01]  /*66870*/  LDCU UR24, c[0x0][0x398] ;  /* 0x00007300ff1877ac */ /* 0x000e620008000800 */
[----:B------:R-:W-:Y:S01]  /*66880*/  VIADD R53, R53, UR16 ;  /* 0x0000001035357c36 */ /* 0x000fe20008000000 */
[----:B------:R-:W-:Y:S01]  /*66890*/  @P0 STG.E desc[UR14][R8.64], R151 ;  /* 0x0000009708000986 */ /* 0x000fe2000c10190e */
[----:B------:R-:W1:Y:S02]  /*668a0*/  LDCU UR19, c[0x0][0x398] ;  /* 0x00007300ff1377ac */ /* 0x000e640008000800 */
[C---:B---3--:R-:W-:Y:S01]  /*668b0*/  IMAD.WIDE R4, R53.reuse, 0x4, R88 ;  /* 0x0000000435047825 */ /* 0x048fe200078e0258 */
[----:B----4-:R-:W-:Y:S01]  /*668c0*/  ISETP.LT.AND P2, PT, R248, UR27, !P2 ;  /* 0x0000001bf8007c0c */ /* 0x010fe2000d741270 */
[----:B------:R-:W3:Y:S02]  /*668d0*/  LDCU UR25, c[0x0][0x398] ;  /* 0x00007300ff1977ac */ /* 0x000ee40008000800 */
[C---:B------:R-:W-:Y:S01]  /*668e0*/  IMAD.WIDE R6, R53.reuse, 0x4, R90 ;  /* 0x0000000435067825 */ /* 0x040fe200078e025a */
[----:B------:R4:W-:Y:S01]  /*668f0*/  @P4 STG.E desc[UR14][R4.64], R27 ;  /* 0x0000001b04004986 */ /* 0x0009e2000c10190e */
[----:B------:R-:W3:Y:S02]  /*66900*/  LDCU UR20, c[0x0][0x3b8] ;  /* 0x00007700ff1477ac */ /* 0x000ee40008000800 */
[----:B-1----:R-:W-:Y:S01]  /*66910*/  IMAD.WIDE R10, R53, 0x4, R184 ;  /* 0x00000004350a7825 */ /* 0x002fe200078e02b8 */
[----:B------:R1:W-:Y:S01]  /*66920*/  @P6 STG.E desc[UR14][R6.64], R51 ;  /* 0x0000003306006986 */ /* 0x0003e2000c10190e */
[----:B------:R-:W-:Y:S01]  /*66930*/  ISETP.LT.AND P6, PT, R251, UR21, !P3 ;  /* 0x00000015fb007c0c */ /* 0x000fe2000dfc1270 */
[----:B------:R-:W3:Y:S01]  /*66940*/  LDCU UR29, c[0x0][0x398] ;  /* 0x00007300ff1d77ac */ /* 0x000ee20008000800 */
[----:B------:R-:W-:Y:S01]  /*66950*/  ISETP.LT.AND P4, PT, R250, UR23, !P3 ;  /* 0x00000017fa007c0c */ /* 0x000fe2000df81270 */
[----:B------:R-:W-:Y:S01]  /*66960*/  @P5 STG.E desc[UR14][R10.64], R87 ;  /* 0x000000570a005986 */ /* 0x000fe2000c10190e */
[----:B------:R-:W-:Y:S01]  /*66970*/  IMAD.WIDE R12, R53, 0x4, R2 ;  /* 0x00000004350c7825 */ /* 0x000fe200078e0202 */
[----:B------:R-:W-:Y:S01]  /*66980*/  ISETP.LT.AND P5, PT, R249, UR22, !P3 ;  /* 0x00000016f9007c0c */ /* 0x000fe2000dfa1270 */
[----:B------:R-:W3:Y:S01]  /*66990*/  LDCU UR16, c[0x0][0x398] ;  /* 0x00007300ff1077ac */ /* 0x000ee20008000800 */
[----:B------:R-:W-:-:S02]  /*669a0*/  IADD3 R53, PT, PT, R53, UR18, RZ ;  /* 0x0000001235357c10 */ /* 0x000fc4000fffe0ff */
[----:B------:R-:W-:Y:S01]  /*669b0*/  IADD3 R0, PT, PT, R252, 0x39, RZ ;  /* 0x00000039fc007810 */ /* 0x000fe20007ffe0ff */
[----:B------:R3:W-:Y:S01]  /*669c0*/  @P2 STG.E desc[UR14][R12.64], R99 ;  /* 0x000000630c002986 */ /* 0x0007e2000c10190e */
[----:B------:R-:W3:Y:S01]  /*669d0*/  LDCU UR21, c[0x0][0x398] ;  /* 0x00007300ff1577ac */ /* 0x000ee20008000800 */
[C---:B----4-:R-:W-:Y:S01]  /*669e0*/  IMAD.WIDE R4, R53.reuse, 0x4, R88 ;  /* 0x0000000435047825 */ /* 0x050fe200078e0258 */
[----:B------:R-:W-:Y:S01]  /*669f0*/  ISETP.GE.AND P0, PT, R0, UR13, PT ;  /* 0x0000000d00007c0c */ /* 0x000fe2000bf06270 */
[----:B------:R-:W4:Y:S02]  /*66a00*/  LDCU UR13, c[0x0][0x398] ;  /* 0x00007300ff0d77ac */ /* 0x000f240008000800 */
[C---:B-1----:R-:W-:Y:S01]  /*66a10*/  IMAD.WIDE R6, R53.reuse, 0x4, R90 ;  /* 0x0000000435067825 */ /* 0x042fe200078e025a */
[----:B------:R1:W-:Y:S01]  /*66a20*/  @P6 STG.E desc[UR14][R4.64], R108 ;  /* 0x0000006c04006986 */ /* 0x0003e2000c10190e */
[----:B------:R-:W-:Y:S01]  /*66a30*/  ISETP.LT.AND P3, PT, R248, UR24, !P3 ;  /* 0x00000018f8007c0c */ /* 0x000fe2000df61270 */
[----:B------:R-:W4:Y:S01]  /*66a40*/  LDCU UR4, c[0x0][0x3b8] ;  /* 0x00007700ff0477ac */ /* 0x000f220008000800 */
[----:B------:R-:W-:Y:S01]  /*66a50*/  IMAD.WIDE R8, R53, 0x4, R184 ;  /* 0x0000000435087825 */ /* 0x000fe200078e02b8 */
[----:B------:R1:W-:Y:S01]  /*66a60*/  @P4 STG.E desc[UR14][R6.64], R180 ;  /* 0x000000b406004986 */ /* 0x0003e2000c10190e */
[----:B------:R-:W-:Y:S01]  /*66a70*/  ISETP.LT.AND P6, PT, R251, UR19, !P0 ;  /* 0x00000013fb007c0c */ /* 0x000fe2000c7c1270 */
[----:B------:R-:W4:Y:S02]  /*66a80*/  LDCU UR18, c[0x0][0x398] ;  /* 0x00007300ff1277ac */ /* 0x000f240008000800 */
[----:B------:R4:W-:Y:S01]  /*66a90*/  @P5 STG.E desc[UR14][R8.64], R240 ;  /* 0x000000f008005986 */ /* 0x0009e2000c10190e */
[----:B---3--:R-:W-:Y:S01]  /*66aa0*/  ISETP.LT.AND P5, PT, R250, UR25, !P0 ;  /* 0x00000019fa007c0c */ /* 0x008fe2000c7a1270 */
[----:B------:R-:W3:Y:S01]  /*66ab0*/  LDCU UR22, c[0x0][0x398] ;  /* 0x00007300ff1677ac */ /* 0x000ee20008000800 */
[----:B------:R-:W-:Y:S01]  /*66ac0*/  IADD3 R13, PT, PT, R53, UR20, RZ ;  /* 0x00000014350d7c10 */ /* 0x000fe2000fffe0ff */
[----:B------:R-:W-:-:S02]  /*66ad0*/  VIADD R0, R252, 0x3a ;  /* 0x0000003afc007836 */ /* 0x000fc40000000000 */
[----:B------:R-:W-:Y:S01]  /*66ae0*/  IMAD.WIDE R10, R53, 0x4, R2 ;  /* 0x00000004350a7825 */ /* 0x000fe200078e0202 */
[----:B------:R-:W3:Y:S03]  /*66af0*/  LDCU UR19, c[0x0][0x398] ;  /* 0x00007300ff1377ac */ /* 0x000ee60008000800 */
[C---:B-1----:R-:W-:Y:S01]  /*66b00*/  IMAD.WIDE R4, R13.reuse, 0x4, R88 ;  /* 0x000000040d047825 */ /* 0x042fe200078e0258 */
[----:B------:R-:W-:Y:S01]  /*66b10*/  ISETP.GE.AND P2, PT, R0, UR7, PT ;  /* 0x0000000700007c0c */ /* 0x000fe2000bf46270 */
[----:B------:R-:W1:Y:S02]  /*66b20*/  LDCU UR20, c[0x0][0x398] ;  /* 0x00007300ff1477ac */ /* 0x000e640008000800 */
[----:B------:R-:W-:Y:S01]  /*66b30*/  IMAD.WIDE R6, R13, 0x4, R90 ;  /* 0x000000040d067825 */ /* 0x000fe200078e025a */
[----:B------:R-:W-:Y:S01]  /*66b40*/  ISETP.LT.AND P4, PT, R249, UR29, !P0 ;  /* 0x0000001df9007c0c */ /* 0x000fe2000c781270 */
[----:B------:R-:W-:Y:S01]  /*66b50*/  @P3 STG.E desc[UR14][R10.64], R152 ;  /* 0x000000980a003986 */ /* 0x000fe2000c10190e */
[----:B------:R-:W-:Y:S01]  /*66b60*/  ISETP.LT.AND P0, PT, R248, UR16, !P0 ;  /* 0x00000010f8007c0c */ /* 0x000fe2000c701270 */
[----:B------:R-:W1:Y:S02]  /*66b70*/  LDCU UR7, c[0x0][0x3b8] ;  /* 0x00007700ff0777ac */ /* 0x000e640008000800 */
[----:B------:R3:W-:Y:S01]  /*66b80*/  @P6 STG.E desc[UR14][R4.64], R28 ;  /* 0x0000001c04006986 */ /* 0x0007e2000c10190e */
[----:B------:R-:W-:Y:S01]  /*66b90*/  ISETP.LT.AND P6, PT, R250, UR21, !P2 ;  /* 0x00000015fa007c0c */ /* 0x000fe2000d7c1270 */
[----:B------:R-:W1:Y:S02]  /*66ba0*/  LDCU UR23, c[0x0][0x398] ;  /* 0x00007300ff1777ac */ /* 0x000e640008000800 */
[----:B------:R1:W-:Y:S01]  /*66bb0*/  @P5 STG.E desc[UR14][R6.64], R132 ;  /* 0x0000008406005986 */ /* 0x0003e2000c10190e */
[----:B----4-:R-:W-:Y:S01]  /*66bc0*/  ISETP.LT.AND P5, PT, R251, UR13, !P2 ;  /* 0x0000000dfb007c0c */ /* 0x010fe2000d7a1270 */
[----:B------:R-:W4:Y:S01]  /*66bd0*/  LDCU UR24, c[0x0][0x398] ;  /* 0x00007300ff1877ac */ /* 0x000f220008000800 */
[----:B------:R-:W-:Y:S01]  /*66be0*/  IADD3 R15, PT, PT, R13, UR4, RZ ;  /* 0x000000040d0f7c10 */ /* 0x000fe2000fffe0ff */
[----:B------:R-:W-:-:S02]  /*66bf0*/  VIADD R0, R252, 0x3b ;  /* 0x0000003bfc007836 */ /* 0x000fc40000000000 */
[C---:B------:R-:W-:Y:S01]  /*66c00*/  IMAD.WIDE R8, R13.reuse, 0x4, R184 ;  /* 0x000000040d087825 */ /* 0x040fe200078e02b8 */
[----:B------:R-:W4:Y:S03]  /*66c10*/  LDCU UR13, c[0x0][0x398] ;  /* 0x00007300ff0d77ac */ /* 0x000f260008000800 */
[----:B---3--:R-:W-:Y:S01]  /*66c20*/  IMAD.WIDE R4, R13, 0x4, R2 ;  /* 0x000000040d047825 */ /* 0x008fe200078e0202 */
[----:B------:R-:W-:Y:S01]  /*66c30*/  ISETP.GE.AND P3, PT, R0, UR5, PT ;  /* 0x0000000500007c0c */ /* 0x000fe2000bf66270 */
[----:B------:R3:W-:Y:S01]  /*66c40*/  @P4 STG.E desc[UR14][R8.64], R116 ;  /* 0x0000007408004986 */ /* 0x0007e2000c10190e */
[----:B------:R-:W2:Y:S01]  /*66c50*/  LDCU UR16, c[0x0][0x398] ;  /* 0x00007300ff1077ac */ /* 0x000ea20008000800 */
[----:B------:R-:W-:Y:S01]  /*66c60*/  IMAD.WIDE R10, R15, 0x4, R88 ;  /* 0x000000040f0a7825 */ /* 0x000fe200078e0258 */
[----:B------:R-:W-:Y:S01]  /*66c70*/  ISETP.LT.AND P4, PT, R249, UR18, !P2 ;  /* 0x00000012f9007c0c */ /* 0x000fe2000d781270 */
[----:B------:R3:W-:Y:S01]  /*66c80*/  @P0 STG.E desc[UR14][R4.64], R20 ;  /* 0x0000001404000986 */ /* 0x0007e2000c10190e */
[----:B------:R-:W2:Y:S01]  /*66c90*/  LDCU UR4, c[0x0][0x3b8] ;  /* 0x00007700ff0477ac */ /* 0x000ea20008000800 */
[----:B-1----:R-:W-:Y:S01]  /*66ca0*/  IMAD.WIDE R6, R15, 0x4, R90 ;  /* 0x000000040f067825 */ /* 0x002fe200078e025a */
[----:B------:R-:W-:Y:S01]  /*66cb0*/  ISETP.LT.AND P2, PT, R248, UR22, !P2 ;  /* 0x00000016f8007c0c */ /* 0x000fe2000d741270 */
[----:B------:R-:W-:Y:S01]  /*66cc0*/  @P5 STG.E desc[UR14][R10.64], R109 ;  /* 0x0000006d0a005986 */ /* 0x000fe2000c10190e */
[----:B------:R-:W-:Y:S01]  /*66cd0*/  ISETP.LT.AND P5, PT, R251, UR19, !P3 ;  /* 0x00000013fb007c0c */ /* 0x000fe2000dfa1270 */
[----:B------:R-:W-:Y:S01]  /*66ce0*/  VIADD R0, R252, 0x3c ;  /* 0x0000003cfc007836 */ /* 0x000fe20000000000 */
[----:B------:R-:W1:Y:S01]  /*66cf0*/  LDCU UR5, c[0x0][0x3b8] ;  /* 0x00007700ff0577ac */ /* 0x000e620008000800 */
[----:B------:R4:W-:Y:S01]  /*66d00*/  @P6 STG.E desc[UR14][R6.64], R181 ;  /* 0x000000b506006986 */ /* 0x0009e2000c10190e */
[----:B------:R-:W-:Y:S01]  /*66d10*/  ISETP.LT.AND P6, PT, R250, UR20, !P3 ;  /* 0x00000014fa007c0c */ /* 0x000fe2000dfc1270 */
[C---:B------:R-:W-:Y:S01]  /*66d20*/  VIADD R13, R15.reuse, UR7 ;  /* 0x000000070f0d7c36 */ /* 0x040fe20008000000 */
[----:B------:R-:W-:Y:S01]  /*66d30*/  ISETP.GE.AND P0, PT, R0, UR9, PT ;  /* 0x0000000900007c0c */ /* 0x000fe2000bf06270 */
[C---:B---3--:R-:W-:Y:S01]  /*66d40*/  IMAD.WIDE R8, R15.reuse, 0x4, R184 ;  /* 0x000000040f087825 */ /* 0x048fe200078e02b8 */
[----:B------:R-:W-:Y:S01]  /*66d50*/  IADD3 R0, PT, PT, R252, 0x3d, RZ ;  /* 0x0000003dfc007810 */ /* 0x000fe20007ffe0ff */
[----:B------:R-:W3:Y:S02]  /*66d60*/  LDCU UR9, c[0x0][0x398] ;  /* 0x00007300ff0977ac */ /* 0x000ee40008000800 */
[----:B------:R-:W-:Y:S01]  /*66d70*/  IMAD.WIDE R4, R15, 0x4, R2 ;  /* 0x000000040f047825 */ /* 0x000fe200078e0202 */
[----:B------:R1:W-:Y:S01]  /*66d80*/  @P4 STG.E desc[UR14][R8.64], R241 ;  /* 0x000000f108004986 */ /* 0x0003e2000c10190e */
[----:B------:R-:W2:Y:S02]  /*66d90*/  LDCU UR7, c[0x0][0x398] ;  /* 0x00007300ff0777ac */ /* 0x000ea40008000800 */
[C---:B----4-:R-:W-:Y:S01]  /*66da0*/  IMAD.WIDE R6, R13.reuse, 0x4, R88 ;  /* 0x000000040d067825 */ /* 0x050fe200078e0258 */
[----:B------:R-:W-:Y:S01]  /*66db0*/  ISETP.GE.AND P4, PT, R0, UR11, PT ;  /* 0x0000000b00007c0c */ /* 0x000fe2000bf86270 */
[----:B------:R4:W-:Y:S01]  /*66dc0*/  @P2 STG.E desc[UR14][R4.64], R153 ;  /* 0x0000009904002986 */ /* 0x0009e2000c10190e */
[----:B------:R-:W2:Y:S01]  /*66dd0*/  LDCU UR11, c[0x0][0x398] ;  /* 0x00007300ff0b77ac */ /* 0x000ea20008000800 */
[----:B------:R-:W-:Y:S01]  /*66de0*/  IMAD.WIDE R10, R13, 0x4, R90 ;  /* 0x000000040d0a7825 */ /* 0x000fe200078e025a */
[----:B------:R-:W-:Y:S01]  /*66df0*/  ISETP.LT.AND P2, PT, R249, UR23, !P3 ;  /* 0x00000017f9007c0c */ /* 0x000fe2000df41270 */
[----:B------:R2:W-:Y:S01]  /*66e00*/  @P5 STG.E desc[UR14][R6.64], R29 ;  /* 0x0000001d06005986 */ /* 0x0005e2000c10190e */
[----:B------:R-:W-:Y:S01]  /*66e10*/  ISETP.LT.AND P5, PT, R248, UR24, !P3 ;  /* 0x00000018f8007c0c */ /* 0x000fe2000dfa1270 */
[----:B------:R-:W3:Y:S02]  /*66e20*/  LDCU UR18, c[0x0][0x398] ;  /* 0x00007300ff1277ac */ /* 0x000ee40008000800 */
[----:B------:R-:W-:Y:S01]  /*66e30*/  @P6 STG.E desc[UR14][R10.64], R133 ;  /* 0x000000850a006986 */ /* 0x000fe2000c10190e */
[----:B------:R-:W-:Y:S01]  /*66e40*/  ISETP.LT.AND P6, PT, R251, UR13, !P0 ;  /* 0x0000000dfb007c0c */ /* 0x000fe2000c7c1270 */
[C---:B-1----:R-:W-:Y:S01]  /*66e50*/  VIADD R15, R13.reuse, UR5 ;  /* 0x000000050d0f7c36 */ /* 0x042fe20008000000 */
[----:B------:R-:W-:Y:S01]  /*66e60*/  IADD3 R252, PT, PT, R252, 0x3e, RZ ;  /* 0x0000003efcfc7810 */ /* 0x000fe20007ffe0ff */
[C---:B------:R-:W-:Y:S01]  /*66e70*/  IMAD.WIDE R8, R13.reuse, 0x4, R184 ;  /* 0x000000040d087825 */ /* 0x040fe200078e02b8 */
[----:B------:R-:W1:Y:S03]  /*66e80*/  LDCU UR13, c[0x0][0x398] ;  /* 0x00007300ff0d77ac */ /* 0x000e660008000800 */
[----:B----4-:R-:W-:Y:S01]  /*66e90*/  IMAD.WIDE R4, R13, 0x4, R2 ;  /* 0x000000040d047825 */ /* 0x010fe200078e0202 */
[----:B------:R-:W-:Y:S01]  /*66ea0*/  ISETP.GE.AND P3, PT, R252, UR17, PT ;  /* 0x00000011fc007c0c */ /* 0x000fe2000bf66270 */
[----:B------:R4:W-:Y:S01]  /*66eb0*/  @P2 STG.E desc[UR14][R8.64], R117 ;  /* 0x0000007508002986 */ /* 0x0009e2000c10190e */
[----:B------:R-:W1:Y:S01]  /*66ec0*/  LDCU UR17, c[0x0][0x398] ;  /* 0x00007300ff1177ac */ /* 0x000e620008000800 */
[----:B--2---:R-:W-:Y:S01]  /*66ed0*/  IMAD.WIDE R6, R15, 0x4, R88 ;  /* 0x000000040f067825 */ /* 0x004fe200078e0258 */
[----:B------:R-:W-:Y:S01]  /*66ee0*/  ISETP.LT.AND P2, PT, R250, UR16, !P0 ;  /* 0x00000010fa007c0c */ /* 0x000fe2000c741270 */
[----:B------:R2:W-:Y:S01]  /*66ef0*/  @P5 STG.E desc[UR14][R4.64], R21 ;  /* 0x0000001504005986 */ /* 0x0005e2000c10190e */
[----:B---3--:R-:W-:Y:S01]  /*66f00*/  ISETP.LT.AND P5, PT, R249, UR9, !P0 ;  /* 0x00000009f9007c0c */ /* 0x008fe2000c7a1270 */
[----:B------:R-:W3:Y:S01]  /*66f10*/  LDCU UR9, c[0x0][0x398] ;  /* 0x00007300ff0977ac */ /* 0x000ee20008000800 */
[----:B------:R-:W-:Y:S01]  /*66f20*/  ISETP.LT.AND P0, PT, R248, UR7, !P0 ;  /* 0x00000007f8007c0c */ /* 0x000fe2000c701270 */
[----:B------:R1:W-:Y:S01]  /*66f30*/  @P6 STG.E desc[UR14][R6.64], R110 ;  /* 0x0000006e06006986 */ /* 0x0003e2000c10190e */
[----:B------:R-:W-:Y:S01]  /*66f40*/  ISETP.LT.AND P6, PT, R251, UR11, !P4 ;  /* 0x0000000bfb007c0c */ /* 0x000fe2000e7c1270 */
[----:B------:R-:W1:Y:S01]  /*66f50*/  LDCU UR5, c[0x0][0x3b8] ;  /* 0x00007700ff0577ac */ /* 0x000e620008000800 */
[C---:B------:R-:W-:Y:S01]  /*66f60*/  IADD3 R17, PT, PT, R15.reuse, UR4, RZ ;  /* 0x000000040f117c10 */ /* 0x040fe2000fffe0ff */
[C---:B----4-:R-:W-:Y:S01]  /*66f70*/  IMAD.WIDE R8, R15.reuse, 0x4, R90 ;  /* 0x000000040f087825 */ /* 0x050fe200078e025a */
[----:B------:R-:W4:Y:S03]  /*66f80*/  LDCU UR7, c[0x0][0x398] ;  /* 0x00007300ff0777ac */ /* 0x000f260008000800 */
[C---:B------:R-:W-:Y:S01]  /*66f90*/  IMAD.WIDE R10, R15.reuse, 0x4, R184 ;  /* 0x000000040f0a7825 */ /* 0x040fe200078e02b8 */
[----:B------:R-:W-:Y:S01]  /*66fa0*/  @P2 STG.E desc[UR14][R8.64], R182 ;  /* 0x000000b608002986 */ /* 0x000fe2000c10190e */
[----:B------:R-:W4:Y:S02]  /*66fb0*/  LDCU UR11, c[0x0][0x398] ;  /* 0x00007300ff0b77ac */ /* 0x000f240008000800 */
[----:B--2---:R-:W-:Y:S01]  /*66fc0*/  IMAD.WIDE R4, R15, 0x4, R2 ;  /* 0x000000040f047825 */ /* 0x004fe200078e0202 */
[----:B------:R-:W-:Y:S01]  /*66fd0*/  @P5 STG.E desc[UR14][R10.64], R242 ;  /* 0x000000f20a005986 */ /* 0x000fe2000c10190e */
[----:B------:R-:W2:Y:S02]  /*66fe0*/  LDCU UR16, c[0x0][0x398] ;  /* 0x00007300ff1077ac */ /* 0x000ea40008000800 */
[----:B------:R-:W-:Y:S01]  /*66ff0*/  IMAD.WIDE R12, R17, 0x4, R88 ;  /* 0x00000004110c7825 */ /* 0x000fe200078e0258 */
[----:B------:R4:W-:Y:S01]  /*67000*/  @P0 STG.E desc[UR14][R4.64], R154 ;  /* 0x0000009a04000986 */ /* 0x0009e2000c10190e */
[----:B------:R-:W-:Y:S01]  /*67010*/  ISETP.LT.AND P0, PT, R250, UR18, !P4 ;  /* 0x00000012fa007c0c */ /* 0x000fe2000e701270 */
[----:B------:R-:W2:Y:S02]  /*67020*/  LDCU UR4, c[0x0][0x3b8] ;  /* 0x00007700ff0477ac */ /* 0x000ea40008000800 */
[----:B------:R-:W-:Y:S01]  /*67030*/  @P6 STG.E desc[UR14][R12.64], R30 ;  /* 0x0000001e0c006986 */ /* 0x000fe2000c10190e */
[----:B-1----:R-:W-:-:S02]  /*67040*/  ISETP.LT.AND P6, PT, R249, UR13, !P4 ;  /* 0x0000000df9007c0c */ /* 0x002fc4000e7c1270 */
[----:B------:R-:W-:Y:S02]  /*67050*/  ISETP.LT.AND P4, PT, R248, UR17, !P4 ;  /* 0x00000011f8007c0c */ /* 0x000fe4000e781270 */
[----:B---3--:R-:W-:Y:S01]  /*67060*/  ISETP.LT.AND P2, PT, R251, UR9, !P3 ;  /* 0x00000009fb007c0c */ /* 0x008fe2000df41270 */
[----:B------:R-:W-:-:S04]  /*67070*/  IMAD.WIDE R6, R17, 0x4, R90 ;  /* 0x0000000411067825 */ /* 0x000fc800078e025a */
[C---:B----4-:R-:W-:Y:S01]  /*67080*/  IMAD.WIDE R4, R17.reuse, 0x4, R184 ;  /* 0x0000000411047825 */ /* 0x050fe200078e02b8 */
[----:B------:R1:W-:Y:S03]  /*67090*/  @P0 STG.E desc[UR14][R6.64], R134 ;  /* 0x0000008606000986 */ /* 0x0003e6000c10190e */
[C---:B------:R-:W-:Y:S02]  /*670a0*/  VIADD R15, R17.reuse, UR5 ;  /* 0x00000005110f7c36 */ /* 0x040fe40008000000 */
[----:B------:R-:W-:Y:S01]  /*670b0*/  IMAD.WIDE R8, R17, 0x4, R2 ;  /* 0x0000000411087825 */ /* 0x000fe200078e0202 */
[----:B------:R3:W-:Y:S01]  /*670c0*/  @P6 STG.E desc[UR14][R4.64], R118 ;  /* 0x0000007604006986 */ /* 0x0007e2000c10190e */
[----:B------:R-:W-:Y:S02]  /*670d0*/  ISETP.LT.AND P6, PT, R250, UR7, !P3 ;  /* 0x00000007fa007c0c */ /* 0x000fe4000dfc1270 */
[----:B------:R-:W-:Y:S01]  /*670e0*/  IMAD.WIDE R10, R15, 0x4, R88 ;  /* 0x000000040f0a7825 */ /* 0x000fe200078e0258 */
[----:B------:R4:W-:Y:S01]  /*670f0*/  @P4 STG.E desc[UR14][R8.64], R22 ;  /* 0x0000001608004986 */ /* 0x0009e2000c10190e */
[----:B------:R-:W-:-:S02]  /*67100*/  ISETP.LT.AND P4, PT, R249, UR11, !P3 ;  /* 0x0000000bf9007c0c */ /* 0x000fc4000df81270 */
[----:B--2---:R-:W-:Y:S01]  /*67110*/  ISETP.LT.AND P3, PT, R248, UR16, !P3 ;  /* 0x00000010f8007c0c */ /* 0x004fe2000df61270 */
[----:B------:R4:W-:Y:S01]  /*67120*/  @P2 STG.E desc[UR14][R10.64], R111 ;  /* 0x0000006f0a002986 */ /* 0x0009e2000c10190e */
[----:B------:R-:W-:Y:S02]  /*67130*/  ISETP.LT.AND P5, PT, R251, UR10, !P1 ;  /* 0x0000000afb007c0c */ /* 0x000fe4000cfa1270 */
[----:B------:R-:W-:Y:S02]  /*67140*/  ISETP.LT.AND P0, PT, R250, UR12, !P1 ;  /* 0x0000000cfa007c0c */ /* 0x000fe4000cf01270 */
[----:B------:R-:W-:Y:S02]  /*67150*/  ISETP.LT.AND P2, PT, R249, UR8, !P1 ;  /* 0x00000008f9007c0c */ /* 0x000fe4000cf41270 */
[----:B------:R-:W-:Y:S02]  /*67160*/  ISETP.LT.AND P1, PT, R248, UR6, !P1 ;  /* 0x00000006f8007c0c */ /* 0x000fe4000cf21270 */
[C---:B------:R-:W-:Y:S01]  /*67170*/  IADD3 R17, PT, PT, R15.reuse, UR4, RZ ;  /* 0x000000040f117c10 */ /* 0x040fe2000fffe0ff */
[----:B-1----:R-:W-:-:S04]  /*67180*/  IMAD.WIDE R6, R15, 0x4, R90 ;  /* 0x000000040f067825 */ /* 0x002fc800078e025a */
[C---:B---3--:R-:W-:Y:S01]  /*67190*/  IMAD.WIDE R4, R15.reuse, 0x4, R184 ;  /* 0x000000040f047825 */ /* 0x048fe200078e02b8 */
[----:B------:R4:W-:Y:S03]  /*671a0*/  @P6 STG.E desc[UR14][R6.64], R183 ;  /* 0x000000b706006986 */ /* 0x0009e6000c10190e */
[----:B------:R-:W-:Y:S01]  /*671b0*/  IMAD.WIDE R12, R15, 0x4, R2 ;  /* 0x000000040f0c7825 */ /* 0x000fe200078e0202 */
[----:B------:R4:W-:Y:S03]  /*671c0*/  @P4 STG.E desc[UR14][R4.64], R243 ;  /* 0x000000f304004986 */ /* 0x0009e6000c10190e */
[C---:B------:R-:W-:Y:S01]  /*671d0*/  IMAD.WIDE R88, R17.reuse, 0x4, R88 ;  /* 0x0000000411587825 */ /* 0x040fe200078e0258 */
[----:B------:R4:W-:Y:S03]  /*671e0*/  @P3 STG.E desc[UR14][R12.64], R155 ;  /* 0x0000009b0c003986 */ /* 0x0009e6000c10190e */
[C---:B------:R-:W-:Y:S01]  /*671f0*/  IMAD.WIDE R90, R17.reuse, 0x4, R90 ;  /* 0x00000004115a7825 */ /* 0x040fe200078e025a */
[----:B------:R4:W-:Y:S03]  /*67200*/  @P5 STG.E desc[UR14][R88.64], R31 ;  /* 0x0000001f58005986 */ /* 0x0009e6000c10190e */
[C---:B------:R-:W-:Y:S01]  /*67210*/  IMAD.WIDE R184, R17.reuse, 0x4, R184 ;  /* 0x0000000411b87825 */ /* 0x040fe200078e02b8 */
[----:B------:R4:W-:Y:S04]  /*67220*/  @P0 STG.E desc[UR14][R90.64], R135 ;  /* 0x000000875a000986 */ /* 0x0009e8000c10190e */
[----:B------:R4:W-:Y:S01]  /*67230*/  @P2 STG.E desc[UR14][R184.64], R119 ;  /* 0x00000077b8002986 */ /* 0x0009e2000c10190e */
[----:B------:R-:W-:Y:S01]  /*67240*/  IMAD.WIDE R2, R17, 0x4, R2 ;  /* 0x0000000411027825 */ /* 0x000fe200078e0202 */
[----:B------:R-:W-:Y:S06]  /*67250*/  @!P1 EXIT ;  /* 0x000000000000994d */ /* 0x000fec0003800000 */
[----:B------:R-:W-:Y:S01]  /*67260*/  STG.E desc[UR14][R2.64], R23 ;  /* 0x0000001702007986 */ /* 0x000fe2000c10190e */
[----:B------:R-:W-:Y:S05]  /*67270*/  EXIT ;  /* 0x000000000000794d */ /* 0x000fea0003800000 */
.L_x_2:
[----:B------:R-:W-:-:S00]  /*67280*/  BRA `(.L_x_2) ;  /* 0xfffffffc00fc7947 */ /* 0x000fc0000383ffff */
[----:B------:R-:W-:-:S00]  /*67290*/  NOP ;  /* 0x0000000000007918 */ /* 0x000fc00000000000 */
        /* <DEDUP_REMOVED lines=14> */
.L_x_3:


//--------------------- .nv.shared.matmul_kernel  --------------------------
	.section	.nv.shared.matmul_kernel,"aw",@nobits
	.sectionflags	@""
	.align	16
	.zero		1024


//--------------------- .nv.shared.reserved.0     --------------------------
	.section	.nv.shared.reserved.0,"aw",@nobits
	.weak		__nv_reservedSMEM_offset_0_alias
	.size		__nv_reservedSMEM_offset_0_alias, 0, 64
	.other		__nv_reservedSMEM_offset_0_alias,@"STO_CUDA_RESERVED_SHARED STV_DEFAULT"
__nv_reservedSMEM_offset_0_alias:
	.zero		0
	.zero		64


//--------------------- .nv.constant0.matmul_kernel --------------------------
	.section	.nv.constant0.matmul_kernel,"a",@progbits
	.sectionflags	@""
	.align	4
.nv.constant0.matmul_kernel:
	.zero		976


//--------------------- SYMBOLS --------------------------

	.type		.nv.reservedSmem.offset0,@object
	.size		.nv.reservedSmem.offset0,0x4
	.type		.nv.reservedSmem.cap,@object
	.size		.nv.reservedSmem.cap,0x4
